//
// Generated by NVIDIA NVVM Compiler
//
// Compiler Build ID: CL-36424714
// Cuda compilation tools, release 13.0, V13.0.88
// Based on NVVM 20.0.0
//

.version 9.0
.target sm_100
.address_size 64

	// .globl	_Z12setup_kerneliP24curandStatePhilox4_32_10
.global .align 4 .b8 precalc_xorwow_matrix[102400];
.global .align 4 .b8 precalc_xorwow_offset_matrix[102400];
.global .align 4 .b8 mrg32k3aM1[2304];
.global .align 4 .b8 mrg32k3aM2[2304];
.global .align 4 .b8 mrg32k3aM1SubSeq[2016];
.global .align 4 .b8 mrg32k3aM2SubSeq[2016];
.global .align 4 .b8 mrg32k3aM1Seq[2304];
.global .align 4 .b8 mrg32k3aM2Seq[2304];
.const .align 8 .b8 __cr_lgamma_table[72];

.visible .entry _Z12setup_kerneliP24curandStatePhilox4_32_10(
	.param .u32 _Z12setup_kerneliP24curandStatePhilox4_32_10_param_0,
	.param .u64 .ptr .align 1 _Z12setup_kerneliP24curandStatePhilox4_32_10_param_1
)
{
	.reg .b32 	%r<106>;
	.reg .b64 	%rd<6>;

	ld.param.u32 	%r1, [_Z12setup_kerneliP24curandStatePhilox4_32_10_param_0];
	ld.param.u64 	%rd1, [_Z12setup_kerneliP24curandStatePhilox4_32_10_param_1];
	cvta.to.global.u64 	%rd2, %rd1;
	mov.u32 	%r2, %tid.x;
	mov.u32 	%r3, %ctaid.x;
	shl.b32 	%r4, %r3, 5;
	add.s32 	%r5, %r4, %r2;
	mul.wide.s32 	%rd3, %r5, 64;
	add.s64 	%rd4, %rd2, %rd3;
	shr.s32 	%r6, %r1, 31;
	mov.b32 	%r7, 0;
	st.global.v4.u32 	[%rd4+32], {%r1, %r6, %r7, %r7};
	st.global.v2.u32 	[%rd4+48], {%r7, %r7};
	mov.b64 	%rd5, 0;
	st.global.u64 	[%rd4+56], %rd5;
	shr.s32 	%r8, %r5, 31;
	mov.b32 	%r9, -766435501;
	mul.hi.u32 	%r10, %r9, %r7;
	mov.b32 	%r11, -845247145;
	mul.hi.u32 	%r12, %r11, %r5;
	mul.lo.s32 	%r13, %r5, -845247145;
	xor.b32  	%r14, %r12, %r1;
	xor.b32  	%r15, %r10, %r8;
	xor.b32  	%r16, %r15, %r6;
	add.s32 	%r17, %r1, -1640531527;
	add.s32 	%r18, %r6, -1150833019;
	mul.hi.u32 	%r19, %r9, %r14;
	mul.lo.s32 	%r20, %r14, -766435501;
	mul.hi.u32 	%r21, %r11, %r16;
	mul.lo.s32 	%r22, %r16, -845247145;
	xor.b32  	%r23, %r13, %r21;
	xor.b32  	%r24, %r23, %r17;
	xor.b32  	%r25, %r18, %r19;
	add.s32 	%r26, %r1, 1013904242;
	add.s32 	%r27, %r6, 1993301258;
	mul.hi.u32 	%r28, %r9, %r24;
	mul.lo.s32 	%r29, %r24, -766435501;
	mul.hi.u32 	%r30, %r11, %r25;
	mul.lo.s32 	%r31, %r25, -845247145;
	xor.b32  	%r32, %r22, %r26;
	xor.b32  	%r33, %r32, %r30;
	xor.b32  	%r34, %r20, %r27;
	xor.b32  	%r35, %r34, %r28;
	add.s32 	%r36, %r1, -626627285;
	add.s32 	%r37, %r6, 842468239;
	mul.hi.u32 	%r38, %r9, %r33;
	mul.lo.s32 	%r39, %r33, -766435501;
	mul.hi.u32 	%r40, %r11, %r35;
	mul.lo.s32 	%r41, %r35, -845247145;
	xor.b32  	%r42, %r31, %r36;
	xor.b32  	%r43, %r42, %r40;
	xor.b32  	%r44, %r29, %r37;
	xor.b32  	%r45, %r44, %r38;
	add.s32 	%r46, %r1, 2027808484;
	add.s32 	%r47, %r6, -308364780;
	mul.hi.u32 	%r48, %r9, %r43;
	mul.lo.s32 	%r49, %r43, -766435501;
	mul.hi.u32 	%r50, %r11, %r45;
	mul.lo.s32 	%r51, %r45, -845247145;
	xor.b32  	%r52, %r41, %r46;
	xor.b32  	%r53, %r52, %r50;
	xor.b32  	%r54, %r39, %r47;
	xor.b32  	%r55, %r54, %r48;
	add.s32 	%r56, %r1, 387276957;
	add.s32 	%r57, %r6, -1459197799;
	mul.hi.u32 	%r58, %r9, %r53;
	mul.lo.s32 	%r59, %r53, -766435501;
	mul.hi.u32 	%r60, %r11, %r55;
	mul.lo.s32 	%r61, %r55, -845247145;
	xor.b32  	%r62, %r51, %r56;
	xor.b32  	%r63, %r62, %r60;
	xor.b32  	%r64, %r49, %r57;
	xor.b32  	%r65, %r64, %r58;
	add.s32 	%r66, %r1, -1253254570;
	add.s32 	%r67, %r6, 1684936478;
	mul.hi.u32 	%r68, %r9, %r63;
	mul.lo.s32 	%r69, %r63, -766435501;
	mul.hi.u32 	%r70, %r11, %r65;
	mul.lo.s32 	%r71, %r65, -845247145;
	xor.b32  	%r72, %r61, %r66;
	xor.b32  	%r73, %r72, %r70;
	xor.b32  	%r74, %r59, %r67;
	xor.b32  	%r75, %r74, %r68;
	add.s32 	%r76, %r1, 1401181199;
	add.s32 	%r77, %r6, 534103459;
	mul.hi.u32 	%r78, %r9, %r73;
	mul.lo.s32 	%r79, %r73, -766435501;
	mul.hi.u32 	%r80, %r11, %r75;
	mul.lo.s32 	%r81, %r75, -845247145;
	xor.b32  	%r82, %r71, %r76;
	xor.b32  	%r83, %r82, %r80;
	xor.b32  	%r84, %r69, %r77;
	xor.b32  	%r85, %r84, %r78;
	add.s32 	%r86, %r1, -239350328;
	add.s32 	%r87, %r6, -616729560;
	mul.hi.u32 	%r88, %r9, %r83;
	mul.lo.s32 	%r89, %r83, -766435501;
	mul.hi.u32 	%r90, %r11, %r85;
	mul.lo.s32 	%r91, %r85, -845247145;
	xor.b32  	%r92, %r81, %r86;
	xor.b32  	%r93, %r92, %r90;
	xor.b32  	%r94, %r79, %r87;
	xor.b32  	%r95, %r94, %r88;
	add.s32 	%r96, %r1, -1879881855;
	add.s32 	%r97, %r6, -1767562579;
	mul.hi.u32 	%r98, %r9, %r93;
	mul.lo.s32 	%r99, %r93, -766435501;
	mul.hi.u32 	%r100, %r11, %r95;
	mul.lo.s32 	%r101, %r95, -845247145;
	xor.b32  	%r102, %r91, %r96;
	xor.b32  	%r103, %r102, %r100;
	xor.b32  	%r104, %r89, %r97;
	xor.b32  	%r105, %r104, %r98;
	st.global.v4.u32 	[%rd4], {%r7, %r7, %r5, %r8};
	st.global.v4.u32 	[%rd4+16], {%r103, %r101, %r105, %r99};
	ret;

}
	// .globl	_Z4woamiffPfiP24curandStatePhilox4_32_10
.visible .entry _Z4woamiffPfiP24curandStatePhilox4_32_10(
	.param .u32 _Z4woamiffPfiP24curandStatePhilox4_32_10_param_0,
	.param .f32 _Z4woamiffPfiP24curandStatePhilox4_32_10_param_1,
	.param .f32 _Z4woamiffPfiP24curandStatePhilox4_32_10_param_2,
	.param .u64 .ptr .align 1 _Z4woamiffPfiP24curandStatePhilox4_32_10_param_3,
	.param .u32 _Z4woamiffPfiP24curandStatePhilox4_32_10_param_4,
	.param .u64 .ptr .align 1 _Z4woamiffPfiP24curandStatePhilox4_32_10_param_5
)
{
	.local .align 8 .b8 	__local_depot1[368];
	.reg .b64 	%SP;
	.reg .b64 	%SPL;
	.reg .pred 	%p<327>;
	.reg .b32 	%r<1793>;
	.reg .b32 	%f<2982>;
	.reg .b64 	%rd<48>;
	.reg .b64 	%fd<977>;

	mov.u64 	%SPL, __local_depot1;
	ld.param.u64 	%rd14, [_Z4woamiffPfiP24curandStatePhilox4_32_10_param_5];
	cvta.to.global.u64 	%rd15, %rd14;
	add.u64 	%rd1, %SPL, 8;
	add.u64 	%rd2, %SPL, 128;
	add.u64 	%rd3, %SPL, 0;
	add.u64 	%rd4, %SPL, 8;
	add.u64 	%rd5, %SPL, 128;
	add.u64 	%rd6, %SPL, 0;
	add.u64 	%rd7, %SPL, 248;
	mov.u32 	%r1, %tid.x;
	mov.u32 	%r340, %ctaid.x;
	shl.b32 	%r341, %r340, 5;
	add.s32 	%r342, %r341, %r1;
	mul.wide.u32 	%rd23, %r342, 64;
	add.s64 	%rd24, %rd15, %rd23;
	ld.global.v4.u32 	{%r6, %r7, %r1775, %r5}, [%rd24+32];
	ld.global.v2.u32 	{%r9, %r10}, [%rd24+48];
	ld.global.f64 	%fd1, [%rd24+56];
	ld.global.v4.u32 	{%r1660, %r1659, %r1658, %r1657}, [%rd24+16];
	ld.global.v4.u32 	{%r1664, %r1725, %r1724, %r1723}, [%rd24];
	add.s32 	%r19, %r6, -1640531527;
	add.s32 	%r20, %r7, -1150833019;
	add.s32 	%r21, %r6, 1013904242;
	add.s32 	%r22, %r6, 2027808484;
	add.s32 	%r23, %r7, -308364780;
	add.s32 	%r24, %r6, 387276957;
	add.s32 	%r25, %r7, -1459197799;
	add.s32 	%r26, %r6, -1253254570;
	add.s32 	%r27, %r7, 1684936478;
	add.s32 	%r28, %r6, 1401181199;
	add.s32 	%r29, %r7, 534103459;
	add.s32 	%r30, %r6, -239350328;
	add.s32 	%r31, %r7, -616729560;
	add.s32 	%r32, %r6, -1879881855;
	add.s32 	%r33, %r7, -1767562579;
	mov.b32 	%r1619, 0;
$L__BB1_1:
	mov.u32 	%r43, %r1775;
	mov.b32 	%r1775, 2;
	setp.eq.s32 	%p2, %r43, 1;
	mov.u32 	%r1632, %r1659;
	@%p2 bra 	$L__BB1_10;
	setp.eq.s32 	%p3, %r43, 3;
	@%p3 bra 	$L__BB1_6;
	setp.ne.s32 	%p4, %r43, 2;
	@%p4 bra 	$L__BB1_5;
	mov.b32 	%r1775, 3;
	mov.u32 	%r1632, %r1658;
	bra.uni 	$L__BB1_10;
$L__BB1_5:
	add.s32 	%r1775, %r43, 1;
	mov.u32 	%r1632, %r1660;
	bra.uni 	$L__BB1_10;
$L__BB1_6:
	add.s32 	%r1664, %r1664, 1;
	setp.ne.s32 	%p5, %r1664, 0;
	@%p5 bra 	$L__BB1_9;
	add.s32 	%r1725, %r1725, 1;
	setp.ne.s32 	%p6, %r1725, 0;
	@%p6 bra 	$L__BB1_9;
	add.s32 	%r1724, %r1724, 1;
	setp.eq.s32 	%p7, %r1724, 0;
	selp.u32 	%r345, 1, 0, %p7;
	add.s32 	%r1723, %r1723, %r345;
	mov.b32 	%r1725, 0;
$L__BB1_9:
	mov.b32 	%r347, -766435501;
	mul.hi.u32 	%r348, %r347, %r1664;
	mul.lo.s32 	%r349, %r1664, -766435501;
	mov.b32 	%r350, -845247145;
	mul.hi.u32 	%r351, %r350, %r1724;
	mul.lo.s32 	%r352, %r1724, -845247145;
	xor.b32  	%r353, %r6, %r351;
	xor.b32  	%r354, %r353, %r1725;
	xor.b32  	%r355, %r348, %r7;
	xor.b32  	%r356, %r355, %r1723;
	mul.hi.u32 	%r357, %r347, %r354;
	mul.lo.s32 	%r358, %r354, -766435501;
	mul.hi.u32 	%r359, %r350, %r356;
	mul.lo.s32 	%r360, %r356, -845247145;
	xor.b32  	%r361, %r352, %r359;
	xor.b32  	%r362, %r361, %r19;
	xor.b32  	%r363, %r349, %r357;
	xor.b32  	%r364, %r363, %r20;
	mul.hi.u32 	%r365, %r347, %r362;
	mul.lo.s32 	%r366, %r362, -766435501;
	mul.hi.u32 	%r367, %r350, %r364;
	mul.lo.s32 	%r368, %r364, -845247145;
	xor.b32  	%r369, %r360, %r367;
	xor.b32  	%r370, %r369, %r21;
	xor.b32  	%r371, %r358, %r365;
	add.s32 	%r372, %r7, 1993301258;
	xor.b32  	%r373, %r371, %r372;
	mul.hi.u32 	%r374, %r347, %r370;
	mul.lo.s32 	%r375, %r370, -766435501;
	mul.hi.u32 	%r376, %r350, %r373;
	mul.lo.s32 	%r377, %r373, -845247145;
	xor.b32  	%r378, %r368, %r376;
	add.s32 	%r379, %r6, -626627285;
	xor.b32  	%r380, %r378, %r379;
	xor.b32  	%r381, %r366, %r374;
	add.s32 	%r382, %r7, 842468239;
	xor.b32  	%r383, %r381, %r382;
	mul.hi.u32 	%r384, %r347, %r380;
	mul.lo.s32 	%r385, %r380, -766435501;
	mul.hi.u32 	%r386, %r350, %r383;
	mul.lo.s32 	%r387, %r383, -845247145;
	xor.b32  	%r388, %r377, %r386;
	xor.b32  	%r389, %r388, %r22;
	xor.b32  	%r390, %r375, %r384;
	xor.b32  	%r391, %r390, %r23;
	mul.hi.u32 	%r392, %r347, %r389;
	mul.lo.s32 	%r393, %r389, -766435501;
	mul.hi.u32 	%r394, %r350, %r391;
	mul.lo.s32 	%r395, %r391, -845247145;
	xor.b32  	%r396, %r387, %r394;
	xor.b32  	%r397, %r396, %r24;
	xor.b32  	%r398, %r385, %r392;
	xor.b32  	%r399, %r398, %r25;
	mul.hi.u32 	%r400, %r347, %r397;
	mul.lo.s32 	%r401, %r397, -766435501;
	mul.hi.u32 	%r402, %r350, %r399;
	mul.lo.s32 	%r403, %r399, -845247145;
	xor.b32  	%r404, %r395, %r402;
	xor.b32  	%r405, %r404, %r26;
	xor.b32  	%r406, %r393, %r400;
	xor.b32  	%r407, %r406, %r27;
	mul.hi.u32 	%r408, %r347, %r405;
	mul.lo.s32 	%r409, %r405, -766435501;
	mul.hi.u32 	%r410, %r350, %r407;
	mul.lo.s32 	%r411, %r407, -845247145;
	xor.b32  	%r412, %r403, %r410;
	xor.b32  	%r413, %r412, %r28;
	xor.b32  	%r414, %r401, %r408;
	xor.b32  	%r415, %r414, %r29;
	mul.hi.u32 	%r416, %r347, %r413;
	mul.lo.s32 	%r417, %r413, -766435501;
	mul.hi.u32 	%r418, %r350, %r415;
	mul.lo.s32 	%r419, %r415, -845247145;
	xor.b32  	%r420, %r411, %r418;
	xor.b32  	%r421, %r420, %r30;
	xor.b32  	%r422, %r409, %r416;
	xor.b32  	%r423, %r422, %r31;
	mul.hi.u32 	%r424, %r347, %r421;
	mul.lo.s32 	%r52, %r421, -766435501;
	mul.hi.u32 	%r425, %r350, %r423;
	mul.lo.s32 	%r1659, %r423, -845247145;
	xor.b32  	%r426, %r419, %r425;
	xor.b32  	%r1660, %r426, %r32;
	xor.b32  	%r427, %r417, %r424;
	xor.b32  	%r1658, %r427, %r33;
	mov.b32 	%r1775, 0;
	mov.u32 	%r1632, %r1657;
	mov.u32 	%r1657, %r52;
$L__BB1_10:
	ld.param.f32 	%f2972, [_Z4woamiffPfiP24curandStatePhilox4_32_10_param_2];
	ld.param.f32 	%f2970, [_Z4woamiffPfiP24curandStatePhilox4_32_10_param_1];
	cvt.rn.f32.u32 	%f37, %r1632;
	fma.rn.f32 	%f38, %f37, 0f2F800000, 0f2F000000;
	sub.f32 	%f39, %f2972, %f2970;
	fma.rn.f32 	%f40, %f39, %f38, %f2970;
	mul.wide.u32 	%rd25, %r1619, 4;
	add.s64 	%rd26, %rd7, %rd25;
	st.local.f32 	[%rd26], %f40;
	add.s32 	%r1619, %r1619, 1;
	setp.ne.s32 	%p8, %r1619, 30;
	@%p8 bra 	$L__BB1_1;
	ld.param.u32 	%r1596, [_Z4woamiffPfiP24curandStatePhilox4_32_10_param_0];
	setp.gt.s32 	%p9, %r1596, 2;
	@%p9 bra 	$L__BB1_15;
	ld.param.u32 	%r1599, [_Z4woamiffPfiP24curandStatePhilox4_32_10_param_0];
	setp.eq.s32 	%p12, %r1599, 1;
	@%p12 bra 	$L__BB1_18;
	ld.param.u32 	%r1600, [_Z4woamiffPfiP24curandStatePhilox4_32_10_param_0];
	setp.eq.s32 	%p13, %r1600, 2;
	@%p13 bra 	$L__BB1_14;
	bra.uni 	$L__BB1_20;
$L__BB1_14:
	ld.local.v2.f32 	{%f431, %f432}, [%rd7];
	mul.f32 	%f433, %f431, %f431;
	sub.f32 	%f434, %f433, %f432;
	mov.f32 	%f435, 0f3F800000;
	sub.f32 	%f436, %f435, %f431;
	mul.f32 	%f437, %f434, 0f42C80000;
	mul.f32 	%f438, %f436, %f436;
	fma.rn.f32 	%f439, %f434, %f437, %f438;
	add.f32 	%f440, %f439, 0f00000000;
	mul.f32 	%f441, %f432, %f432;
	ld.local.v2.f32 	{%f442, %f443}, [%rd7+8];
	sub.f32 	%f444, %f441, %f442;
	sub.f32 	%f445, %f435, %f432;
	mul.f32 	%f446, %f444, 0f42C80000;
	mul.f32 	%f447, %f445, %f445;
	fma.rn.f32 	%f448, %f444, %f446, %f447;
	add.f32 	%f449, %f440, %f448;
	mul.f32 	%f450, %f442, %f442;
	sub.f32 	%f451, %f450, %f443;
	sub.f32 	%f452, %f435, %f442;
	mul.f32 	%f453, %f451, 0f42C80000;
	mul.f32 	%f454, %f452, %f452;
	fma.rn.f32 	%f455, %f451, %f453, %f454;
	add.f32 	%f456, %f449, %f455;
	mul.f32 	%f457, %f443, %f443;
	ld.local.v2.f32 	{%f458, %f459}, [%rd7+16];
	sub.f32 	%f460, %f457, %f458;
	sub.f32 	%f461, %f435, %f443;
	mul.f32 	%f462, %f460, 0f42C80000;
	mul.f32 	%f463, %f461, %f461;
	fma.rn.f32 	%f464, %f460, %f462, %f463;
	add.f32 	%f465, %f456, %f464;
	mul.f32 	%f466, %f458, %f458;
	sub.f32 	%f467, %f466, %f459;
	sub.f32 	%f468, %f435, %f458;
	mul.f32 	%f469, %f467, 0f42C80000;
	mul.f32 	%f470, %f468, %f468;
	fma.rn.f32 	%f471, %f467, %f469, %f470;
	add.f32 	%f472, %f465, %f471;
	mul.f32 	%f473, %f459, %f459;
	ld.local.v2.f32 	{%f474, %f475}, [%rd7+24];
	sub.f32 	%f476, %f473, %f474;
	sub.f32 	%f477, %f435, %f459;
	mul.f32 	%f478, %f476, 0f42C80000;
	mul.f32 	%f479, %f477, %f477;
	fma.rn.f32 	%f480, %f476, %f478, %f479;
	add.f32 	%f481, %f472, %f480;
	mul.f32 	%f482, %f474, %f474;
	sub.f32 	%f483, %f482, %f475;
	sub.f32 	%f484, %f435, %f474;
	mul.f32 	%f485, %f483, 0f42C80000;
	mul.f32 	%f486, %f484, %f484;
	fma.rn.f32 	%f487, %f483, %f485, %f486;
	add.f32 	%f488, %f481, %f487;
	mul.f32 	%f489, %f475, %f475;
	ld.local.v2.f32 	{%f490, %f491}, [%rd7+32];
	sub.f32 	%f492, %f489, %f490;
	sub.f32 	%f493, %f435, %f475;
	mul.f32 	%f494, %f492, 0f42C80000;
	mul.f32 	%f495, %f493, %f493;
	fma.rn.f32 	%f496, %f492, %f494, %f495;
	add.f32 	%f497, %f488, %f496;
	mul.f32 	%f498, %f490, %f490;
	sub.f32 	%f499, %f498, %f491;
	sub.f32 	%f500, %f435, %f490;
	mul.f32 	%f501, %f499, 0f42C80000;
	mul.f32 	%f502, %f500, %f500;
	fma.rn.f32 	%f503, %f499, %f501, %f502;
	add.f32 	%f504, %f497, %f503;
	mul.f32 	%f505, %f491, %f491;
	ld.local.v2.f32 	{%f506, %f507}, [%rd7+40];
	sub.f32 	%f508, %f505, %f506;
	sub.f32 	%f509, %f435, %f491;
	mul.f32 	%f510, %f508, 0f42C80000;
	mul.f32 	%f511, %f509, %f509;
	fma.rn.f32 	%f512, %f508, %f510, %f511;
	add.f32 	%f513, %f504, %f512;
	mul.f32 	%f514, %f506, %f506;
	sub.f32 	%f515, %f514, %f507;
	sub.f32 	%f516, %f435, %f506;
	mul.f32 	%f517, %f515, 0f42C80000;
	mul.f32 	%f518, %f516, %f516;
	fma.rn.f32 	%f519, %f515, %f517, %f518;
	add.f32 	%f520, %f513, %f519;
	mul.f32 	%f521, %f507, %f507;
	ld.local.v2.f32 	{%f522, %f523}, [%rd7+48];
	sub.f32 	%f524, %f521, %f522;
	sub.f32 	%f525, %f435, %f507;
	mul.f32 	%f526, %f524, 0f42C80000;
	mul.f32 	%f527, %f525, %f525;
	fma.rn.f32 	%f528, %f524, %f526, %f527;
	add.f32 	%f529, %f520, %f528;
	mul.f32 	%f530, %f522, %f522;
	sub.f32 	%f531, %f530, %f523;
	sub.f32 	%f532, %f435, %f522;
	mul.f32 	%f533, %f531, 0f42C80000;
	mul.f32 	%f534, %f532, %f532;
	fma.rn.f32 	%f535, %f531, %f533, %f534;
	add.f32 	%f536, %f529, %f535;
	mul.f32 	%f537, %f523, %f523;
	ld.local.v2.f32 	{%f538, %f539}, [%rd7+56];
	sub.f32 	%f540, %f537, %f538;
	sub.f32 	%f541, %f435, %f523;
	mul.f32 	%f542, %f540, 0f42C80000;
	mul.f32 	%f543, %f541, %f541;
	fma.rn.f32 	%f544, %f540, %f542, %f543;
	add.f32 	%f545, %f536, %f544;
	mul.f32 	%f546, %f538, %f538;
	sub.f32 	%f547, %f546, %f539;
	sub.f32 	%f548, %f435, %f538;
	mul.f32 	%f549, %f547, 0f42C80000;
	mul.f32 	%f550, %f548, %f548;
	fma.rn.f32 	%f551, %f547, %f549, %f550;
	add.f32 	%f552, %f545, %f551;
	mul.f32 	%f553, %f539, %f539;
	ld.local.v2.f32 	{%f554, %f555}, [%rd7+64];
	sub.f32 	%f556, %f553, %f554;
	sub.f32 	%f557, %f435, %f539;
	mul.f32 	%f558, %f556, 0f42C80000;
	mul.f32 	%f559, %f557, %f557;
	fma.rn.f32 	%f560, %f556, %f558, %f559;
	add.f32 	%f561, %f552, %f560;
	mul.f32 	%f562, %f554, %f554;
	sub.f32 	%f563, %f562, %f555;
	sub.f32 	%f564, %f435, %f554;
	mul.f32 	%f565, %f563, 0f42C80000;
	mul.f32 	%f566, %f564, %f564;
	fma.rn.f32 	%f567, %f563, %f565, %f566;
	add.f32 	%f568, %f561, %f567;
	mul.f32 	%f569, %f555, %f555;
	ld.local.v2.f32 	{%f570, %f571}, [%rd7+72];
	sub.f32 	%f572, %f569, %f570;
	sub.f32 	%f573, %f435, %f555;
	mul.f32 	%f574, %f572, 0f42C80000;
	mul.f32 	%f575, %f573, %f573;
	fma.rn.f32 	%f576, %f572, %f574, %f575;
	add.f32 	%f577, %f568, %f576;
	mul.f32 	%f578, %f570, %f570;
	sub.f32 	%f579, %f578, %f571;
	sub.f32 	%f580, %f435, %f570;
	mul.f32 	%f581, %f579, 0f42C80000;
	mul.f32 	%f582, %f580, %f580;
	fma.rn.f32 	%f583, %f579, %f581, %f582;
	add.f32 	%f584, %f577, %f583;
	mul.f32 	%f585, %f571, %f571;
	ld.local.v2.f32 	{%f586, %f587}, [%rd7+80];
	sub.f32 	%f588, %f585, %f586;
	sub.f32 	%f589, %f435, %f571;
	mul.f32 	%f590, %f588, 0f42C80000;
	mul.f32 	%f591, %f589, %f589;
	fma.rn.f32 	%f592, %f588, %f590, %f591;
	add.f32 	%f593, %f584, %f592;
	mul.f32 	%f594, %f586, %f586;
	sub.f32 	%f595, %f594, %f587;
	sub.f32 	%f596, %f435, %f586;
	mul.f32 	%f597, %f595, 0f42C80000;
	mul.f32 	%f598, %f596, %f596;
	fma.rn.f32 	%f599, %f595, %f597, %f598;
	add.f32 	%f600, %f593, %f599;
	mul.f32 	%f601, %f587, %f587;
	ld.local.v2.f32 	{%f602, %f603}, [%rd7+88];
	sub.f32 	%f604, %f601, %f602;
	sub.f32 	%f605, %f435, %f587;
	mul.f32 	%f606, %f604, 0f42C80000;
	mul.f32 	%f607, %f605, %f605;
	fma.rn.f32 	%f608, %f604, %f606, %f607;
	add.f32 	%f609, %f600, %f608;
	mul.f32 	%f610, %f602, %f602;
	sub.f32 	%f611, %f610, %f603;
	sub.f32 	%f612, %f435, %f602;
	mul.f32 	%f613, %f611, 0f42C80000;
	mul.f32 	%f614, %f612, %f612;
	fma.rn.f32 	%f615, %f611, %f613, %f614;
	add.f32 	%f616, %f609, %f615;
	mul.f32 	%f617, %f603, %f603;
	ld.local.v2.f32 	{%f618, %f619}, [%rd7+96];
	sub.f32 	%f620, %f617, %f618;
	sub.f32 	%f621, %f435, %f603;
	mul.f32 	%f622, %f620, 0f42C80000;
	mul.f32 	%f623, %f621, %f621;
	fma.rn.f32 	%f624, %f620, %f622, %f623;
	add.f32 	%f625, %f616, %f624;
	mul.f32 	%f626, %f618, %f618;
	sub.f32 	%f627, %f626, %f619;
	sub.f32 	%f628, %f435, %f618;
	mul.f32 	%f629, %f627, 0f42C80000;
	mul.f32 	%f630, %f628, %f628;
	fma.rn.f32 	%f631, %f627, %f629, %f630;
	add.f32 	%f632, %f625, %f631;
	mul.f32 	%f633, %f619, %f619;
	ld.local.v2.f32 	{%f634, %f635}, [%rd7+104];
	sub.f32 	%f636, %f633, %f634;
	sub.f32 	%f637, %f435, %f619;
	mul.f32 	%f638, %f636, 0f42C80000;
	mul.f32 	%f639, %f637, %f637;
	fma.rn.f32 	%f640, %f636, %f638, %f639;
	add.f32 	%f641, %f632, %f640;
	mul.f32 	%f642, %f634, %f634;
	sub.f32 	%f643, %f642, %f635;
	sub.f32 	%f644, %f435, %f634;
	mul.f32 	%f645, %f643, 0f42C80000;
	mul.f32 	%f646, %f644, %f644;
	fma.rn.f32 	%f647, %f643, %f645, %f646;
	add.f32 	%f648, %f641, %f647;
	mul.f32 	%f649, %f635, %f635;
	ld.local.v2.f32 	{%f650, %f651}, [%rd7+112];
	sub.f32 	%f652, %f649, %f650;
	sub.f32 	%f653, %f435, %f635;
	mul.f32 	%f654, %f652, 0f42C80000;
	mul.f32 	%f655, %f653, %f653;
	fma.rn.f32 	%f656, %f652, %f654, %f655;
	add.f32 	%f657, %f648, %f656;
	mul.f32 	%f658, %f650, %f650;
	sub.f32 	%f659, %f658, %f651;
	sub.f32 	%f660, %f435, %f650;
	mul.f32 	%f661, %f659, 0f42C80000;
	mul.f32 	%f662, %f660, %f660;
	fma.rn.f32 	%f663, %f659, %f661, %f662;
	add.f32 	%f2980, %f657, %f663;
	bra.uni 	$L__BB1_20;
$L__BB1_15:
	ld.param.u32 	%r1597, [_Z4woamiffPfiP24curandStatePhilox4_32_10_param_0];
	setp.eq.s32 	%p10, %r1597, 3;
	@%p10 bra 	$L__BB1_19;
	ld.param.u32 	%r1598, [_Z4woamiffPfiP24curandStatePhilox4_32_10_param_0];
	setp.eq.s32 	%p11, %r1598, 4;
	@%p11 bra 	$L__BB1_17;
	bra.uni 	$L__BB1_20;
$L__BB1_17:
	ld.local.v2.f32 	{%f42, %f43}, [%rd7];
	mul.f32 	%f44, %f42, %f42;
	fma.rn.f32 	%f45, %f44, 0f00000000, 0f00000000;
	mov.f32 	%f46, 0f3F800000;
	rsqrt.approx.f32 	%f47, %f46;
	mul.f32 	%f48, %f42, %f47;
	cos.approx.f32 	%f49, %f48;
	mul.f32 	%f50, %f43, %f43;
	fma.rn.f32 	%f51, %f50, 0f00000000, %f45;
	mov.f32 	%f52, 0f40000000;
	rsqrt.approx.f32 	%f53, %f52;
	mul.f32 	%f54, %f43, %f53;
	cos.approx.f32 	%f55, %f54;
	mul.f32 	%f56, %f49, %f55;
	ld.local.v2.f32 	{%f57, %f58}, [%rd7+8];
	mul.f32 	%f59, %f57, %f57;
	fma.rn.f32 	%f60, %f59, 0f00000000, %f51;
	mov.f32 	%f61, 0f40400000;
	rsqrt.approx.f32 	%f62, %f61;
	mul.f32 	%f63, %f57, %f62;
	cos.approx.f32 	%f64, %f63;
	mul.f32 	%f65, %f56, %f64;
	mul.f32 	%f66, %f58, %f58;
	fma.rn.f32 	%f67, %f66, 0f00000000, %f60;
	mov.f32 	%f68, 0f40800000;
	rsqrt.approx.f32 	%f69, %f68;
	mul.f32 	%f70, %f58, %f69;
	cos.approx.f32 	%f71, %f70;
	mul.f32 	%f72, %f65, %f71;
	ld.local.v2.f32 	{%f73, %f74}, [%rd7+16];
	mul.f32 	%f75, %f73, %f73;
	fma.rn.f32 	%f76, %f75, 0f00000000, %f67;
	mov.f32 	%f77, 0f40A00000;
	rsqrt.approx.f32 	%f78, %f77;
	mul.f32 	%f79, %f73, %f78;
	cos.approx.f32 	%f80, %f79;
	mul.f32 	%f81, %f72, %f80;
	mul.f32 	%f82, %f74, %f74;
	fma.rn.f32 	%f83, %f82, 0f00000000, %f76;
	mov.f32 	%f84, 0f40C00000;
	rsqrt.approx.f32 	%f85, %f84;
	mul.f32 	%f86, %f74, %f85;
	cos.approx.f32 	%f87, %f86;
	mul.f32 	%f88, %f81, %f87;
	ld.local.v2.f32 	{%f89, %f90}, [%rd7+24];
	mul.f32 	%f91, %f89, %f89;
	fma.rn.f32 	%f92, %f91, 0f00000000, %f83;
	mov.f32 	%f93, 0f40E00000;
	rsqrt.approx.f32 	%f94, %f93;
	mul.f32 	%f95, %f89, %f94;
	cos.approx.f32 	%f96, %f95;
	mul.f32 	%f97, %f88, %f96;
	mul.f32 	%f98, %f90, %f90;
	fma.rn.f32 	%f99, %f98, 0f00000000, %f92;
	mov.f32 	%f100, 0f41000000;
	rsqrt.approx.f32 	%f101, %f100;
	mul.f32 	%f102, %f90, %f101;
	cos.approx.f32 	%f103, %f102;
	mul.f32 	%f104, %f97, %f103;
	ld.local.v2.f32 	{%f105, %f106}, [%rd7+32];
	mul.f32 	%f107, %f105, %f105;
	fma.rn.f32 	%f108, %f107, 0f00000000, %f99;
	mov.f32 	%f109, 0f41100000;
	rsqrt.approx.f32 	%f110, %f109;
	mul.f32 	%f111, %f105, %f110;
	cos.approx.f32 	%f112, %f111;
	mul.f32 	%f113, %f104, %f112;
	mul.f32 	%f114, %f106, %f106;
	fma.rn.f32 	%f115, %f114, 0f00000000, %f108;
	mov.f32 	%f116, 0f41200000;
	rsqrt.approx.f32 	%f117, %f116;
	mul.f32 	%f118, %f106, %f117;
	cos.approx.f32 	%f119, %f118;
	mul.f32 	%f120, %f113, %f119;
	ld.local.v2.f32 	{%f121, %f122}, [%rd7+40];
	mul.f32 	%f123, %f121, %f121;
	fma.rn.f32 	%f124, %f123, 0f00000000, %f115;
	mov.f32 	%f125, 0f41300000;
	rsqrt.approx.f32 	%f126, %f125;
	mul.f32 	%f127, %f121, %f126;
	cos.approx.f32 	%f128, %f127;
	mul.f32 	%f129, %f120, %f128;
	mul.f32 	%f130, %f122, %f122;
	fma.rn.f32 	%f131, %f130, 0f00000000, %f124;
	mov.f32 	%f132, 0f41400000;
	rsqrt.approx.f32 	%f133, %f132;
	mul.f32 	%f134, %f122, %f133;
	cos.approx.f32 	%f135, %f134;
	mul.f32 	%f136, %f129, %f135;
	ld.local.v2.f32 	{%f137, %f138}, [%rd7+48];
	mul.f32 	%f139, %f137, %f137;
	fma.rn.f32 	%f140, %f139, 0f00000000, %f131;
	mov.f32 	%f141, 0f41500000;
	rsqrt.approx.f32 	%f142, %f141;
	mul.f32 	%f143, %f137, %f142;
	cos.approx.f32 	%f144, %f143;
	mul.f32 	%f145, %f136, %f144;
	mul.f32 	%f146, %f138, %f138;
	fma.rn.f32 	%f147, %f146, 0f00000000, %f140;
	mov.f32 	%f148, 0f41600000;
	rsqrt.approx.f32 	%f149, %f148;
	mul.f32 	%f150, %f138, %f149;
	cos.approx.f32 	%f151, %f150;
	mul.f32 	%f152, %f145, %f151;
	ld.local.v2.f32 	{%f153, %f154}, [%rd7+56];
	mul.f32 	%f155, %f153, %f153;
	fma.rn.f32 	%f156, %f155, 0f00000000, %f147;
	mov.f32 	%f157, 0f41700000;
	rsqrt.approx.f32 	%f158, %f157;
	mul.f32 	%f159, %f153, %f158;
	cos.approx.f32 	%f160, %f159;
	mul.f32 	%f161, %f152, %f160;
	mul.f32 	%f162, %f154, %f154;
	fma.rn.f32 	%f163, %f162, 0f00000000, %f156;
	mov.f32 	%f164, 0f41800000;
	rsqrt.approx.f32 	%f165, %f164;
	mul.f32 	%f166, %f154, %f165;
	cos.approx.f32 	%f167, %f166;
	mul.f32 	%f168, %f161, %f167;
	ld.local.v2.f32 	{%f169, %f170}, [%rd7+64];
	mul.f32 	%f171, %f169, %f169;
	fma.rn.f32 	%f172, %f171, 0f00000000, %f163;
	mov.f32 	%f173, 0f41880000;
	rsqrt.approx.f32 	%f174, %f173;
	mul.f32 	%f175, %f169, %f174;
	cos.approx.f32 	%f176, %f175;
	mul.f32 	%f177, %f168, %f176;
	mul.f32 	%f178, %f170, %f170;
	fma.rn.f32 	%f179, %f178, 0f00000000, %f172;
	mov.f32 	%f180, 0f41900000;
	rsqrt.approx.f32 	%f181, %f180;
	mul.f32 	%f182, %f170, %f181;
	cos.approx.f32 	%f183, %f182;
	mul.f32 	%f184, %f177, %f183;
	ld.local.v2.f32 	{%f185, %f186}, [%rd7+72];
	mul.f32 	%f187, %f185, %f185;
	fma.rn.f32 	%f188, %f187, 0f00000000, %f179;
	mov.f32 	%f189, 0f41980000;
	rsqrt.approx.f32 	%f190, %f189;
	mul.f32 	%f191, %f185, %f190;
	cos.approx.f32 	%f192, %f191;
	mul.f32 	%f193, %f184, %f192;
	mul.f32 	%f194, %f186, %f186;
	fma.rn.f32 	%f195, %f194, 0f00000000, %f188;
	mov.f32 	%f196, 0f41A00000;
	rsqrt.approx.f32 	%f197, %f196;
	mul.f32 	%f198, %f186, %f197;
	cos.approx.f32 	%f199, %f198;
	mul.f32 	%f200, %f193, %f199;
	ld.local.v2.f32 	{%f201, %f202}, [%rd7+80];
	mul.f32 	%f203, %f201, %f201;
	fma.rn.f32 	%f204, %f203, 0f00000000, %f195;
	mov.f32 	%f205, 0f41A80000;
	rsqrt.approx.f32 	%f206, %f205;
	mul.f32 	%f207, %f201, %f206;
	cos.approx.f32 	%f208, %f207;
	mul.f32 	%f209, %f200, %f208;
	mul.f32 	%f210, %f202, %f202;
	fma.rn.f32 	%f211, %f210, 0f00000000, %f204;
	mov.f32 	%f212, 0f41B00000;
	rsqrt.approx.f32 	%f213, %f212;
	mul.f32 	%f214, %f202, %f213;
	cos.approx.f32 	%f215, %f214;
	mul.f32 	%f216, %f209, %f215;
	ld.local.v2.f32 	{%f217, %f218}, [%rd7+88];
	mul.f32 	%f219, %f217, %f217;
	fma.rn.f32 	%f220, %f219, 0f00000000, %f211;
	mov.f32 	%f221, 0f41B80000;
	rsqrt.approx.f32 	%f222, %f221;
	mul.f32 	%f223, %f217, %f222;
	cos.approx.f32 	%f224, %f223;
	mul.f32 	%f225, %f216, %f224;
	mul.f32 	%f226, %f218, %f218;
	fma.rn.f32 	%f227, %f226, 0f00000000, %f220;
	mov.f32 	%f228, 0f41C00000;
	rsqrt.approx.f32 	%f229, %f228;
	mul.f32 	%f230, %f218, %f229;
	cos.approx.f32 	%f231, %f230;
	mul.f32 	%f232, %f225, %f231;
	ld.local.v2.f32 	{%f233, %f234}, [%rd7+96];
	mul.f32 	%f235, %f233, %f233;
	fma.rn.f32 	%f236, %f235, 0f00000000, %f227;
	mov.f32 	%f237, 0f41C80000;
	rsqrt.approx.f32 	%f238, %f237;
	mul.f32 	%f239, %f233, %f238;
	cos.approx.f32 	%f240, %f239;
	mul.f32 	%f241, %f232, %f240;
	mul.f32 	%f242, %f234, %f234;
	fma.rn.f32 	%f243, %f242, 0f00000000, %f236;
	mov.f32 	%f244, 0f41D00000;
	rsqrt.approx.f32 	%f245, %f244;
	mul.f32 	%f246, %f234, %f245;
	cos.approx.f32 	%f247, %f246;
	mul.f32 	%f248, %f241, %f247;
	ld.local.v2.f32 	{%f249, %f250}, [%rd7+104];
	mul.f32 	%f251, %f249, %f249;
	fma.rn.f32 	%f252, %f251, 0f00000000, %f243;
	mov.f32 	%f253, 0f41D80000;
	rsqrt.approx.f32 	%f254, %f253;
	mul.f32 	%f255, %f249, %f254;
	cos.approx.f32 	%f256, %f255;
	mul.f32 	%f257, %f248, %f256;
	mul.f32 	%f258, %f250, %f250;
	fma.rn.f32 	%f259, %f258, 0f00000000, %f252;
	mov.f32 	%f260, 0f41E00000;
	rsqrt.approx.f32 	%f261, %f260;
	mul.f32 	%f262, %f250, %f261;
	cos.approx.f32 	%f263, %f262;
	mul.f32 	%f264, %f257, %f263;
	ld.local.v2.f32 	{%f265, %f266}, [%rd7+112];
	mul.f32 	%f267, %f265, %f265;
	fma.rn.f32 	%f268, %f267, 0f00000000, %f259;
	mov.f32 	%f269, 0f41E80000;
	rsqrt.approx.f32 	%f270, %f269;
	mul.f32 	%f271, %f265, %f270;
	cos.approx.f32 	%f272, %f271;
	mul.f32 	%f273, %f264, %f272;
	mul.f32 	%f274, %f266, %f266;
	fma.rn.f32 	%f275, %f274, 0f00000000, %f268;
	mov.f32 	%f276, 0f41F00000;
	rsqrt.approx.f32 	%f277, %f276;
	mul.f32 	%f278, %f266, %f277;
	cos.approx.f32 	%f279, %f278;
	mul.f32 	%f280, %f273, %f279;
	cvt.f64.f32 	%fd4, %f275;
	add.f64 	%fd5, %fd4, 0d3FF0000000000000;
	cvt.f64.f32 	%fd6, %f280;
	sub.f64 	%fd7, %fd5, %fd6;
	cvt.rn.f32.f64 	%f2980, %fd7;
	bra.uni 	$L__BB1_20;
$L__BB1_18:
	ld.local.v2.f32 	{%f664, %f665}, [%rd7];
	fma.rn.f32 	%f666, %f664, %f664, 0f00000000;
	fma.rn.f32 	%f667, %f665, %f665, %f666;
	ld.local.v2.f32 	{%f668, %f669}, [%rd7+8];
	fma.rn.f32 	%f670, %f668, %f668, %f667;
	fma.rn.f32 	%f671, %f669, %f669, %f670;
	ld.local.v2.f32 	{%f672, %f673}, [%rd7+16];
	fma.rn.f32 	%f674, %f672, %f672, %f671;
	fma.rn.f32 	%f675, %f673, %f673, %f674;
	ld.local.v2.f32 	{%f676, %f677}, [%rd7+24];
	fma.rn.f32 	%f678, %f676, %f676, %f675;
	fma.rn.f32 	%f679, %f677, %f677, %f678;
	ld.local.v2.f32 	{%f680, %f681}, [%rd7+32];
	fma.rn.f32 	%f682, %f680, %f680, %f679;
	fma.rn.f32 	%f683, %f681, %f681, %f682;
	ld.local.v2.f32 	{%f684, %f685}, [%rd7+40];
	fma.rn.f32 	%f686, %f684, %f684, %f683;
	fma.rn.f32 	%f687, %f685, %f685, %f686;
	ld.local.v2.f32 	{%f688, %f689}, [%rd7+48];
	fma.rn.f32 	%f690, %f688, %f688, %f687;
	fma.rn.f32 	%f691, %f689, %f689, %f690;
	ld.local.v2.f32 	{%f692, %f693}, [%rd7+56];
	fma.rn.f32 	%f694, %f692, %f692, %f691;
	fma.rn.f32 	%f695, %f693, %f693, %f694;
	ld.local.v2.f32 	{%f696, %f697}, [%rd7+64];
	fma.rn.f32 	%f698, %f696, %f696, %f695;
	fma.rn.f32 	%f699, %f697, %f697, %f698;
	ld.local.v2.f32 	{%f700, %f701}, [%rd7+72];
	fma.rn.f32 	%f702, %f700, %f700, %f699;
	fma.rn.f32 	%f703, %f701, %f701, %f702;
	ld.local.v2.f32 	{%f704, %f705}, [%rd7+80];
	fma.rn.f32 	%f706, %f704, %f704, %f703;
	fma.rn.f32 	%f707, %f705, %f705, %f706;
	ld.local.v2.f32 	{%f708, %f709}, [%rd7+88];
	fma.rn.f32 	%f710, %f708, %f708, %f707;
	fma.rn.f32 	%f711, %f709, %f709, %f710;
	ld.local.v2.f32 	{%f712, %f713}, [%rd7+96];
	fma.rn.f32 	%f714, %f712, %f712, %f711;
	fma.rn.f32 	%f715, %f713, %f713, %f714;
	ld.local.v2.f32 	{%f716, %f717}, [%rd7+104];
	fma.rn.f32 	%f718, %f716, %f716, %f715;
	fma.rn.f32 	%f719, %f717, %f717, %f718;
	ld.local.v2.f32 	{%f720, %f721}, [%rd7+112];
	fma.rn.f32 	%f722, %f720, %f720, %f719;
	fma.rn.f32 	%f2980, %f721, %f721, %f722;
	bra.uni 	$L__BB1_20;
$L__BB1_19:
	ld.local.v2.f32 	{%f281, %f282}, [%rd7];
	mul.f32 	%f283, %f281, %f281;
	cvt.f64.f32 	%fd8, %f283;
	cvt.f64.f32 	%fd9, %f281;
	mul.f64 	%fd10, %fd9, 0d401921FB54442D18;
	cvt.rn.f32.f64 	%f284, %fd10;
	cos.approx.f32 	%f285, %f284;
	cvt.f64.f32 	%fd11, %f285;
	mul.f64 	%fd12, %fd11, 0d4024000000000000;
	sub.f64 	%fd13, %fd8, %fd12;
	cvt.rn.f32.f64 	%f286, %fd13;
	mul.f32 	%f287, %f282, %f282;
	cvt.f64.f32 	%fd14, %f287;
	cvt.f64.f32 	%fd15, %f282;
	mul.f64 	%fd16, %fd15, 0d401921FB54442D18;
	cvt.rn.f32.f64 	%f288, %fd16;
	cos.approx.f32 	%f289, %f288;
	cvt.f64.f32 	%fd17, %f289;
	mul.f64 	%fd18, %fd17, 0d4024000000000000;
	sub.f64 	%fd19, %fd14, %fd18;
	cvt.f64.f32 	%fd20, %f286;
	add.f64 	%fd21, %fd19, %fd20;
	cvt.rn.f32.f64 	%f290, %fd21;
	ld.local.v2.f32 	{%f291, %f292}, [%rd7+8];
	mul.f32 	%f293, %f291, %f291;
	cvt.f64.f32 	%fd22, %f293;
	cvt.f64.f32 	%fd23, %f291;
	mul.f64 	%fd24, %fd23, 0d401921FB54442D18;
	cvt.rn.f32.f64 	%f294, %fd24;
	cos.approx.f32 	%f295, %f294;
	cvt.f64.f32 	%fd25, %f295;
	mul.f64 	%fd26, %fd25, 0d4024000000000000;
	sub.f64 	%fd27, %fd22, %fd26;
	cvt.f64.f32 	%fd28, %f290;
	add.f64 	%fd29, %fd27, %fd28;
	cvt.rn.f32.f64 	%f296, %fd29;
	mul.f32 	%f297, %f292, %f292;
	cvt.f64.f32 	%fd30, %f297;
	cvt.f64.f32 	%fd31, %f292;
	mul.f64 	%fd32, %fd31, 0d401921FB54442D18;
	cvt.rn.f32.f64 	%f298, %fd32;
	cos.approx.f32 	%f299, %f298;
	cvt.f64.f32 	%fd33, %f299;
	mul.f64 	%fd34, %fd33, 0d4024000000000000;
	sub.f64 	%fd35, %fd30, %fd34;
	cvt.f64.f32 	%fd36, %f296;
	add.f64 	%fd37, %fd35, %fd36;
	cvt.rn.f32.f64 	%f300, %fd37;
	ld.local.v2.f32 	{%f301, %f302}, [%rd7+16];
	mul.f32 	%f303, %f301, %f301;
	cvt.f64.f32 	%fd38, %f303;
	cvt.f64.f32 	%fd39, %f301;
	mul.f64 	%fd40, %fd39, 0d401921FB54442D18;
	cvt.rn.f32.f64 	%f304, %fd40;
	cos.approx.f32 	%f305, %f304;
	cvt.f64.f32 	%fd41, %f305;
	mul.f64 	%fd42, %fd41, 0d4024000000000000;
	sub.f64 	%fd43, %fd38, %fd42;
	cvt.f64.f32 	%fd44, %f300;
	add.f64 	%fd45, %fd43, %fd44;
	cvt.rn.f32.f64 	%f306, %fd45;
	mul.f32 	%f307, %f302, %f302;
	cvt.f64.f32 	%fd46, %f307;
	cvt.f64.f32 	%fd47, %f302;
	mul.f64 	%fd48, %fd47, 0d401921FB54442D18;
	cvt.rn.f32.f64 	%f308, %fd48;
	cos.approx.f32 	%f309, %f308;
	cvt.f64.f32 	%fd49, %f309;
	mul.f64 	%fd50, %fd49, 0d4024000000000000;
	sub.f64 	%fd51, %fd46, %fd50;
	cvt.f64.f32 	%fd52, %f306;
	add.f64 	%fd53, %fd51, %fd52;
	cvt.rn.f32.f64 	%f310, %fd53;
	ld.local.v2.f32 	{%f311, %f312}, [%rd7+24];
	mul.f32 	%f313, %f311, %f311;
	cvt.f64.f32 	%fd54, %f313;
	cvt.f64.f32 	%fd55, %f311;
	mul.f64 	%fd56, %fd55, 0d401921FB54442D18;
	cvt.rn.f32.f64 	%f314, %fd56;
	cos.approx.f32 	%f315, %f314;
	cvt.f64.f32 	%fd57, %f315;
	mul.f64 	%fd58, %fd57, 0d4024000000000000;
	sub.f64 	%fd59, %fd54, %fd58;
	cvt.f64.f32 	%fd60, %f310;
	add.f64 	%fd61, %fd59, %fd60;
	cvt.rn.f32.f64 	%f316, %fd61;
	mul.f32 	%f317, %f312, %f312;
	cvt.f64.f32 	%fd62, %f317;
	cvt.f64.f32 	%fd63, %f312;
	mul.f64 	%fd64, %fd63, 0d401921FB54442D18;
	cvt.rn.f32.f64 	%f318, %fd64;
	cos.approx.f32 	%f319, %f318;
	cvt.f64.f32 	%fd65, %f319;
	mul.f64 	%fd66, %fd65, 0d4024000000000000;
	sub.f64 	%fd67, %fd62, %fd66;
	cvt.f64.f32 	%fd68, %f316;
	add.f64 	%fd69, %fd67, %fd68;
	cvt.rn.f32.f64 	%f320, %fd69;
	ld.local.v2.f32 	{%f321, %f322}, [%rd7+32];
	mul.f32 	%f323, %f321, %f321;
	cvt.f64.f32 	%fd70, %f323;
	cvt.f64.f32 	%fd71, %f321;
	mul.f64 	%fd72, %fd71, 0d401921FB54442D18;
	cvt.rn.f32.f64 	%f324, %fd72;
	cos.approx.f32 	%f325, %f324;
	cvt.f64.f32 	%fd73, %f325;
	mul.f64 	%fd74, %fd73, 0d4024000000000000;
	sub.f64 	%fd75, %fd70, %fd74;
	cvt.f64.f32 	%fd76, %f320;
	add.f64 	%fd77, %fd75, %fd76;
	cvt.rn.f32.f64 	%f326, %fd77;
	mul.f32 	%f327, %f322, %f322;
	cvt.f64.f32 	%fd78, %f327;
	cvt.f64.f32 	%fd79, %f322;
	mul.f64 	%fd80, %fd79, 0d401921FB54442D18;
	cvt.rn.f32.f64 	%f328, %fd80;
	cos.approx.f32 	%f329, %f328;
	cvt.f64.f32 	%fd81, %f329;
	mul.f64 	%fd82, %fd81, 0d4024000000000000;
	sub.f64 	%fd83, %fd78, %fd82;
	cvt.f64.f32 	%fd84, %f326;
	add.f64 	%fd85, %fd83, %fd84;
	cvt.rn.f32.f64 	%f330, %fd85;
	ld.local.v2.f32 	{%f331, %f332}, [%rd7+40];
	mul.f32 	%f333, %f331, %f331;
	cvt.f64.f32 	%fd86, %f333;
	cvt.f64.f32 	%fd87, %f331;
	mul.f64 	%fd88, %fd87, 0d401921FB54442D18;
	cvt.rn.f32.f64 	%f334, %fd88;
	cos.approx.f32 	%f335, %f334;
	cvt.f64.f32 	%fd89, %f335;
	mul.f64 	%fd90, %fd89, 0d4024000000000000;
	sub.f64 	%fd91, %fd86, %fd90;
	cvt.f64.f32 	%fd92, %f330;
	add.f64 	%fd93, %fd91, %fd92;
	cvt.rn.f32.f64 	%f336, %fd93;
	mul.f32 	%f337, %f332, %f332;
	cvt.f64.f32 	%fd94, %f337;
	cvt.f64.f32 	%fd95, %f332;
	mul.f64 	%fd96, %fd95, 0d401921FB54442D18;
	cvt.rn.f32.f64 	%f338, %fd96;
	cos.approx.f32 	%f339, %f338;
	cvt.f64.f32 	%fd97, %f339;
	mul.f64 	%fd98, %fd97, 0d4024000000000000;
	sub.f64 	%fd99, %fd94, %fd98;
	cvt.f64.f32 	%fd100, %f336;
	add.f64 	%fd101, %fd99, %fd100;
	cvt.rn.f32.f64 	%f340, %fd101;
	ld.local.v2.f32 	{%f341, %f342}, [%rd7+48];
	mul.f32 	%f343, %f341, %f341;
	cvt.f64.f32 	%fd102, %f343;
	cvt.f64.f32 	%fd103, %f341;
	mul.f64 	%fd104, %fd103, 0d401921FB54442D18;
	cvt.rn.f32.f64 	%f344, %fd104;
	cos.approx.f32 	%f345, %f344;
	cvt.f64.f32 	%fd105, %f345;
	mul.f64 	%fd106, %fd105, 0d4024000000000000;
	sub.f64 	%fd107, %fd102, %fd106;
	cvt.f64.f32 	%fd108, %f340;
	add.f64 	%fd109, %fd107, %fd108;
	cvt.rn.f32.f64 	%f346, %fd109;
	mul.f32 	%f347, %f342, %f342;
	cvt.f64.f32 	%fd110, %f347;
	cvt.f64.f32 	%fd111, %f342;
	mul.f64 	%fd112, %fd111, 0d401921FB54442D18;
	cvt.rn.f32.f64 	%f348, %fd112;
	cos.approx.f32 	%f349, %f348;
	cvt.f64.f32 	%fd113, %f349;
	mul.f64 	%fd114, %fd113, 0d4024000000000000;
	sub.f64 	%fd115, %fd110, %fd114;
	cvt.f64.f32 	%fd116, %f346;
	add.f64 	%fd117, %fd115, %fd116;
	cvt.rn.f32.f64 	%f350, %fd117;
	ld.local.v2.f32 	{%f351, %f352}, [%rd7+56];
	mul.f32 	%f353, %f351, %f351;
	cvt.f64.f32 	%fd118, %f353;
	cvt.f64.f32 	%fd119, %f351;
	mul.f64 	%fd120, %fd119, 0d401921FB54442D18;
	cvt.rn.f32.f64 	%f354, %fd120;
	cos.approx.f32 	%f355, %f354;
	cvt.f64.f32 	%fd121, %f355;
	mul.f64 	%fd122, %fd121, 0d4024000000000000;
	sub.f64 	%fd123, %fd118, %fd122;
	cvt.f64.f32 	%fd124, %f350;
	add.f64 	%fd125, %fd123, %fd124;
	cvt.rn.f32.f64 	%f356, %fd125;
	mul.f32 	%f357, %f352, %f352;
	cvt.f64.f32 	%fd126, %f357;
	cvt.f64.f32 	%fd127, %f352;
	mul.f64 	%fd128, %fd127, 0d401921FB54442D18;
	cvt.rn.f32.f64 	%f358, %fd128;
	cos.approx.f32 	%f359, %f358;
	cvt.f64.f32 	%fd129, %f359;
	mul.f64 	%fd130, %fd129, 0d4024000000000000;
	sub.f64 	%fd131, %fd126, %fd130;
	cvt.f64.f32 	%fd132, %f356;
	add.f64 	%fd133, %fd131, %fd132;
	cvt.rn.f32.f64 	%f360, %fd133;
	ld.local.v2.f32 	{%f361, %f362}, [%rd7+64];
	mul.f32 	%f363, %f361, %f361;
	cvt.f64.f32 	%fd134, %f363;
	cvt.f64.f32 	%fd135, %f361;
	mul.f64 	%fd136, %fd135, 0d401921FB54442D18;
	cvt.rn.f32.f64 	%f364, %fd136;
	cos.approx.f32 	%f365, %f364;
	cvt.f64.f32 	%fd137, %f365;
	mul.f64 	%fd138, %fd137, 0d4024000000000000;
	sub.f64 	%fd139, %fd134, %fd138;
	cvt.f64.f32 	%fd140, %f360;
	add.f64 	%fd141, %fd139, %fd140;
	cvt.rn.f32.f64 	%f366, %fd141;
	mul.f32 	%f367, %f362, %f362;
	cvt.f64.f32 	%fd142, %f367;
	cvt.f64.f32 	%fd143, %f362;
	mul.f64 	%fd144, %fd143, 0d401921FB54442D18;
	cvt.rn.f32.f64 	%f368, %fd144;
	cos.approx.f32 	%f369, %f368;
	cvt.f64.f32 	%fd145, %f369;
	mul.f64 	%fd146, %fd145, 0d4024000000000000;
	sub.f64 	%fd147, %fd142, %fd146;
	cvt.f64.f32 	%fd148, %f366;
	add.f64 	%fd149, %fd147, %fd148;
	cvt.rn.f32.f64 	%f370, %fd149;
	ld.local.v2.f32 	{%f371, %f372}, [%rd7+72];
	mul.f32 	%f373, %f371, %f371;
	cvt.f64.f32 	%fd150, %f373;
	cvt.f64.f32 	%fd151, %f371;
	mul.f64 	%fd152, %fd151, 0d401921FB54442D18;
	cvt.rn.f32.f64 	%f374, %fd152;
	cos.approx.f32 	%f375, %f374;
	cvt.f64.f32 	%fd153, %f375;
	mul.f64 	%fd154, %fd153, 0d4024000000000000;
	sub.f64 	%fd155, %fd150, %fd154;
	cvt.f64.f32 	%fd156, %f370;
	add.f64 	%fd157, %fd155, %fd156;
	cvt.rn.f32.f64 	%f376, %fd157;
	mul.f32 	%f377, %f372, %f372;
	cvt.f64.f32 	%fd158, %f377;
	cvt.f64.f32 	%fd159, %f372;
	mul.f64 	%fd160, %fd159, 0d401921FB54442D18;
	cvt.rn.f32.f64 	%f378, %fd160;
	cos.approx.f32 	%f379, %f378;
	cvt.f64.f32 	%fd161, %f379;
	mul.f64 	%fd162, %fd161, 0d4024000000000000;
	sub.f64 	%fd163, %fd158, %fd162;
	cvt.f64.f32 	%fd164, %f376;
	add.f64 	%fd165, %fd163, %fd164;
	cvt.rn.f32.f64 	%f380, %fd165;
	ld.local.v2.f32 	{%f381, %f382}, [%rd7+80];
	mul.f32 	%f383, %f381, %f381;
	cvt.f64.f32 	%fd166, %f383;
	cvt.f64.f32 	%fd167, %f381;
	mul.f64 	%fd168, %fd167, 0d401921FB54442D18;
	cvt.rn.f32.f64 	%f384, %fd168;
	cos.approx.f32 	%f385, %f384;
	cvt.f64.f32 	%fd169, %f385;
	mul.f64 	%fd170, %fd169, 0d4024000000000000;
	sub.f64 	%fd171, %fd166, %fd170;
	cvt.f64.f32 	%fd172, %f380;
	add.f64 	%fd173, %fd171, %fd172;
	cvt.rn.f32.f64 	%f386, %fd173;
	mul.f32 	%f387, %f382, %f382;
	cvt.f64.f32 	%fd174, %f387;
	cvt.f64.f32 	%fd175, %f382;
	mul.f64 	%fd176, %fd175, 0d401921FB54442D18;
	cvt.rn.f32.f64 	%f388, %fd176;
	cos.approx.f32 	%f389, %f388;
	cvt.f64.f32 	%fd177, %f389;
	mul.f64 	%fd178, %fd177, 0d4024000000000000;
	sub.f64 	%fd179, %fd174, %fd178;
	cvt.f64.f32 	%fd180, %f386;
	add.f64 	%fd181, %fd179, %fd180;
	cvt.rn.f32.f64 	%f390, %fd181;
	ld.local.v2.f32 	{%f391, %f392}, [%rd7+88];
	mul.f32 	%f393, %f391, %f391;
	cvt.f64.f32 	%fd182, %f393;
	cvt.f64.f32 	%fd183, %f391;
	mul.f64 	%fd184, %fd183, 0d401921FB54442D18;
	cvt.rn.f32.f64 	%f394, %fd184;
	cos.approx.f32 	%f395, %f394;
	cvt.f64.f32 	%fd185, %f395;
	mul.f64 	%fd186, %fd185, 0d4024000000000000;
	sub.f64 	%fd187, %fd182, %fd186;
	cvt.f64.f32 	%fd188, %f390;
	add.f64 	%fd189, %fd187, %fd188;
	cvt.rn.f32.f64 	%f396, %fd189;
	mul.f32 	%f397, %f392, %f392;
	cvt.f64.f32 	%fd190, %f397;
	cvt.f64.f32 	%fd191, %f392;
	mul.f64 	%fd192, %fd191, 0d401921FB54442D18;
	cvt.rn.f32.f64 	%f398, %fd192;
	cos.approx.f32 	%f399, %f398;
	cvt.f64.f32 	%fd193, %f399;
	mul.f64 	%fd194, %fd193, 0d4024000000000000;
	sub.f64 	%fd195, %fd190, %fd194;
	cvt.f64.f32 	%fd196, %f396;
	add.f64 	%fd197, %fd195, %fd196;
	cvt.rn.f32.f64 	%f400, %fd197;
	ld.local.v2.f32 	{%f401, %f402}, [%rd7+96];
	mul.f32 	%f403, %f401, %f401;
	cvt.f64.f32 	%fd198, %f403;
	cvt.f64.f32 	%fd199, %f401;
	mul.f64 	%fd200, %fd199, 0d401921FB54442D18;
	cvt.rn.f32.f64 	%f404, %fd200;
	cos.approx.f32 	%f405, %f404;
	cvt.f64.f32 	%fd201, %f405;
	mul.f64 	%fd202, %fd201, 0d4024000000000000;
	sub.f64 	%fd203, %fd198, %fd202;
	cvt.f64.f32 	%fd204, %f400;
	add.f64 	%fd205, %fd203, %fd204;
	cvt.rn.f32.f64 	%f406, %fd205;
	mul.f32 	%f407, %f402, %f402;
	cvt.f64.f32 	%fd206, %f407;
	cvt.f64.f32 	%fd207, %f402;
	mul.f64 	%fd208, %fd207, 0d401921FB54442D18;
	cvt.rn.f32.f64 	%f408, %fd208;
	cos.approx.f32 	%f409, %f408;
	cvt.f64.f32 	%fd209, %f409;
	mul.f64 	%fd210, %fd209, 0d4024000000000000;
	sub.f64 	%fd211, %fd206, %fd210;
	cvt.f64.f32 	%fd212, %f406;
	add.f64 	%fd213, %fd211, %fd212;
	cvt.rn.f32.f64 	%f410, %fd213;
	ld.local.v2.f32 	{%f411, %f412}, [%rd7+104];
	mul.f32 	%f413, %f411, %f411;
	cvt.f64.f32 	%fd214, %f413;
	cvt.f64.f32 	%fd215, %f411;
	mul.f64 	%fd216, %fd215, 0d401921FB54442D18;
	cvt.rn.f32.f64 	%f414, %fd216;
	cos.approx.f32 	%f415, %f414;
	cvt.f64.f32 	%fd217, %f415;
	mul.f64 	%fd218, %fd217, 0d4024000000000000;
	sub.f64 	%fd219, %fd214, %fd218;
	cvt.f64.f32 	%fd220, %f410;
	add.f64 	%fd221, %fd219, %fd220;
	cvt.rn.f32.f64 	%f416, %fd221;
	mul.f32 	%f417, %f412, %f412;
	cvt.f64.f32 	%fd222, %f417;
	cvt.f64.f32 	%fd223, %f412;
	mul.f64 	%fd224, %fd223, 0d401921FB54442D18;
	cvt.rn.f32.f64 	%f418, %fd224;
	cos.approx.f32 	%f419, %f418;
	cvt.f64.f32 	%fd225, %f419;
	mul.f64 	%fd226, %fd225, 0d4024000000000000;
	sub.f64 	%fd227, %fd222, %fd226;
	cvt.f64.f32 	%fd228, %f416;
	add.f64 	%fd229, %fd227, %fd228;
	cvt.rn.f32.f64 	%f420, %fd229;
	ld.local.v2.f32 	{%f421, %f422}, [%rd7+112];
	mul.f32 	%f423, %f421, %f421;
	cvt.f64.f32 	%fd230, %f423;
	cvt.f64.f32 	%fd231, %f421;
	mul.f64 	%fd232, %fd231, 0d401921FB54442D18;
	cvt.rn.f32.f64 	%f424, %fd232;
	cos.approx.f32 	%f425, %f424;
	cvt.f64.f32 	%fd233, %f425;
	mul.f64 	%fd234, %fd233, 0d4024000000000000;
	sub.f64 	%fd235, %fd230, %fd234;
	cvt.f64.f32 	%fd236, %f420;
	add.f64 	%fd237, %fd235, %fd236;
	cvt.rn.f32.f64 	%f426, %fd237;
	mul.f32 	%f427, %f422, %f422;
	cvt.f64.f32 	%fd238, %f427;
	cvt.f64.f32 	%fd239, %f422;
	mul.f64 	%fd240, %fd239, 0d401921FB54442D18;
	cvt.rn.f32.f64 	%f428, %fd240;
	cos.approx.f32 	%f429, %f428;
	cvt.f64.f32 	%fd241, %f429;
	mul.f64 	%fd242, %fd241, 0d4024000000000000;
	sub.f64 	%fd243, %fd238, %fd242;
	cvt.f64.f32 	%fd244, %f426;
	add.f64 	%fd245, %fd243, %fd244;
	cvt.rn.f32.f64 	%f430, %fd245;
	add.f32 	%f2980, %f430, 0f43960000;
$L__BB1_20:
	ld.param.u32 	%r1616, [_Z4woamiffPfiP24curandStatePhilox4_32_10_param_4];
	setp.lt.s32 	%p14, %r1616, 1;
	@%p14 bra 	$L__BB1_138;
	mov.b32 	%r1642, 0;
	add.s32 	%r77, %r6, 387276957;
	add.s32 	%r78, %r7, -1459197799;
	add.s32 	%r79, %r6, -1640531527;
	add.s32 	%r80, %r7, 1684936478;
	add.s32 	%r81, %r6, -1253254570;
$L__BB1_22:
	add.s32 	%r82, %r7, -1150833019;
	add.s32 	%r83, %r7, 534103459;
	add.s32 	%r84, %r6, 2027808484;
	add.s32 	%r85, %r6, -239350328;
	add.s32 	%r86, %r6, 1013904242;
	add.s32 	%r87, %r6, -1879881855;
	add.s32 	%r88, %r7, -616729560;
	mov.b32 	%r1656, 2;
	setp.eq.s32 	%p15, %r1775, 1;
	mov.u32 	%r1655, %r1659;
	@%p15 bra 	$L__BB1_31;
	setp.eq.s32 	%p16, %r1775, 3;
	@%p16 bra 	$L__BB1_27;
	setp.ne.s32 	%p17, %r1775, 2;
	@%p17 bra 	$L__BB1_26;
	mov.b32 	%r1656, 3;
	mov.u32 	%r1655, %r1658;
	bra.uni 	$L__BB1_31;
$L__BB1_26:
	add.s32 	%r1656, %r1775, 1;
	mov.u32 	%r1655, %r1660;
	bra.uni 	$L__BB1_31;
$L__BB1_27:
	add.s32 	%r1664, %r1664, 1;
	setp.ne.s32 	%p18, %r1664, 0;
	@%p18 bra 	$L__BB1_30;
	add.s32 	%r1725, %r1725, 1;
	setp.ne.s32 	%p19, %r1725, 0;
	@%p19 bra 	$L__BB1_30;
	add.s32 	%r1724, %r1724, 1;
	setp.eq.s32 	%p20, %r1724, 0;
	selp.u32 	%r432, 1, 0, %p20;
	add.s32 	%r1723, %r1723, %r432;
	mov.b32 	%r1725, 0;
$L__BB1_30:
	mov.b32 	%r434, -766435501;
	mul.hi.u32 	%r435, %r434, %r1664;
	mul.lo.s32 	%r436, %r1664, -766435501;
	mov.b32 	%r437, -845247145;
	mul.hi.u32 	%r438, %r437, %r1724;
	mul.lo.s32 	%r439, %r1724, -845247145;
	xor.b32  	%r440, %r6, %r438;
	xor.b32  	%r441, %r440, %r1725;
	xor.b32  	%r442, %r435, %r7;
	xor.b32  	%r443, %r442, %r1723;
	mul.hi.u32 	%r444, %r434, %r441;
	mul.lo.s32 	%r445, %r441, -766435501;
	mul.hi.u32 	%r446, %r437, %r443;
	mul.lo.s32 	%r447, %r443, -845247145;
	xor.b32  	%r448, %r439, %r446;
	xor.b32  	%r449, %r448, %r79;
	xor.b32  	%r450, %r436, %r444;
	xor.b32  	%r451, %r450, %r82;
	mul.hi.u32 	%r452, %r434, %r449;
	mul.lo.s32 	%r453, %r449, -766435501;
	mul.hi.u32 	%r454, %r437, %r451;
	mul.lo.s32 	%r455, %r451, -845247145;
	xor.b32  	%r456, %r447, %r454;
	xor.b32  	%r457, %r456, %r86;
	xor.b32  	%r458, %r445, %r452;
	add.s32 	%r459, %r7, 1993301258;
	xor.b32  	%r460, %r458, %r459;
	mul.hi.u32 	%r461, %r434, %r457;
	mul.lo.s32 	%r462, %r457, -766435501;
	mul.hi.u32 	%r463, %r437, %r460;
	mul.lo.s32 	%r464, %r460, -845247145;
	xor.b32  	%r465, %r455, %r463;
	add.s32 	%r466, %r6, -626627285;
	xor.b32  	%r467, %r465, %r466;
	xor.b32  	%r468, %r453, %r461;
	add.s32 	%r469, %r7, 842468239;
	xor.b32  	%r470, %r468, %r469;
	mul.hi.u32 	%r471, %r434, %r467;
	mul.lo.s32 	%r472, %r467, -766435501;
	mul.hi.u32 	%r473, %r437, %r470;
	mul.lo.s32 	%r474, %r470, -845247145;
	xor.b32  	%r475, %r464, %r473;
	xor.b32  	%r476, %r475, %r84;
	xor.b32  	%r477, %r462, %r471;
	xor.b32  	%r478, %r477, %r23;
	mul.hi.u32 	%r479, %r434, %r476;
	mul.lo.s32 	%r480, %r476, -766435501;
	mul.hi.u32 	%r481, %r437, %r478;
	mul.lo.s32 	%r482, %r478, -845247145;
	xor.b32  	%r483, %r474, %r481;
	xor.b32  	%r484, %r483, %r77;
	xor.b32  	%r485, %r472, %r479;
	xor.b32  	%r486, %r485, %r78;
	mul.hi.u32 	%r487, %r434, %r484;
	mul.lo.s32 	%r488, %r484, -766435501;
	mul.hi.u32 	%r489, %r437, %r486;
	mul.lo.s32 	%r490, %r486, -845247145;
	xor.b32  	%r491, %r482, %r489;
	xor.b32  	%r492, %r491, %r81;
	xor.b32  	%r493, %r480, %r487;
	xor.b32  	%r494, %r493, %r80;
	mul.hi.u32 	%r495, %r434, %r492;
	mul.lo.s32 	%r496, %r492, -766435501;
	mul.hi.u32 	%r497, %r437, %r494;
	mul.lo.s32 	%r498, %r494, -845247145;
	xor.b32  	%r499, %r490, %r497;
	xor.b32  	%r500, %r499, %r28;
	xor.b32  	%r501, %r488, %r495;
	xor.b32  	%r502, %r501, %r83;
	mul.hi.u32 	%r503, %r434, %r500;
	mul.lo.s32 	%r504, %r500, -766435501;
	mul.hi.u32 	%r505, %r437, %r502;
	mul.lo.s32 	%r506, %r502, -845247145;
	xor.b32  	%r507, %r498, %r505;
	xor.b32  	%r508, %r507, %r85;
	xor.b32  	%r509, %r496, %r503;
	xor.b32  	%r510, %r509, %r88;
	mul.hi.u32 	%r511, %r434, %r508;
	mul.lo.s32 	%r97, %r508, -766435501;
	mul.hi.u32 	%r512, %r437, %r510;
	mul.lo.s32 	%r1659, %r510, -845247145;
	xor.b32  	%r513, %r506, %r512;
	xor.b32  	%r1660, %r513, %r87;
	xor.b32  	%r514, %r504, %r511;
	add.s32 	%r515, %r7, -1767562579;
	xor.b32  	%r1658, %r514, %r515;
	mov.b32 	%r1656, 0;
	mov.u32 	%r1655, %r1657;
	mov.u32 	%r1657, %r97;
$L__BB1_31:
	cvt.rn.f32.u32 	%f724, %r1655;
	fma.rn.f32 	%f725, %f724, 0f2F800000, 0f2F000000;
	mul.f32 	%f726, %f725, 0f41F80000;
	cvt.rzi.s32.f32 	%r518, %f726;
	setp.le.s32 	%p21, %r518, %r1;
	selp.s32 	%r519, -1, 0, %p21;
	add.s32 	%r111, %r518, %r519;
	st.local.u32 	[%rd6], %r111;
	mov.b32 	%r1669, 2;
	setp.eq.s32 	%p22, %r1656, 1;
	mov.u32 	%r1668, %r1659;
	@%p22 bra 	$L__BB1_40;
	setp.eq.s32 	%p23, %r1656, 3;
	@%p23 bra 	$L__BB1_36;
	setp.ne.s32 	%p24, %r1656, 2;
	@%p24 bra 	$L__BB1_35;
	mov.b32 	%r1669, 3;
	mov.u32 	%r1668, %r1658;
	bra.uni 	$L__BB1_40;
$L__BB1_35:
	add.s32 	%r1669, %r1656, 1;
	mov.u32 	%r1668, %r1660;
	bra.uni 	$L__BB1_40;
$L__BB1_36:
	add.s32 	%r1664, %r1664, 1;
	setp.ne.s32 	%p25, %r1664, 0;
	@%p25 bra 	$L__BB1_39;
	add.s32 	%r1725, %r1725, 1;
	setp.ne.s32 	%p26, %r1725, 0;
	@%p26 bra 	$L__BB1_39;
	add.s32 	%r1724, %r1724, 1;
	setp.eq.s32 	%p27, %r1724, 0;
	selp.u32 	%r521, 1, 0, %p27;
	add.s32 	%r1723, %r1723, %r521;
	mov.b32 	%r1725, 0;
$L__BB1_39:
	mov.b32 	%r523, -766435501;
	mul.hi.u32 	%r524, %r523, %r1664;
	mul.lo.s32 	%r525, %r1664, -766435501;
	mov.b32 	%r526, -845247145;
	mul.hi.u32 	%r527, %r526, %r1724;
	mul.lo.s32 	%r528, %r1724, -845247145;
	xor.b32  	%r529, %r6, %r527;
	xor.b32  	%r530, %r529, %r1725;
	xor.b32  	%r531, %r524, %r7;
	xor.b32  	%r532, %r531, %r1723;
	mul.hi.u32 	%r533, %r523, %r530;
	mul.lo.s32 	%r534, %r530, -766435501;
	mul.hi.u32 	%r535, %r526, %r532;
	mul.lo.s32 	%r536, %r532, -845247145;
	xor.b32  	%r537, %r528, %r535;
	xor.b32  	%r538, %r537, %r79;
	xor.b32  	%r539, %r525, %r533;
	xor.b32  	%r540, %r539, %r82;
	mul.hi.u32 	%r541, %r523, %r538;
	mul.lo.s32 	%r542, %r538, -766435501;
	mul.hi.u32 	%r543, %r526, %r540;
	mul.lo.s32 	%r544, %r540, -845247145;
	xor.b32  	%r545, %r536, %r543;
	xor.b32  	%r546, %r545, %r86;
	xor.b32  	%r547, %r534, %r541;
	add.s32 	%r548, %r7, 1993301258;
	xor.b32  	%r549, %r547, %r548;
	mul.hi.u32 	%r550, %r523, %r546;
	mul.lo.s32 	%r551, %r546, -766435501;
	mul.hi.u32 	%r552, %r526, %r549;
	mul.lo.s32 	%r553, %r549, -845247145;
	xor.b32  	%r554, %r544, %r552;
	add.s32 	%r555, %r6, -626627285;
	xor.b32  	%r556, %r554, %r555;
	xor.b32  	%r557, %r542, %r550;
	add.s32 	%r558, %r7, 842468239;
	xor.b32  	%r559, %r557, %r558;
	mul.hi.u32 	%r560, %r523, %r556;
	mul.lo.s32 	%r561, %r556, -766435501;
	mul.hi.u32 	%r562, %r526, %r559;
	mul.lo.s32 	%r563, %r559, -845247145;
	xor.b32  	%r564, %r553, %r562;
	xor.b32  	%r565, %r564, %r84;
	xor.b32  	%r566, %r551, %r560;
	xor.b32  	%r567, %r566, %r23;
	mul.hi.u32 	%r568, %r523, %r565;
	mul.lo.s32 	%r569, %r565, -766435501;
	mul.hi.u32 	%r570, %r526, %r567;
	mul.lo.s32 	%r571, %r567, -845247145;
	xor.b32  	%r572, %r563, %r570;
	xor.b32  	%r573, %r572, %r77;
	xor.b32  	%r574, %r561, %r568;
	xor.b32  	%r575, %r574, %r78;
	mul.hi.u32 	%r576, %r523, %r573;
	mul.lo.s32 	%r577, %r573, -766435501;
	mul.hi.u32 	%r578, %r526, %r575;
	mul.lo.s32 	%r579, %r575, -845247145;
	xor.b32  	%r580, %r571, %r578;
	xor.b32  	%r581, %r580, %r81;
	xor.b32  	%r582, %r569, %r576;
	xor.b32  	%r583, %r582, %r80;
	mul.hi.u32 	%r584, %r523, %r581;
	mul.lo.s32 	%r585, %r581, -766435501;
	mul.hi.u32 	%r586, %r526, %r583;
	mul.lo.s32 	%r587, %r583, -845247145;
	xor.b32  	%r588, %r579, %r586;
	xor.b32  	%r589, %r588, %r28;
	xor.b32  	%r590, %r577, %r584;
	xor.b32  	%r591, %r590, %r83;
	mul.hi.u32 	%r592, %r523, %r589;
	mul.lo.s32 	%r593, %r589, -766435501;
	mul.hi.u32 	%r594, %r526, %r591;
	mul.lo.s32 	%r595, %r591, -845247145;
	xor.b32  	%r596, %r587, %r594;
	xor.b32  	%r597, %r596, %r85;
	xor.b32  	%r598, %r585, %r592;
	xor.b32  	%r599, %r598, %r88;
	mul.hi.u32 	%r600, %r523, %r597;
	mul.lo.s32 	%r120, %r597, -766435501;
	mul.hi.u32 	%r601, %r526, %r599;
	mul.lo.s32 	%r1659, %r599, -845247145;
	xor.b32  	%r602, %r595, %r601;
	xor.b32  	%r1660, %r602, %r87;
	xor.b32  	%r603, %r593, %r600;
	add.s32 	%r604, %r7, -1767562579;
	xor.b32  	%r1658, %r603, %r604;
	mov.b32 	%r1669, 0;
	mov.u32 	%r1668, %r1657;
	mov.u32 	%r1657, %r120;
$L__BB1_40:
	cvt.rn.f32.u32 	%f727, %r1668;
	fma.rn.f32 	%f728, %f727, 0f2F800000, 0f2F000000;
	mul.f32 	%f729, %f728, 0f41F00000;
	cvt.rzi.s32.f32 	%r607, %f729;
	setp.le.s32 	%p28, %r607, %r1;
	selp.s32 	%r608, -1, 0, %p28;
	add.s32 	%r609, %r607, %r608;
	setp.ge.s32 	%p29, %r609, %r111;
	selp.u32 	%r610, 1, 0, %p29;
	add.s32 	%r611, %r609, %r610;
	st.local.u32 	[%rd6+4], %r611;
	mov.b32 	%r612, %f2980;
	shfl.sync.idx.b32	%r613|%p30, %r612, %r111, 31, -1;
	mov.b32 	%f2978, %r613;
	shfl.sync.idx.b32	%r134|%p31, %r612, %r611, 31, -1;
	mov.b32 	%r1682, 2;
	setp.eq.s32 	%p32, %r1669, 1;
	mov.u32 	%r1681, %r1659;
	@%p32 bra 	$L__BB1_49;
	setp.eq.s32 	%p33, %r1669, 3;
	@%p33 bra 	$L__BB1_45;
	setp.ne.s32 	%p34, %r1669, 2;
	@%p34 bra 	$L__BB1_44;
	mov.b32 	%r1682, 3;
	mov.u32 	%r1681, %r1658;
	bra.uni 	$L__BB1_49;
$L__BB1_44:
	add.s32 	%r1682, %r1669, 1;
	mov.u32 	%r1681, %r1660;
	bra.uni 	$L__BB1_49;
$L__BB1_45:
	add.s32 	%r1664, %r1664, 1;
	setp.ne.s32 	%p35, %r1664, 0;
	@%p35 bra 	$L__BB1_48;
	add.s32 	%r1725, %r1725, 1;
	setp.ne.s32 	%p36, %r1725, 0;
	@%p36 bra 	$L__BB1_48;
	add.s32 	%r1724, %r1724, 1;
	setp.eq.s32 	%p37, %r1724, 0;
	selp.u32 	%r615, 1, 0, %p37;
	add.s32 	%r1723, %r1723, %r615;
	mov.b32 	%r1725, 0;
$L__BB1_48:
	mov.b32 	%r617, -766435501;
	mul.hi.u32 	%r618, %r617, %r1664;
	mul.lo.s32 	%r619, %r1664, -766435501;
	mov.b32 	%r620, -845247145;
	mul.hi.u32 	%r621, %r620, %r1724;
	mul.lo.s32 	%r622, %r1724, -845247145;
	xor.b32  	%r623, %r6, %r621;
	xor.b32  	%r624, %r623, %r1725;
	xor.b32  	%r625, %r618, %r7;
	xor.b32  	%r626, %r625, %r1723;
	mul.hi.u32 	%r627, %r617, %r624;
	mul.lo.s32 	%r628, %r624, -766435501;
	mul.hi.u32 	%r629, %r620, %r626;
	mul.lo.s32 	%r630, %r626, -845247145;
	xor.b32  	%r631, %r622, %r629;
	xor.b32  	%r632, %r631, %r79;
	xor.b32  	%r633, %r619, %r627;
	xor.b32  	%r634, %r633, %r82;
	mul.hi.u32 	%r635, %r617, %r632;
	mul.lo.s32 	%r636, %r632, -766435501;
	mul.hi.u32 	%r637, %r620, %r634;
	mul.lo.s32 	%r638, %r634, -845247145;
	xor.b32  	%r639, %r630, %r637;
	xor.b32  	%r640, %r639, %r86;
	xor.b32  	%r641, %r628, %r635;
	add.s32 	%r642, %r7, 1993301258;
	xor.b32  	%r643, %r641, %r642;
	mul.hi.u32 	%r644, %r617, %r640;
	mul.lo.s32 	%r645, %r640, -766435501;
	mul.hi.u32 	%r646, %r620, %r643;
	mul.lo.s32 	%r647, %r643, -845247145;
	xor.b32  	%r648, %r638, %r646;
	add.s32 	%r649, %r6, -626627285;
	xor.b32  	%r650, %r648, %r649;
	xor.b32  	%r651, %r636, %r644;
	add.s32 	%r652, %r7, 842468239;
	xor.b32  	%r653, %r651, %r652;
	mul.hi.u32 	%r654, %r617, %r650;
	mul.lo.s32 	%r655, %r650, -766435501;
	mul.hi.u32 	%r656, %r620, %r653;
	mul.lo.s32 	%r657, %r653, -845247145;
	xor.b32  	%r658, %r647, %r656;
	xor.b32  	%r659, %r658, %r84;
	xor.b32  	%r660, %r645, %r654;
	xor.b32  	%r661, %r660, %r23;
	mul.hi.u32 	%r662, %r617, %r659;
	mul.lo.s32 	%r663, %r659, -766435501;
	mul.hi.u32 	%r664, %r620, %r661;
	mul.lo.s32 	%r665, %r661, -845247145;
	xor.b32  	%r666, %r657, %r664;
	xor.b32  	%r667, %r666, %r77;
	xor.b32  	%r668, %r655, %r662;
	xor.b32  	%r669, %r668, %r78;
	mul.hi.u32 	%r670, %r617, %r667;
	mul.lo.s32 	%r671, %r667, -766435501;
	mul.hi.u32 	%r672, %r620, %r669;
	mul.lo.s32 	%r673, %r669, -845247145;
	xor.b32  	%r674, %r665, %r672;
	xor.b32  	%r675, %r674, %r81;
	xor.b32  	%r676, %r663, %r670;
	xor.b32  	%r677, %r676, %r80;
	mul.hi.u32 	%r678, %r617, %r675;
	mul.lo.s32 	%r679, %r675, -766435501;
	mul.hi.u32 	%r680, %r620, %r677;
	mul.lo.s32 	%r681, %r677, -845247145;
	xor.b32  	%r682, %r673, %r680;
	xor.b32  	%r683, %r682, %r28;
	xor.b32  	%r684, %r671, %r678;
	xor.b32  	%r685, %r684, %r83;
	mul.hi.u32 	%r686, %r617, %r683;
	mul.lo.s32 	%r687, %r683, -766435501;
	mul.hi.u32 	%r688, %r620, %r685;
	mul.lo.s32 	%r689, %r685, -845247145;
	xor.b32  	%r690, %r681, %r688;
	xor.b32  	%r691, %r690, %r85;
	xor.b32  	%r692, %r679, %r686;
	add.s32 	%r693, %r7, -616729560;
	xor.b32  	%r694, %r692, %r693;
	mul.hi.u32 	%r695, %r617, %r691;
	mul.lo.s32 	%r143, %r691, -766435501;
	mul.hi.u32 	%r696, %r620, %r694;
	mul.lo.s32 	%r1659, %r694, -845247145;
	xor.b32  	%r697, %r689, %r696;
	xor.b32  	%r1660, %r697, %r87;
	xor.b32  	%r698, %r687, %r695;
	add.s32 	%r699, %r7, -1767562579;
	xor.b32  	%r1658, %r698, %r699;
	mov.b32 	%r1682, 0;
	mov.u32 	%r1681, %r1657;
	mov.u32 	%r1657, %r143;
$L__BB1_49:
	cvt.rn.f32.u32 	%f730, %r1681;
	fma.rn.f32 	%f731, %f730, 0f2F800000, 0f2F000000;
	fma.rn.f32 	%f9, %f731, 0f40000000, 0f3F800000;
	mov.b32 	%r1731, 2;
	setp.eq.s32 	%p38, %r1682, 1;
	mov.u32 	%r1694, %r1659;
	@%p38 bra 	$L__BB1_58;
	setp.eq.s32 	%p39, %r1682, 3;
	@%p39 bra 	$L__BB1_54;
	setp.ne.s32 	%p40, %r1682, 2;
	@%p40 bra 	$L__BB1_53;
	mov.b32 	%r1731, 3;
	mov.u32 	%r1694, %r1658;
	bra.uni 	$L__BB1_58;
$L__BB1_53:
	add.s32 	%r1731, %r1682, 1;
	mov.u32 	%r1694, %r1660;
	bra.uni 	$L__BB1_58;
$L__BB1_54:
	add.s32 	%r1664, %r1664, 1;
	setp.ne.s32 	%p41, %r1664, 0;
	@%p41 bra 	$L__BB1_57;
	add.s32 	%r1725, %r1725, 1;
	setp.ne.s32 	%p42, %r1725, 0;
	@%p42 bra 	$L__BB1_57;
	add.s32 	%r1724, %r1724, 1;
	setp.eq.s32 	%p43, %r1724, 0;
	selp.u32 	%r703, 1, 0, %p43;
	add.s32 	%r1723, %r1723, %r703;
	mov.b32 	%r1725, 0;
$L__BB1_57:
	mov.b32 	%r705, -766435501;
	mul.hi.u32 	%r706, %r705, %r1664;
	mul.lo.s32 	%r707, %r1664, -766435501;
	mov.b32 	%r708, -845247145;
	mul.hi.u32 	%r709, %r708, %r1724;
	mul.lo.s32 	%r710, %r1724, -845247145;
	xor.b32  	%r711, %r6, %r709;
	xor.b32  	%r712, %r711, %r1725;
	xor.b32  	%r713, %r706, %r7;
	xor.b32  	%r714, %r713, %r1723;
	mul.hi.u32 	%r715, %r705, %r712;
	mul.lo.s32 	%r716, %r712, -766435501;
	mul.hi.u32 	%r717, %r708, %r714;
	mul.lo.s32 	%r718, %r714, -845247145;
	xor.b32  	%r719, %r710, %r717;
	xor.b32  	%r720, %r719, %r79;
	xor.b32  	%r721, %r707, %r715;
	xor.b32  	%r722, %r721, %r82;
	mul.hi.u32 	%r723, %r705, %r720;
	mul.lo.s32 	%r724, %r720, -766435501;
	mul.hi.u32 	%r725, %r708, %r722;
	mul.lo.s32 	%r726, %r722, -845247145;
	xor.b32  	%r727, %r718, %r725;
	xor.b32  	%r728, %r727, %r86;
	xor.b32  	%r729, %r716, %r723;
	add.s32 	%r730, %r7, 1993301258;
	xor.b32  	%r731, %r729, %r730;
	mul.hi.u32 	%r732, %r705, %r728;
	mul.lo.s32 	%r733, %r728, -766435501;
	mul.hi.u32 	%r734, %r708, %r731;
	mul.lo.s32 	%r735, %r731, -845247145;
	xor.b32  	%r736, %r726, %r734;
	add.s32 	%r737, %r6, -626627285;
	xor.b32  	%r738, %r736, %r737;
	xor.b32  	%r739, %r724, %r732;
	add.s32 	%r740, %r7, 842468239;
	xor.b32  	%r741, %r739, %r740;
	mul.hi.u32 	%r742, %r705, %r738;
	mul.lo.s32 	%r743, %r738, -766435501;
	mul.hi.u32 	%r744, %r708, %r741;
	mul.lo.s32 	%r745, %r741, -845247145;
	xor.b32  	%r746, %r735, %r744;
	xor.b32  	%r747, %r746, %r84;
	xor.b32  	%r748, %r733, %r742;
	xor.b32  	%r749, %r748, %r23;
	mul.hi.u32 	%r750, %r705, %r747;
	mul.lo.s32 	%r751, %r747, -766435501;
	mul.hi.u32 	%r752, %r708, %r749;
	mul.lo.s32 	%r753, %r749, -845247145;
	xor.b32  	%r754, %r745, %r752;
	xor.b32  	%r755, %r754, %r77;
	xor.b32  	%r756, %r743, %r750;
	xor.b32  	%r757, %r756, %r78;
	mul.hi.u32 	%r758, %r705, %r755;
	mul.lo.s32 	%r759, %r755, -766435501;
	mul.hi.u32 	%r760, %r708, %r757;
	mul.lo.s32 	%r761, %r757, -845247145;
	xor.b32  	%r762, %r753, %r760;
	xor.b32  	%r763, %r762, %r81;
	xor.b32  	%r764, %r751, %r758;
	xor.b32  	%r765, %r764, %r80;
	mul.hi.u32 	%r766, %r705, %r763;
	mul.lo.s32 	%r767, %r763, -766435501;
	mul.hi.u32 	%r768, %r708, %r765;
	mul.lo.s32 	%r769, %r765, -845247145;
	xor.b32  	%r770, %r761, %r768;
	xor.b32  	%r771, %r770, %r28;
	xor.b32  	%r772, %r759, %r766;
	xor.b32  	%r773, %r772, %r83;
	mul.hi.u32 	%r774, %r705, %r771;
	mul.lo.s32 	%r775, %r771, -766435501;
	mul.hi.u32 	%r776, %r708, %r773;
	mul.lo.s32 	%r777, %r773, -845247145;
	xor.b32  	%r778, %r769, %r776;
	xor.b32  	%r779, %r778, %r85;
	xor.b32  	%r780, %r767, %r774;
	add.s32 	%r781, %r7, -616729560;
	xor.b32  	%r782, %r780, %r781;
	mul.hi.u32 	%r783, %r705, %r779;
	mul.lo.s32 	%r165, %r779, -766435501;
	mul.hi.u32 	%r784, %r708, %r782;
	mul.lo.s32 	%r1659, %r782, -845247145;
	xor.b32  	%r785, %r777, %r784;
	add.s32 	%r786, %r6, -1879881855;
	xor.b32  	%r1660, %r785, %r786;
	xor.b32  	%r787, %r775, %r783;
	add.s32 	%r788, %r7, -1767562579;
	xor.b32  	%r1658, %r787, %r788;
	mov.b32 	%r1731, 0;
	mov.u32 	%r1694, %r1657;
	mov.u32 	%r1657, %r165;
$L__BB1_58:
	mov.b32 	%f732, %r134;
	setp.lt.f32 	%p44, %f2978, %f732;
	cvt.rn.f32.u32 	%f733, %r1694;
	fma.rn.f32 	%f734, %f733, 0f2F800000, 0f2F000000;
	fma.rn.f32 	%f735, %f734, 0f40000000, 0f3F800000;
	cvt.rzi.s32.f32 	%r791, %f735;
	selp.u32 	%r792, 1, 0, %p44;
	mul.wide.u32 	%rd28, %r792, 4;
	add.s64 	%rd29, %rd6, %rd28;
	ld.local.u32 	%r179, [%rd29];
	xor.b64  	%rd30, %rd28, 4;
	add.s64 	%rd8, %rd6, %rd30;
	cvt.rzi.s32.f32 	%r793, %f9;
	cvt.rn.f32.s32 	%f10, %r793;
	cvt.rn.f32.s32 	%f11, %r791;
	mov.b32 	%r1704, 0;
	mov.b64 	%rd47, 0;
$L__BB1_59:
	add.s64 	%rd31, %rd7, %rd47;
	ld.local.u32 	%r795, [%rd31];
	shfl.sync.idx.b32	%r796|%p45, %r795, %r179, 31, -1;
	mov.b32 	%f12, %r796;
	ld.local.u32 	%r797, [%rd8];
	shfl.sync.idx.b32	%r798|%p46, %r795, %r797, 31, -1;
	mov.b32 	%f13, %r798;
	mov.b32 	%f14, %r795;
	add.f32 	%f736, %f14, %f12;
	mov.f32 	%f737, 0f40000000;
	div.approx.f32 	%f15, %f736, %f737;
	mov.b32 	%r1718, 2;
	setp.eq.s32 	%p47, %r1731, 1;
	mov.u32 	%r1717, %r1659;
	@%p47 bra 	$L__BB1_68;
	setp.eq.s32 	%p48, %r1731, 3;
	@%p48 bra 	$L__BB1_64;
	setp.ne.s32 	%p49, %r1731, 2;
	@%p49 bra 	$L__BB1_63;
	mov.b32 	%r1718, 3;
	mov.u32 	%r1717, %r1658;
	bra.uni 	$L__BB1_68;
$L__BB1_63:
	add.s32 	%r1718, %r1731, 1;
	mov.u32 	%r1717, %r1660;
	bra.uni 	$L__BB1_68;
$L__BB1_64:
	add.s32 	%r1664, %r1664, 1;
	setp.ne.s32 	%p50, %r1664, 0;
	@%p50 bra 	$L__BB1_67;
	add.s32 	%r1725, %r1725, 1;
	setp.ne.s32 	%p51, %r1725, 0;
	@%p51 bra 	$L__BB1_67;
	add.s32 	%r1724, %r1724, 1;
	setp.eq.s32 	%p52, %r1724, 0;
	selp.u32 	%r800, 1, 0, %p52;
	add.s32 	%r1723, %r1723, %r800;
	mov.b32 	%r1725, 0;
$L__BB1_67:
	mov.b32 	%r802, -766435501;
	mul.hi.u32 	%r803, %r802, %r1664;
	mul.lo.s32 	%r804, %r1664, -766435501;
	mov.b32 	%r805, -845247145;
	mul.hi.u32 	%r806, %r805, %r1724;
	mul.lo.s32 	%r807, %r1724, -845247145;
	xor.b32  	%r808, %r6, %r806;
	xor.b32  	%r809, %r808, %r1725;
	xor.b32  	%r810, %r803, %r7;
	xor.b32  	%r811, %r810, %r1723;
	mul.hi.u32 	%r812, %r802, %r809;
	mul.lo.s32 	%r813, %r809, -766435501;
	mul.hi.u32 	%r814, %r805, %r811;
	mul.lo.s32 	%r815, %r811, -845247145;
	xor.b32  	%r816, %r807, %r814;
	add.s32 	%r817, %r6, -1640531527;
	xor.b32  	%r818, %r816, %r817;
	xor.b32  	%r819, %r804, %r812;
	add.s32 	%r820, %r7, -1150833019;
	xor.b32  	%r821, %r819, %r820;
	mul.hi.u32 	%r822, %r802, %r818;
	mul.lo.s32 	%r823, %r818, -766435501;
	mul.hi.u32 	%r824, %r805, %r821;
	mul.lo.s32 	%r825, %r821, -845247145;
	xor.b32  	%r826, %r815, %r824;
	add.s32 	%r827, %r6, 1013904242;
	xor.b32  	%r828, %r826, %r827;
	xor.b32  	%r829, %r813, %r822;
	add.s32 	%r830, %r7, 1993301258;
	xor.b32  	%r831, %r829, %r830;
	mul.hi.u32 	%r832, %r802, %r828;
	mul.lo.s32 	%r833, %r828, -766435501;
	mul.hi.u32 	%r834, %r805, %r831;
	mul.lo.s32 	%r835, %r831, -845247145;
	xor.b32  	%r836, %r825, %r834;
	add.s32 	%r837, %r6, -626627285;
	xor.b32  	%r838, %r836, %r837;
	xor.b32  	%r839, %r823, %r832;
	add.s32 	%r840, %r7, 842468239;
	xor.b32  	%r841, %r839, %r840;
	mul.hi.u32 	%r842, %r802, %r838;
	mul.lo.s32 	%r843, %r838, -766435501;
	mul.hi.u32 	%r844, %r805, %r841;
	mul.lo.s32 	%r845, %r841, -845247145;
	xor.b32  	%r846, %r835, %r844;
	add.s32 	%r847, %r6, 2027808484;
	xor.b32  	%r848, %r846, %r847;
	xor.b32  	%r849, %r833, %r842;
	xor.b32  	%r850, %r849, %r23;
	mul.hi.u32 	%r851, %r802, %r848;
	mul.lo.s32 	%r852, %r848, -766435501;
	mul.hi.u32 	%r853, %r805, %r850;
	mul.lo.s32 	%r854, %r850, -845247145;
	xor.b32  	%r855, %r845, %r853;
	add.s32 	%r856, %r6, 387276957;
	xor.b32  	%r857, %r855, %r856;
	xor.b32  	%r858, %r843, %r851;
	add.s32 	%r859, %r7, -1459197799;
	xor.b32  	%r860, %r858, %r859;
	mul.hi.u32 	%r861, %r802, %r857;
	mul.lo.s32 	%r862, %r857, -766435501;
	mul.hi.u32 	%r863, %r805, %r860;
	mul.lo.s32 	%r864, %r860, -845247145;
	xor.b32  	%r865, %r854, %r863;
	add.s32 	%r866, %r6, -1253254570;
	xor.b32  	%r867, %r865, %r866;
	xor.b32  	%r868, %r852, %r861;
	add.s32 	%r869, %r7, 1684936478;
	xor.b32  	%r870, %r868, %r869;
	mul.hi.u32 	%r871, %r802, %r867;
	mul.lo.s32 	%r872, %r867, -766435501;
	mul.hi.u32 	%r873, %r805, %r870;
	mul.lo.s32 	%r874, %r870, -845247145;
	xor.b32  	%r875, %r864, %r873;
	xor.b32  	%r876, %r875, %r28;
	xor.b32  	%r877, %r862, %r871;
	add.s32 	%r878, %r7, 534103459;
	xor.b32  	%r879, %r877, %r878;
	mul.hi.u32 	%r880, %r802, %r876;
	mul.lo.s32 	%r881, %r876, -766435501;
	mul.hi.u32 	%r882, %r805, %r879;
	mul.lo.s32 	%r883, %r879, -845247145;
	xor.b32  	%r884, %r874, %r882;
	add.s32 	%r885, %r6, -239350328;
	xor.b32  	%r886, %r884, %r885;
	xor.b32  	%r887, %r872, %r880;
	add.s32 	%r888, %r7, -616729560;
	xor.b32  	%r889, %r887, %r888;
	mul.hi.u32 	%r890, %r802, %r886;
	mul.lo.s32 	%r198, %r886, -766435501;
	mul.hi.u32 	%r891, %r805, %r889;
	mul.lo.s32 	%r1659, %r889, -845247145;
	xor.b32  	%r892, %r883, %r891;
	add.s32 	%r893, %r6, -1879881855;
	xor.b32  	%r1660, %r892, %r893;
	xor.b32  	%r894, %r881, %r890;
	add.s32 	%r895, %r7, -1767562579;
	xor.b32  	%r1658, %r894, %r895;
	mov.b32 	%r1718, 0;
	mov.u32 	%r1717, %r1657;
	mov.u32 	%r1657, %r198;
$L__BB1_68:
	add.s32 	%r212, %r6, 387276957;
	cvt.rn.f32.u32 	%f738, %r1717;
	fma.rn.f32 	%f739, %f738, 0f2F800000, 0f2F000000;
	mul.f32 	%f740, %f15, %f10;
	sub.f32 	%f741, %f13, %f740;
	fma.rn.f32 	%f742, %f741, %f739, %f14;
	add.s64 	%rd32, %rd5, %rd47;
	st.local.f32 	[%rd32], %f742;
	mov.b32 	%r1731, 2;
	setp.eq.s32 	%p53, %r1718, 1;
	mov.u32 	%r1730, %r1659;
	@%p53 bra 	$L__BB1_77;
	setp.eq.s32 	%p54, %r1718, 3;
	@%p54 bra 	$L__BB1_73;
	setp.ne.s32 	%p55, %r1718, 2;
	@%p55 bra 	$L__BB1_72;
	mov.b32 	%r1731, 3;
	mov.u32 	%r1730, %r1658;
	bra.uni 	$L__BB1_77;
$L__BB1_72:
	add.s32 	%r1731, %r1718, 1;
	mov.u32 	%r1730, %r1660;
	bra.uni 	$L__BB1_77;
$L__BB1_73:
	add.s32 	%r1664, %r1664, 1;
	setp.ne.s32 	%p56, %r1664, 0;
	@%p56 bra 	$L__BB1_76;
	add.s32 	%r1725, %r1725, 1;
	setp.ne.s32 	%p57, %r1725, 0;
	@%p57 bra 	$L__BB1_76;
	add.s32 	%r1724, %r1724, 1;
	setp.eq.s32 	%p58, %r1724, 0;
	selp.u32 	%r899, 1, 0, %p58;
	add.s32 	%r1723, %r1723, %r899;
	mov.b32 	%r1725, 0;
$L__BB1_76:
	mov.b32 	%r901, -766435501;
	mul.hi.u32 	%r902, %r901, %r1664;
	mul.lo.s32 	%r903, %r1664, -766435501;
	mov.b32 	%r904, -845247145;
	mul.hi.u32 	%r905, %r904, %r1724;
	mul.lo.s32 	%r906, %r1724, -845247145;
	xor.b32  	%r907, %r6, %r905;
	xor.b32  	%r908, %r907, %r1725;
	xor.b32  	%r909, %r902, %r7;
	xor.b32  	%r910, %r909, %r1723;
	mul.hi.u32 	%r911, %r901, %r908;
	mul.lo.s32 	%r912, %r908, -766435501;
	mul.hi.u32 	%r913, %r904, %r910;
	mul.lo.s32 	%r914, %r910, -845247145;
	xor.b32  	%r915, %r906, %r913;
	add.s32 	%r916, %r6, -1640531527;
	xor.b32  	%r917, %r915, %r916;
	xor.b32  	%r918, %r903, %r911;
	add.s32 	%r919, %r7, -1150833019;
	xor.b32  	%r920, %r918, %r919;
	mul.hi.u32 	%r921, %r901, %r917;
	mul.lo.s32 	%r922, %r917, -766435501;
	mul.hi.u32 	%r923, %r904, %r920;
	mul.lo.s32 	%r924, %r920, -845247145;
	xor.b32  	%r925, %r914, %r923;
	add.s32 	%r926, %r6, 1013904242;
	xor.b32  	%r927, %r925, %r926;
	xor.b32  	%r928, %r912, %r921;
	add.s32 	%r929, %r7, 1993301258;
	xor.b32  	%r930, %r928, %r929;
	mul.hi.u32 	%r931, %r901, %r927;
	mul.lo.s32 	%r932, %r927, -766435501;
	mul.hi.u32 	%r933, %r904, %r930;
	mul.lo.s32 	%r934, %r930, -845247145;
	xor.b32  	%r935, %r924, %r933;
	add.s32 	%r936, %r6, -626627285;
	xor.b32  	%r937, %r935, %r936;
	xor.b32  	%r938, %r922, %r931;
	add.s32 	%r939, %r7, 842468239;
	xor.b32  	%r940, %r938, %r939;
	mul.hi.u32 	%r941, %r901, %r937;
	mul.lo.s32 	%r942, %r937, -766435501;
	mul.hi.u32 	%r943, %r904, %r940;
	mul.lo.s32 	%r944, %r940, -845247145;
	xor.b32  	%r945, %r934, %r943;
	add.s32 	%r946, %r6, 2027808484;
	xor.b32  	%r947, %r945, %r946;
	xor.b32  	%r948, %r932, %r941;
	xor.b32  	%r949, %r948, %r23;
	mul.hi.u32 	%r950, %r901, %r947;
	mul.lo.s32 	%r951, %r947, -766435501;
	mul.hi.u32 	%r952, %r904, %r949;
	mul.lo.s32 	%r953, %r949, -845247145;
	xor.b32  	%r954, %r944, %r952;
	xor.b32  	%r955, %r954, %r212;
	xor.b32  	%r956, %r942, %r950;
	add.s32 	%r957, %r7, -1459197799;
	xor.b32  	%r958, %r956, %r957;
	mul.hi.u32 	%r959, %r901, %r955;
	mul.lo.s32 	%r960, %r955, -766435501;
	mul.hi.u32 	%r961, %r904, %r958;
	mul.lo.s32 	%r962, %r958, -845247145;
	xor.b32  	%r963, %r953, %r961;
	add.s32 	%r964, %r6, -1253254570;
	xor.b32  	%r965, %r963, %r964;
	xor.b32  	%r966, %r951, %r959;
	add.s32 	%r967, %r7, 1684936478;
	xor.b32  	%r968, %r966, %r967;
	mul.hi.u32 	%r969, %r901, %r965;
	mul.lo.s32 	%r970, %r965, -766435501;
	mul.hi.u32 	%r971, %r904, %r968;
	mul.lo.s32 	%r972, %r968, -845247145;
	xor.b32  	%r973, %r962, %r971;
	xor.b32  	%r974, %r973, %r28;
	xor.b32  	%r975, %r960, %r969;
	add.s32 	%r976, %r7, 534103459;
	xor.b32  	%r977, %r975, %r976;
	mul.hi.u32 	%r978, %r901, %r974;
	mul.lo.s32 	%r979, %r974, -766435501;
	mul.hi.u32 	%r980, %r904, %r977;
	mul.lo.s32 	%r981, %r977, -845247145;
	xor.b32  	%r982, %r972, %r980;
	add.s32 	%r983, %r6, -239350328;
	xor.b32  	%r984, %r982, %r983;
	xor.b32  	%r985, %r970, %r978;
	add.s32 	%r986, %r7, -616729560;
	xor.b32  	%r987, %r985, %r986;
	mul.hi.u32 	%r988, %r901, %r984;
	mul.lo.s32 	%r221, %r984, -766435501;
	mul.hi.u32 	%r989, %r904, %r987;
	mul.lo.s32 	%r1659, %r987, -845247145;
	xor.b32  	%r990, %r981, %r989;
	add.s32 	%r991, %r6, -1879881855;
	xor.b32  	%r1660, %r990, %r991;
	xor.b32  	%r992, %r979, %r988;
	add.s32 	%r993, %r7, -1767562579;
	xor.b32  	%r1658, %r992, %r993;
	mov.b32 	%r1731, 0;
	mov.u32 	%r1730, %r1657;
	mov.u32 	%r1657, %r221;
$L__BB1_77:
	cvt.rn.f32.u32 	%f743, %r1730;
	fma.rn.f32 	%f744, %f743, 0f2F800000, 0f2F000000;
	mul.f32 	%f745, %f15, %f11;
	sub.f32 	%f746, %f13, %f745;
	fma.rn.f32 	%f747, %f746, %f744, %f12;
	add.s64 	%rd33, %rd4, %rd47;
	st.local.f32 	[%rd33], %f747;
	add.s32 	%r1704, %r1704, 1;
	add.s64 	%rd47, %rd47, 4;
	setp.ne.s32 	%p59, %r1704, 30;
	@%p59 bra 	$L__BB1_59;
	ld.param.u32 	%r1601, [_Z4woamiffPfiP24curandStatePhilox4_32_10_param_0];
	setp.gt.s32 	%p60, %r1601, 2;
	@%p60 bra 	$L__BB1_82;
	ld.param.u32 	%r1604, [_Z4woamiffPfiP24curandStatePhilox4_32_10_param_0];
	setp.eq.s32 	%p63, %r1604, 1;
	@%p63 bra 	$L__BB1_85;
	ld.param.u32 	%r1605, [_Z4woamiffPfiP24curandStatePhilox4_32_10_param_0];
	setp.eq.s32 	%p64, %r1605, 2;
	@%p64 bra 	$L__BB1_81;
	bra.uni 	$L__BB1_87;
$L__BB1_81:
	ld.local.v2.f32 	{%f1137, %f1138}, [%rd5];
	mul.f32 	%f1139, %f1137, %f1137;
	sub.f32 	%f1140, %f1139, %f1138;
	mov.f32 	%f1141, 0f3F800000;
	sub.f32 	%f1142, %f1141, %f1137;
	mul.f32 	%f1143, %f1140, 0f42C80000;
	mul.f32 	%f1144, %f1142, %f1142;
	fma.rn.f32 	%f1145, %f1140, %f1143, %f1144;
	add.f32 	%f1146, %f1145, 0f00000000;
	mul.f32 	%f1147, %f1138, %f1138;
	ld.local.v2.f32 	{%f1148, %f1149}, [%rd5+8];
	sub.f32 	%f1150, %f1147, %f1148;
	sub.f32 	%f1151, %f1141, %f1138;
	mul.f32 	%f1152, %f1150, 0f42C80000;
	mul.f32 	%f1153, %f1151, %f1151;
	fma.rn.f32 	%f1154, %f1150, %f1152, %f1153;
	add.f32 	%f1155, %f1146, %f1154;
	mul.f32 	%f1156, %f1148, %f1148;
	sub.f32 	%f1157, %f1156, %f1149;
	sub.f32 	%f1158, %f1141, %f1148;
	mul.f32 	%f1159, %f1157, 0f42C80000;
	mul.f32 	%f1160, %f1158, %f1158;
	fma.rn.f32 	%f1161, %f1157, %f1159, %f1160;
	add.f32 	%f1162, %f1155, %f1161;
	mul.f32 	%f1163, %f1149, %f1149;
	ld.local.v2.f32 	{%f1164, %f1165}, [%rd5+16];
	sub.f32 	%f1166, %f1163, %f1164;
	sub.f32 	%f1167, %f1141, %f1149;
	mul.f32 	%f1168, %f1166, 0f42C80000;
	mul.f32 	%f1169, %f1167, %f1167;
	fma.rn.f32 	%f1170, %f1166, %f1168, %f1169;
	add.f32 	%f1171, %f1162, %f1170;
	mul.f32 	%f1172, %f1164, %f1164;
	sub.f32 	%f1173, %f1172, %f1165;
	sub.f32 	%f1174, %f1141, %f1164;
	mul.f32 	%f1175, %f1173, 0f42C80000;
	mul.f32 	%f1176, %f1174, %f1174;
	fma.rn.f32 	%f1177, %f1173, %f1175, %f1176;
	add.f32 	%f1178, %f1171, %f1177;
	mul.f32 	%f1179, %f1165, %f1165;
	ld.local.v2.f32 	{%f1180, %f1181}, [%rd5+24];
	sub.f32 	%f1182, %f1179, %f1180;
	sub.f32 	%f1183, %f1141, %f1165;
	mul.f32 	%f1184, %f1182, 0f42C80000;
	mul.f32 	%f1185, %f1183, %f1183;
	fma.rn.f32 	%f1186, %f1182, %f1184, %f1185;
	add.f32 	%f1187, %f1178, %f1186;
	mul.f32 	%f1188, %f1180, %f1180;
	sub.f32 	%f1189, %f1188, %f1181;
	sub.f32 	%f1190, %f1141, %f1180;
	mul.f32 	%f1191, %f1189, 0f42C80000;
	mul.f32 	%f1192, %f1190, %f1190;
	fma.rn.f32 	%f1193, %f1189, %f1191, %f1192;
	add.f32 	%f1194, %f1187, %f1193;
	mul.f32 	%f1195, %f1181, %f1181;
	ld.local.v2.f32 	{%f1196, %f1197}, [%rd5+32];
	sub.f32 	%f1198, %f1195, %f1196;
	sub.f32 	%f1199, %f1141, %f1181;
	mul.f32 	%f1200, %f1198, 0f42C80000;
	mul.f32 	%f1201, %f1199, %f1199;
	fma.rn.f32 	%f1202, %f1198, %f1200, %f1201;
	add.f32 	%f1203, %f1194, %f1202;
	mul.f32 	%f1204, %f1196, %f1196;
	sub.f32 	%f1205, %f1204, %f1197;
	sub.f32 	%f1206, %f1141, %f1196;
	mul.f32 	%f1207, %f1205, 0f42C80000;
	mul.f32 	%f1208, %f1206, %f1206;
	fma.rn.f32 	%f1209, %f1205, %f1207, %f1208;
	add.f32 	%f1210, %f1203, %f1209;
	mul.f32 	%f1211, %f1197, %f1197;
	ld.local.v2.f32 	{%f1212, %f1213}, [%rd5+40];
	sub.f32 	%f1214, %f1211, %f1212;
	sub.f32 	%f1215, %f1141, %f1197;
	mul.f32 	%f1216, %f1214, 0f42C80000;
	mul.f32 	%f1217, %f1215, %f1215;
	fma.rn.f32 	%f1218, %f1214, %f1216, %f1217;
	add.f32 	%f1219, %f1210, %f1218;
	mul.f32 	%f1220, %f1212, %f1212;
	sub.f32 	%f1221, %f1220, %f1213;
	sub.f32 	%f1222, %f1141, %f1212;
	mul.f32 	%f1223, %f1221, 0f42C80000;
	mul.f32 	%f1224, %f1222, %f1222;
	fma.rn.f32 	%f1225, %f1221, %f1223, %f1224;
	add.f32 	%f1226, %f1219, %f1225;
	mul.f32 	%f1227, %f1213, %f1213;
	ld.local.v2.f32 	{%f1228, %f1229}, [%rd5+48];
	sub.f32 	%f1230, %f1227, %f1228;
	sub.f32 	%f1231, %f1141, %f1213;
	mul.f32 	%f1232, %f1230, 0f42C80000;
	mul.f32 	%f1233, %f1231, %f1231;
	fma.rn.f32 	%f1234, %f1230, %f1232, %f1233;
	add.f32 	%f1235, %f1226, %f1234;
	mul.f32 	%f1236, %f1228, %f1228;
	sub.f32 	%f1237, %f1236, %f1229;
	sub.f32 	%f1238, %f1141, %f1228;
	mul.f32 	%f1239, %f1237, 0f42C80000;
	mul.f32 	%f1240, %f1238, %f1238;
	fma.rn.f32 	%f1241, %f1237, %f1239, %f1240;
	add.f32 	%f1242, %f1235, %f1241;
	mul.f32 	%f1243, %f1229, %f1229;
	ld.local.v2.f32 	{%f1244, %f1245}, [%rd5+56];
	sub.f32 	%f1246, %f1243, %f1244;
	sub.f32 	%f1247, %f1141, %f1229;
	mul.f32 	%f1248, %f1246, 0f42C80000;
	mul.f32 	%f1249, %f1247, %f1247;
	fma.rn.f32 	%f1250, %f1246, %f1248, %f1249;
	add.f32 	%f1251, %f1242, %f1250;
	mul.f32 	%f1252, %f1244, %f1244;
	sub.f32 	%f1253, %f1252, %f1245;
	sub.f32 	%f1254, %f1141, %f1244;
	mul.f32 	%f1255, %f1253, 0f42C80000;
	mul.f32 	%f1256, %f1254, %f1254;
	fma.rn.f32 	%f1257, %f1253, %f1255, %f1256;
	add.f32 	%f1258, %f1251, %f1257;
	mul.f32 	%f1259, %f1245, %f1245;
	ld.local.v2.f32 	{%f1260, %f1261}, [%rd5+64];
	sub.f32 	%f1262, %f1259, %f1260;
	sub.f32 	%f1263, %f1141, %f1245;
	mul.f32 	%f1264, %f1262, 0f42C80000;
	mul.f32 	%f1265, %f1263, %f1263;
	fma.rn.f32 	%f1266, %f1262, %f1264, %f1265;
	add.f32 	%f1267, %f1258, %f1266;
	mul.f32 	%f1268, %f1260, %f1260;
	sub.f32 	%f1269, %f1268, %f1261;
	sub.f32 	%f1270, %f1141, %f1260;
	mul.f32 	%f1271, %f1269, 0f42C80000;
	mul.f32 	%f1272, %f1270, %f1270;
	fma.rn.f32 	%f1273, %f1269, %f1271, %f1272;
	add.f32 	%f1274, %f1267, %f1273;
	mul.f32 	%f1275, %f1261, %f1261;
	ld.local.v2.f32 	{%f1276, %f1277}, [%rd5+72];
	sub.f32 	%f1278, %f1275, %f1276;
	sub.f32 	%f1279, %f1141, %f1261;
	mul.f32 	%f1280, %f1278, 0f42C80000;
	mul.f32 	%f1281, %f1279, %f1279;
	fma.rn.f32 	%f1282, %f1278, %f1280, %f1281;
	add.f32 	%f1283, %f1274, %f1282;
	mul.f32 	%f1284, %f1276, %f1276;
	sub.f32 	%f1285, %f1284, %f1277;
	sub.f32 	%f1286, %f1141, %f1276;
	mul.f32 	%f1287, %f1285, 0f42C80000;
	mul.f32 	%f1288, %f1286, %f1286;
	fma.rn.f32 	%f1289, %f1285, %f1287, %f1288;
	add.f32 	%f1290, %f1283, %f1289;
	mul.f32 	%f1291, %f1277, %f1277;
	ld.local.v2.f32 	{%f1292, %f1293}, [%rd5+80];
	sub.f32 	%f1294, %f1291, %f1292;
	sub.f32 	%f1295, %f1141, %f1277;
	mul.f32 	%f1296, %f1294, 0f42C80000;
	mul.f32 	%f1297, %f1295, %f1295;
	fma.rn.f32 	%f1298, %f1294, %f1296, %f1297;
	add.f32 	%f1299, %f1290, %f1298;
	mul.f32 	%f1300, %f1292, %f1292;
	sub.f32 	%f1301, %f1300, %f1293;
	sub.f32 	%f1302, %f1141, %f1292;
	mul.f32 	%f1303, %f1301, 0f42C80000;
	mul.f32 	%f1304, %f1302, %f1302;
	fma.rn.f32 	%f1305, %f1301, %f1303, %f1304;
	add.f32 	%f1306, %f1299, %f1305;
	mul.f32 	%f1307, %f1293, %f1293;
	ld.local.v2.f32 	{%f1308, %f1309}, [%rd5+88];
	sub.f32 	%f1310, %f1307, %f1308;
	sub.f32 	%f1311, %f1141, %f1293;
	mul.f32 	%f1312, %f1310, 0f42C80000;
	mul.f32 	%f1313, %f1311, %f1311;
	fma.rn.f32 	%f1314, %f1310, %f1312, %f1313;
	add.f32 	%f1315, %f1306, %f1314;
	mul.f32 	%f1316, %f1308, %f1308;
	sub.f32 	%f1317, %f1316, %f1309;
	sub.f32 	%f1318, %f1141, %f1308;
	mul.f32 	%f1319, %f1317, 0f42C80000;
	mul.f32 	%f1320, %f1318, %f1318;
	fma.rn.f32 	%f1321, %f1317, %f1319, %f1320;
	add.f32 	%f1322, %f1315, %f1321;
	mul.f32 	%f1323, %f1309, %f1309;
	ld.local.v2.f32 	{%f1324, %f1325}, [%rd5+96];
	sub.f32 	%f1326, %f1323, %f1324;
	sub.f32 	%f1327, %f1141, %f1309;
	mul.f32 	%f1328, %f1326, 0f42C80000;
	mul.f32 	%f1329, %f1327, %f1327;
	fma.rn.f32 	%f1330, %f1326, %f1328, %f1329;
	add.f32 	%f1331, %f1322, %f1330;
	mul.f32 	%f1332, %f1324, %f1324;
	sub.f32 	%f1333, %f1332, %f1325;
	sub.f32 	%f1334, %f1141, %f1324;
	mul.f32 	%f1335, %f1333, 0f42C80000;
	mul.f32 	%f1336, %f1334, %f1334;
	fma.rn.f32 	%f1337, %f1333, %f1335, %f1336;
	add.f32 	%f1338, %f1331, %f1337;
	mul.f32 	%f1339, %f1325, %f1325;
	ld.local.v2.f32 	{%f1340, %f1341}, [%rd5+104];
	sub.f32 	%f1342, %f1339, %f1340;
	sub.f32 	%f1343, %f1141, %f1325;
	mul.f32 	%f1344, %f1342, 0f42C80000;
	mul.f32 	%f1345, %f1343, %f1343;
	fma.rn.f32 	%f1346, %f1342, %f1344, %f1345;
	add.f32 	%f1347, %f1338, %f1346;
	mul.f32 	%f1348, %f1340, %f1340;
	sub.f32 	%f1349, %f1348, %f1341;
	sub.f32 	%f1350, %f1141, %f1340;
	mul.f32 	%f1351, %f1349, 0f42C80000;
	mul.f32 	%f1352, %f1350, %f1350;
	fma.rn.f32 	%f1353, %f1349, %f1351, %f1352;
	add.f32 	%f1354, %f1347, %f1353;
	mul.f32 	%f1355, %f1341, %f1341;
	ld.local.v2.f32 	{%f1356, %f1357}, [%rd5+112];
	sub.f32 	%f1358, %f1355, %f1356;
	sub.f32 	%f1359, %f1141, %f1341;
	mul.f32 	%f1360, %f1358, 0f42C80000;
	mul.f32 	%f1361, %f1359, %f1359;
	fma.rn.f32 	%f1362, %f1358, %f1360, %f1361;
	add.f32 	%f1363, %f1354, %f1362;
	mul.f32 	%f1364, %f1356, %f1356;
	sub.f32 	%f1365, %f1364, %f1357;
	sub.f32 	%f1366, %f1141, %f1356;
	mul.f32 	%f1367, %f1365, 0f42C80000;
	mul.f32 	%f1368, %f1366, %f1366;
	fma.rn.f32 	%f1369, %f1365, %f1367, %f1368;
	add.f32 	%f2977, %f1363, %f1369;
	bra.uni 	$L__BB1_87;
$L__BB1_82:
	ld.param.u32 	%r1602, [_Z4woamiffPfiP24curandStatePhilox4_32_10_param_0];
	setp.eq.s32 	%p61, %r1602, 3;
	@%p61 bra 	$L__BB1_86;
	ld.param.u32 	%r1603, [_Z4woamiffPfiP24curandStatePhilox4_32_10_param_0];
	setp.eq.s32 	%p62, %r1603, 4;
	@%p62 bra 	$L__BB1_84;
	bra.uni 	$L__BB1_87;
$L__BB1_84:
	ld.local.v2.f32 	{%f748, %f749}, [%rd5];
	mul.f32 	%f750, %f748, %f748;
	fma.rn.f32 	%f751, %f750, 0f00000000, 0f00000000;
	mov.f32 	%f752, 0f3F800000;
	rsqrt.approx.f32 	%f753, %f752;
	mul.f32 	%f754, %f748, %f753;
	cos.approx.f32 	%f755, %f754;
	mul.f32 	%f756, %f749, %f749;
	fma.rn.f32 	%f757, %f756, 0f00000000, %f751;
	mov.f32 	%f758, 0f40000000;
	rsqrt.approx.f32 	%f759, %f758;
	mul.f32 	%f760, %f749, %f759;
	cos.approx.f32 	%f761, %f760;
	mul.f32 	%f762, %f755, %f761;
	ld.local.v2.f32 	{%f763, %f764}, [%rd5+8];
	mul.f32 	%f765, %f763, %f763;
	fma.rn.f32 	%f766, %f765, 0f00000000, %f757;
	mov.f32 	%f767, 0f40400000;
	rsqrt.approx.f32 	%f768, %f767;
	mul.f32 	%f769, %f763, %f768;
	cos.approx.f32 	%f770, %f769;
	mul.f32 	%f771, %f762, %f770;
	mul.f32 	%f772, %f764, %f764;
	fma.rn.f32 	%f773, %f772, 0f00000000, %f766;
	mov.f32 	%f774, 0f40800000;
	rsqrt.approx.f32 	%f775, %f774;
	mul.f32 	%f776, %f764, %f775;
	cos.approx.f32 	%f777, %f776;
	mul.f32 	%f778, %f771, %f777;
	ld.local.v2.f32 	{%f779, %f780}, [%rd5+16];
	mul.f32 	%f781, %f779, %f779;
	fma.rn.f32 	%f782, %f781, 0f00000000, %f773;
	mov.f32 	%f783, 0f40A00000;
	rsqrt.approx.f32 	%f784, %f783;
	mul.f32 	%f785, %f779, %f784;
	cos.approx.f32 	%f786, %f785;
	mul.f32 	%f787, %f778, %f786;
	mul.f32 	%f788, %f780, %f780;
	fma.rn.f32 	%f789, %f788, 0f00000000, %f782;
	mov.f32 	%f790, 0f40C00000;
	rsqrt.approx.f32 	%f791, %f790;
	mul.f32 	%f792, %f780, %f791;
	cos.approx.f32 	%f793, %f792;
	mul.f32 	%f794, %f787, %f793;
	ld.local.v2.f32 	{%f795, %f796}, [%rd5+24];
	mul.f32 	%f797, %f795, %f795;
	fma.rn.f32 	%f798, %f797, 0f00000000, %f789;
	mov.f32 	%f799, 0f40E00000;
	rsqrt.approx.f32 	%f800, %f799;
	mul.f32 	%f801, %f795, %f800;
	cos.approx.f32 	%f802, %f801;
	mul.f32 	%f803, %f794, %f802;
	mul.f32 	%f804, %f796, %f796;
	fma.rn.f32 	%f805, %f804, 0f00000000, %f798;
	mov.f32 	%f806, 0f41000000;
	rsqrt.approx.f32 	%f807, %f806;
	mul.f32 	%f808, %f796, %f807;
	cos.approx.f32 	%f809, %f808;
	mul.f32 	%f810, %f803, %f809;
	ld.local.v2.f32 	{%f811, %f812}, [%rd5+32];
	mul.f32 	%f813, %f811, %f811;
	fma.rn.f32 	%f814, %f813, 0f00000000, %f805;
	mov.f32 	%f815, 0f41100000;
	rsqrt.approx.f32 	%f816, %f815;
	mul.f32 	%f817, %f811, %f816;
	cos.approx.f32 	%f818, %f817;
	mul.f32 	%f819, %f810, %f818;
	mul.f32 	%f820, %f812, %f812;
	fma.rn.f32 	%f821, %f820, 0f00000000, %f814;
	mov.f32 	%f822, 0f41200000;
	rsqrt.approx.f32 	%f823, %f822;
	mul.f32 	%f824, %f812, %f823;
	cos.approx.f32 	%f825, %f824;
	mul.f32 	%f826, %f819, %f825;
	ld.local.v2.f32 	{%f827, %f828}, [%rd5+40];
	mul.f32 	%f829, %f827, %f827;
	fma.rn.f32 	%f830, %f829, 0f00000000, %f821;
	mov.f32 	%f831, 0f41300000;
	rsqrt.approx.f32 	%f832, %f831;
	mul.f32 	%f833, %f827, %f832;
	cos.approx.f32 	%f834, %f833;
	mul.f32 	%f835, %f826, %f834;
	mul.f32 	%f836, %f828, %f828;
	fma.rn.f32 	%f837, %f836, 0f00000000, %f830;
	mov.f32 	%f838, 0f41400000;
	rsqrt.approx.f32 	%f839, %f838;
	mul.f32 	%f840, %f828, %f839;
	cos.approx.f32 	%f841, %f840;
	mul.f32 	%f842, %f835, %f841;
	ld.local.v2.f32 	{%f843, %f844}, [%rd5+48];
	mul.f32 	%f845, %f843, %f843;
	fma.rn.f32 	%f846, %f845, 0f00000000, %f837;
	mov.f32 	%f847, 0f41500000;
	rsqrt.approx.f32 	%f848, %f847;
	mul.f32 	%f849, %f843, %f848;
	cos.approx.f32 	%f850, %f849;
	mul.f32 	%f851, %f842, %f850;
	mul.f32 	%f852, %f844, %f844;
	fma.rn.f32 	%f853, %f852, 0f00000000, %f846;
	mov.f32 	%f854, 0f41600000;
	rsqrt.approx.f32 	%f855, %f854;
	mul.f32 	%f856, %f844, %f855;
	cos.approx.f32 	%f857, %f856;
	mul.f32 	%f858, %f851, %f857;
	ld.local.v2.f32 	{%f859, %f860}, [%rd5+56];
	mul.f32 	%f861, %f859, %f859;
	fma.rn.f32 	%f862, %f861, 0f00000000, %f853;
	mov.f32 	%f863, 0f41700000;
	rsqrt.approx.f32 	%f864, %f863;
	mul.f32 	%f865, %f859, %f864;
	cos.approx.f32 	%f866, %f865;
	mul.f32 	%f867, %f858, %f866;
	mul.f32 	%f868, %f860, %f860;
	fma.rn.f32 	%f869, %f868, 0f00000000, %f862;
	mov.f32 	%f870, 0f41800000;
	rsqrt.approx.f32 	%f871, %f870;
	mul.f32 	%f872, %f860, %f871;
	cos.approx.f32 	%f873, %f872;
	mul.f32 	%f874, %f867, %f873;
	ld.local.v2.f32 	{%f875, %f876}, [%rd5+64];
	mul.f32 	%f877, %f875, %f875;
	fma.rn.f32 	%f878, %f877, 0f00000000, %f869;
	mov.f32 	%f879, 0f41880000;
	rsqrt.approx.f32 	%f880, %f879;
	mul.f32 	%f881, %f875, %f880;
	cos.approx.f32 	%f882, %f881;
	mul.f32 	%f883, %f874, %f882;
	mul.f32 	%f884, %f876, %f876;
	fma.rn.f32 	%f885, %f884, 0f00000000, %f878;
	mov.f32 	%f886, 0f41900000;
	rsqrt.approx.f32 	%f887, %f886;
	mul.f32 	%f888, %f876, %f887;
	cos.approx.f32 	%f889, %f888;
	mul.f32 	%f890, %f883, %f889;
	ld.local.v2.f32 	{%f891, %f892}, [%rd5+72];
	mul.f32 	%f893, %f891, %f891;
	fma.rn.f32 	%f894, %f893, 0f00000000, %f885;
	mov.f32 	%f895, 0f41980000;
	rsqrt.approx.f32 	%f896, %f895;
	mul.f32 	%f897, %f891, %f896;
	cos.approx.f32 	%f898, %f897;
	mul.f32 	%f899, %f890, %f898;
	mul.f32 	%f900, %f892, %f892;
	fma.rn.f32 	%f901, %f900, 0f00000000, %f894;
	mov.f32 	%f902, 0f41A00000;
	rsqrt.approx.f32 	%f903, %f902;
	mul.f32 	%f904, %f892, %f903;
	cos.approx.f32 	%f905, %f904;
	mul.f32 	%f906, %f899, %f905;
	ld.local.v2.f32 	{%f907, %f908}, [%rd5+80];
	mul.f32 	%f909, %f907, %f907;
	fma.rn.f32 	%f910, %f909, 0f00000000, %f901;
	mov.f32 	%f911, 0f41A80000;
	rsqrt.approx.f32 	%f912, %f911;
	mul.f32 	%f913, %f907, %f912;
	cos.approx.f32 	%f914, %f913;
	mul.f32 	%f915, %f906, %f914;
	mul.f32 	%f916, %f908, %f908;
	fma.rn.f32 	%f917, %f916, 0f00000000, %f910;
	mov.f32 	%f918, 0f41B00000;
	rsqrt.approx.f32 	%f919, %f918;
	mul.f32 	%f920, %f908, %f919;
	cos.approx.f32 	%f921, %f920;
	mul.f32 	%f922, %f915, %f921;
	ld.local.v2.f32 	{%f923, %f924}, [%rd5+88];
	mul.f32 	%f925, %f923, %f923;
	fma.rn.f32 	%f926, %f925, 0f00000000, %f917;
	mov.f32 	%f927, 0f41B80000;
	rsqrt.approx.f32 	%f928, %f927;
	mul.f32 	%f929, %f923, %f928;
	cos.approx.f32 	%f930, %f929;
	mul.f32 	%f931, %f922, %f930;
	mul.f32 	%f932, %f924, %f924;
	fma.rn.f32 	%f933, %f932, 0f00000000, %f926;
	mov.f32 	%f934, 0f41C00000;
	rsqrt.approx.f32 	%f935, %f934;
	mul.f32 	%f936, %f924, %f935;
	cos.approx.f32 	%f937, %f936;
	mul.f32 	%f938, %f931, %f937;
	ld.local.v2.f32 	{%f939, %f940}, [%rd5+96];
	mul.f32 	%f941, %f939, %f939;
	fma.rn.f32 	%f942, %f941, 0f00000000, %f933;
	mov.f32 	%f943, 0f41C80000;
	rsqrt.approx.f32 	%f944, %f943;
	mul.f32 	%f945, %f939, %f944;
	cos.approx.f32 	%f946, %f945;
	mul.f32 	%f947, %f938, %f946;
	mul.f32 	%f948, %f940, %f940;
	fma.rn.f32 	%f949, %f948, 0f00000000, %f942;
	mov.f32 	%f950, 0f41D00000;
	rsqrt.approx.f32 	%f951, %f950;
	mul.f32 	%f952, %f940, %f951;
	cos.approx.f32 	%f953, %f952;
	mul.f32 	%f954, %f947, %f953;
	ld.local.v2.f32 	{%f955, %f956}, [%rd5+104];
	mul.f32 	%f957, %f955, %f955;
	fma.rn.f32 	%f958, %f957, 0f00000000, %f949;
	mov.f32 	%f959, 0f41D80000;
	rsqrt.approx.f32 	%f960, %f959;
	mul.f32 	%f961, %f955, %f960;
	cos.approx.f32 	%f962, %f961;
	mul.f32 	%f963, %f954, %f962;
	mul.f32 	%f964, %f956, %f956;
	fma.rn.f32 	%f965, %f964, 0f00000000, %f958;
	mov.f32 	%f966, 0f41E00000;
	rsqrt.approx.f32 	%f967, %f966;
	mul.f32 	%f968, %f956, %f967;
	cos.approx.f32 	%f969, %f968;
	mul.f32 	%f970, %f963, %f969;
	ld.local.v2.f32 	{%f971, %f972}, [%rd5+112];
	mul.f32 	%f973, %f971, %f971;
	fma.rn.f32 	%f974, %f973, 0f00000000, %f965;
	mov.f32 	%f975, 0f41E80000;
	rsqrt.approx.f32 	%f976, %f975;
	mul.f32 	%f977, %f971, %f976;
	cos.approx.f32 	%f978, %f977;
	mul.f32 	%f979, %f970, %f978;
	mul.f32 	%f980, %f972, %f972;
	fma.rn.f32 	%f981, %f980, 0f00000000, %f974;
	mov.f32 	%f982, 0f41F00000;
	rsqrt.approx.f32 	%f983, %f982;
	mul.f32 	%f984, %f972, %f983;
	cos.approx.f32 	%f985, %f984;
	mul.f32 	%f986, %f979, %f985;
	cvt.f64.f32 	%fd246, %f981;
	add.f64 	%fd247, %fd246, 0d3FF0000000000000;
	cvt.f64.f32 	%fd248, %f986;
	sub.f64 	%fd249, %fd247, %fd248;
	cvt.rn.f32.f64 	%f2977, %fd249;
	bra.uni 	$L__BB1_87;
$L__BB1_85:
	ld.local.v2.f32 	{%f1370, %f1371}, [%rd5];
	fma.rn.f32 	%f1372, %f1370, %f1370, 0f00000000;
	fma.rn.f32 	%f1373, %f1371, %f1371, %f1372;
	ld.local.v2.f32 	{%f1374, %f1375}, [%rd5+8];
	fma.rn.f32 	%f1376, %f1374, %f1374, %f1373;
	fma.rn.f32 	%f1377, %f1375, %f1375, %f1376;
	ld.local.v2.f32 	{%f1378, %f1379}, [%rd5+16];
	fma.rn.f32 	%f1380, %f1378, %f1378, %f1377;
	fma.rn.f32 	%f1381, %f1379, %f1379, %f1380;
	ld.local.v2.f32 	{%f1382, %f1383}, [%rd5+24];
	fma.rn.f32 	%f1384, %f1382, %f1382, %f1381;
	fma.rn.f32 	%f1385, %f1383, %f1383, %f1384;
	ld.local.v2.f32 	{%f1386, %f1387}, [%rd5+32];
	fma.rn.f32 	%f1388, %f1386, %f1386, %f1385;
	fma.rn.f32 	%f1389, %f1387, %f1387, %f1388;
	ld.local.v2.f32 	{%f1390, %f1391}, [%rd5+40];
	fma.rn.f32 	%f1392, %f1390, %f1390, %f1389;
	fma.rn.f32 	%f1393, %f1391, %f1391, %f1392;
	ld.local.v2.f32 	{%f1394, %f1395}, [%rd5+48];
	fma.rn.f32 	%f1396, %f1394, %f1394, %f1393;
	fma.rn.f32 	%f1397, %f1395, %f1395, %f1396;
	ld.local.v2.f32 	{%f1398, %f1399}, [%rd5+56];
	fma.rn.f32 	%f1400, %f1398, %f1398, %f1397;
	fma.rn.f32 	%f1401, %f1399, %f1399, %f1400;
	ld.local.v2.f32 	{%f1402, %f1403}, [%rd5+64];
	fma.rn.f32 	%f1404, %f1402, %f1402, %f1401;
	fma.rn.f32 	%f1405, %f1403, %f1403, %f1404;
	ld.local.v2.f32 	{%f1406, %f1407}, [%rd5+72];
	fma.rn.f32 	%f1408, %f1406, %f1406, %f1405;
	fma.rn.f32 	%f1409, %f1407, %f1407, %f1408;
	ld.local.v2.f32 	{%f1410, %f1411}, [%rd5+80];
	fma.rn.f32 	%f1412, %f1410, %f1410, %f1409;
	fma.rn.f32 	%f1413, %f1411, %f1411, %f1412;
	ld.local.v2.f32 	{%f1414, %f1415}, [%rd5+88];
	fma.rn.f32 	%f1416, %f1414, %f1414, %f1413;
	fma.rn.f32 	%f1417, %f1415, %f1415, %f1416;
	ld.local.v2.f32 	{%f1418, %f1419}, [%rd5+96];
	fma.rn.f32 	%f1420, %f1418, %f1418, %f1417;
	fma.rn.f32 	%f1421, %f1419, %f1419, %f1420;
	ld.local.v2.f32 	{%f1422, %f1423}, [%rd5+104];
	fma.rn.f32 	%f1424, %f1422, %f1422, %f1421;
	fma.rn.f32 	%f1425, %f1423, %f1423, %f1424;
	ld.local.v2.f32 	{%f1426, %f1427}, [%rd5+112];
	fma.rn.f32 	%f1428, %f1426, %f1426, %f1425;
	fma.rn.f32 	%f2977, %f1427, %f1427, %f1428;
	bra.uni 	$L__BB1_87;
$L__BB1_86:
	ld.local.v2.f32 	{%f987, %f988}, [%rd5];
	mul.f32 	%f989, %f987, %f987;
	cvt.f64.f32 	%fd250, %f989;
	cvt.f64.f32 	%fd251, %f987;
	mul.f64 	%fd252, %fd251, 0d401921FB54442D18;
	cvt.rn.f32.f64 	%f990, %fd252;
	cos.approx.f32 	%f991, %f990;
	cvt.f64.f32 	%fd253, %f991;
	mul.f64 	%fd254, %fd253, 0d4024000000000000;
	sub.f64 	%fd255, %fd250, %fd254;
	cvt.rn.f32.f64 	%f992, %fd255;
	mul.f32 	%f993, %f988, %f988;
	cvt.f64.f32 	%fd256, %f993;
	cvt.f64.f32 	%fd257, %f988;
	mul.f64 	%fd258, %fd257, 0d401921FB54442D18;
	cvt.rn.f32.f64 	%f994, %fd258;
	cos.approx.f32 	%f995, %f994;
	cvt.f64.f32 	%fd259, %f995;
	mul.f64 	%fd260, %fd259, 0d4024000000000000;
	sub.f64 	%fd261, %fd256, %fd260;
	cvt.f64.f32 	%fd262, %f992;
	add.f64 	%fd263, %fd261, %fd262;
	cvt.rn.f32.f64 	%f996, %fd263;
	ld.local.v2.f32 	{%f997, %f998}, [%rd5+8];
	mul.f32 	%f999, %f997, %f997;
	cvt.f64.f32 	%fd264, %f999;
	cvt.f64.f32 	%fd265, %f997;
	mul.f64 	%fd266, %fd265, 0d401921FB54442D18;
	cvt.rn.f32.f64 	%f1000, %fd266;
	cos.approx.f32 	%f1001, %f1000;
	cvt.f64.f32 	%fd267, %f1001;
	mul.f64 	%fd268, %fd267, 0d4024000000000000;
	sub.f64 	%fd269, %fd264, %fd268;
	cvt.f64.f32 	%fd270, %f996;
	add.f64 	%fd271, %fd269, %fd270;
	cvt.rn.f32.f64 	%f1002, %fd271;
	mul.f32 	%f1003, %f998, %f998;
	cvt.f64.f32 	%fd272, %f1003;
	cvt.f64.f32 	%fd273, %f998;
	mul.f64 	%fd274, %fd273, 0d401921FB54442D18;
	cvt.rn.f32.f64 	%f1004, %fd274;
	cos.approx.f32 	%f1005, %f1004;
	cvt.f64.f32 	%fd275, %f1005;
	mul.f64 	%fd276, %fd275, 0d4024000000000000;
	sub.f64 	%fd277, %fd272, %fd276;
	cvt.f64.f32 	%fd278, %f1002;
	add.f64 	%fd279, %fd277, %fd278;
	cvt.rn.f32.f64 	%f1006, %fd279;
	ld.local.v2.f32 	{%f1007, %f1008}, [%rd5+16];
	mul.f32 	%f1009, %f1007, %f1007;
	cvt.f64.f32 	%fd280, %f1009;
	cvt.f64.f32 	%fd281, %f1007;
	mul.f64 	%fd282, %fd281, 0d401921FB54442D18;
	cvt.rn.f32.f64 	%f1010, %fd282;
	cos.approx.f32 	%f1011, %f1010;
	cvt.f64.f32 	%fd283, %f1011;
	mul.f64 	%fd284, %fd283, 0d4024000000000000;
	sub.f64 	%fd285, %fd280, %fd284;
	cvt.f64.f32 	%fd286, %f1006;
	add.f64 	%fd287, %fd285, %fd286;
	cvt.rn.f32.f64 	%f1012, %fd287;
	mul.f32 	%f1013, %f1008, %f1008;
	cvt.f64.f32 	%fd288, %f1013;
	cvt.f64.f32 	%fd289, %f1008;
	mul.f64 	%fd290, %fd289, 0d401921FB54442D18;
	cvt.rn.f32.f64 	%f1014, %fd290;
	cos.approx.f32 	%f1015, %f1014;
	cvt.f64.f32 	%fd291, %f1015;
	mul.f64 	%fd292, %fd291, 0d4024000000000000;
	sub.f64 	%fd293, %fd288, %fd292;
	cvt.f64.f32 	%fd294, %f1012;
	add.f64 	%fd295, %fd293, %fd294;
	cvt.rn.f32.f64 	%f1016, %fd295;
	ld.local.v2.f32 	{%f1017, %f1018}, [%rd5+24];
	mul.f32 	%f1019, %f1017, %f1017;
	cvt.f64.f32 	%fd296, %f1019;
	cvt.f64.f32 	%fd297, %f1017;
	mul.f64 	%fd298, %fd297, 0d401921FB54442D18;
	cvt.rn.f32.f64 	%f1020, %fd298;
	cos.approx.f32 	%f1021, %f1020;
	cvt.f64.f32 	%fd299, %f1021;
	mul.f64 	%fd300, %fd299, 0d4024000000000000;
	sub.f64 	%fd301, %fd296, %fd300;
	cvt.f64.f32 	%fd302, %f1016;
	add.f64 	%fd303, %fd301, %fd302;
	cvt.rn.f32.f64 	%f1022, %fd303;
	mul.f32 	%f1023, %f1018, %f1018;
	cvt.f64.f32 	%fd304, %f1023;
	cvt.f64.f32 	%fd305, %f1018;
	mul.f64 	%fd306, %fd305, 0d401921FB54442D18;
	cvt.rn.f32.f64 	%f1024, %fd306;
	cos.approx.f32 	%f1025, %f1024;
	cvt.f64.f32 	%fd307, %f1025;
	mul.f64 	%fd308, %fd307, 0d4024000000000000;
	sub.f64 	%fd309, %fd304, %fd308;
	cvt.f64.f32 	%fd310, %f1022;
	add.f64 	%fd311, %fd309, %fd310;
	cvt.rn.f32.f64 	%f1026, %fd311;
	ld.local.v2.f32 	{%f1027, %f1028}, [%rd5+32];
	mul.f32 	%f1029, %f1027, %f1027;
	cvt.f64.f32 	%fd312, %f1029;
	cvt.f64.f32 	%fd313, %f1027;
	mul.f64 	%fd314, %fd313, 0d401921FB54442D18;
	cvt.rn.f32.f64 	%f1030, %fd314;
	cos.approx.f32 	%f1031, %f1030;
	cvt.f64.f32 	%fd315, %f1031;
	mul.f64 	%fd316, %fd315, 0d4024000000000000;
	sub.f64 	%fd317, %fd312, %fd316;
	cvt.f64.f32 	%fd318, %f1026;
	add.f64 	%fd319, %fd317, %fd318;
	cvt.rn.f32.f64 	%f1032, %fd319;
	mul.f32 	%f1033, %f1028, %f1028;
	cvt.f64.f32 	%fd320, %f1033;
	cvt.f64.f32 	%fd321, %f1028;
	mul.f64 	%fd322, %fd321, 0d401921FB54442D18;
	cvt.rn.f32.f64 	%f1034, %fd322;
	cos.approx.f32 	%f1035, %f1034;
	cvt.f64.f32 	%fd323, %f1035;
	mul.f64 	%fd324, %fd323, 0d4024000000000000;
	sub.f64 	%fd325, %fd320, %fd324;
	cvt.f64.f32 	%fd326, %f1032;
	add.f64 	%fd327, %fd325, %fd326;
	cvt.rn.f32.f64 	%f1036, %fd327;
	ld.local.v2.f32 	{%f1037, %f1038}, [%rd5+40];
	mul.f32 	%f1039, %f1037, %f1037;
	cvt.f64.f32 	%fd328, %f1039;
	cvt.f64.f32 	%fd329, %f1037;
	mul.f64 	%fd330, %fd329, 0d401921FB54442D18;
	cvt.rn.f32.f64 	%f1040, %fd330;
	cos.approx.f32 	%f1041, %f1040;
	cvt.f64.f32 	%fd331, %f1041;
	mul.f64 	%fd332, %fd331, 0d4024000000000000;
	sub.f64 	%fd333, %fd328, %fd332;
	cvt.f64.f32 	%fd334, %f1036;
	add.f64 	%fd335, %fd333, %fd334;
	cvt.rn.f32.f64 	%f1042, %fd335;
	mul.f32 	%f1043, %f1038, %f1038;
	cvt.f64.f32 	%fd336, %f1043;
	cvt.f64.f32 	%fd337, %f1038;
	mul.f64 	%fd338, %fd337, 0d401921FB54442D18;
	cvt.rn.f32.f64 	%f1044, %fd338;
	cos.approx.f32 	%f1045, %f1044;
	cvt.f64.f32 	%fd339, %f1045;
	mul.f64 	%fd340, %fd339, 0d4024000000000000;
	sub.f64 	%fd341, %fd336, %fd340;
	cvt.f64.f32 	%fd342, %f1042;
	add.f64 	%fd343, %fd341, %fd342;
	cvt.rn.f32.f64 	%f1046, %fd343;
	ld.local.v2.f32 	{%f1047, %f1048}, [%rd5+48];
	mul.f32 	%f1049, %f1047, %f1047;
	cvt.f64.f32 	%fd344, %f1049;
	cvt.f64.f32 	%fd345, %f1047;
	mul.f64 	%fd346, %fd345, 0d401921FB54442D18;
	cvt.rn.f32.f64 	%f1050, %fd346;
	cos.approx.f32 	%f1051, %f1050;
	cvt.f64.f32 	%fd347, %f1051;
	mul.f64 	%fd348, %fd347, 0d4024000000000000;
	sub.f64 	%fd349, %fd344, %fd348;
	cvt.f64.f32 	%fd350, %f1046;
	add.f64 	%fd351, %fd349, %fd350;
	cvt.rn.f32.f64 	%f1052, %fd351;
	mul.f32 	%f1053, %f1048, %f1048;
	cvt.f64.f32 	%fd352, %f1053;
	cvt.f64.f32 	%fd353, %f1048;
	mul.f64 	%fd354, %fd353, 0d401921FB54442D18;
	cvt.rn.f32.f64 	%f1054, %fd354;
	cos.approx.f32 	%f1055, %f1054;
	cvt.f64.f32 	%fd355, %f1055;
	mul.f64 	%fd356, %fd355, 0d4024000000000000;
	sub.f64 	%fd357, %fd352, %fd356;
	cvt.f64.f32 	%fd358, %f1052;
	add.f64 	%fd359, %fd357, %fd358;
	cvt.rn.f32.f64 	%f1056, %fd359;
	ld.local.v2.f32 	{%f1057, %f1058}, [%rd5+56];
	mul.f32 	%f1059, %f1057, %f1057;
	cvt.f64.f32 	%fd360, %f1059;
	cvt.f64.f32 	%fd361, %f1057;
	mul.f64 	%fd362, %fd361, 0d401921FB54442D18;
	cvt.rn.f32.f64 	%f1060, %fd362;
	cos.approx.f32 	%f1061, %f1060;
	cvt.f64.f32 	%fd363, %f1061;
	mul.f64 	%fd364, %fd363, 0d4024000000000000;
	sub.f64 	%fd365, %fd360, %fd364;
	cvt.f64.f32 	%fd366, %f1056;
	add.f64 	%fd367, %fd365, %fd366;
	cvt.rn.f32.f64 	%f1062, %fd367;
	mul.f32 	%f1063, %f1058, %f1058;
	cvt.f64.f32 	%fd368, %f1063;
	cvt.f64.f32 	%fd369, %f1058;
	mul.f64 	%fd370, %fd369, 0d401921FB54442D18;
	cvt.rn.f32.f64 	%f1064, %fd370;
	cos.approx.f32 	%f1065, %f1064;
	cvt.f64.f32 	%fd371, %f1065;
	mul.f64 	%fd372, %fd371, 0d4024000000000000;
	sub.f64 	%fd373, %fd368, %fd372;
	cvt.f64.f32 	%fd374, %f1062;
	add.f64 	%fd375, %fd373, %fd374;
	cvt.rn.f32.f64 	%f1066, %fd375;
	ld.local.v2.f32 	{%f1067, %f1068}, [%rd5+64];
	mul.f32 	%f1069, %f1067, %f1067;
	cvt.f64.f32 	%fd376, %f1069;
	cvt.f64.f32 	%fd377, %f1067;
	mul.f64 	%fd378, %fd377, 0d401921FB54442D18;
	cvt.rn.f32.f64 	%f1070, %fd378;
	cos.approx.f32 	%f1071, %f1070;
	cvt.f64.f32 	%fd379, %f1071;
	mul.f64 	%fd380, %fd379, 0d4024000000000000;
	sub.f64 	%fd381, %fd376, %fd380;
	cvt.f64.f32 	%fd382, %f1066;
	add.f64 	%fd383, %fd381, %fd382;
	cvt.rn.f32.f64 	%f1072, %fd383;
	mul.f32 	%f1073, %f1068, %f1068;
	cvt.f64.f32 	%fd384, %f1073;
	cvt.f64.f32 	%fd385, %f1068;
	mul.f64 	%fd386, %fd385, 0d401921FB54442D18;
	cvt.rn.f32.f64 	%f1074, %fd386;
	cos.approx.f32 	%f1075, %f1074;
	cvt.f64.f32 	%fd387, %f1075;
	mul.f64 	%fd388, %fd387, 0d4024000000000000;
	sub.f64 	%fd389, %fd384, %fd388;
	cvt.f64.f32 	%fd390, %f1072;
	add.f64 	%fd391, %fd389, %fd390;
	cvt.rn.f32.f64 	%f1076, %fd391;
	ld.local.v2.f32 	{%f1077, %f1078}, [%rd5+72];
	mul.f32 	%f1079, %f1077, %f1077;
	cvt.f64.f32 	%fd392, %f1079;
	cvt.f64.f32 	%fd393, %f1077;
	mul.f64 	%fd394, %fd393, 0d401921FB54442D18;
	cvt.rn.f32.f64 	%f1080, %fd394;
	cos.approx.f32 	%f1081, %f1080;
	cvt.f64.f32 	%fd395, %f1081;
	mul.f64 	%fd396, %fd395, 0d4024000000000000;
	sub.f64 	%fd397, %fd392, %fd396;
	cvt.f64.f32 	%fd398, %f1076;
	add.f64 	%fd399, %fd397, %fd398;
	cvt.rn.f32.f64 	%f1082, %fd399;
	mul.f32 	%f1083, %f1078, %f1078;
	cvt.f64.f32 	%fd400, %f1083;
	cvt.f64.f32 	%fd401, %f1078;
	mul.f64 	%fd402, %fd401, 0d401921FB54442D18;
	cvt.rn.f32.f64 	%f1084, %fd402;
	cos.approx.f32 	%f1085, %f1084;
	cvt.f64.f32 	%fd403, %f1085;
	mul.f64 	%fd404, %fd403, 0d4024000000000000;
	sub.f64 	%fd405, %fd400, %fd404;
	cvt.f64.f32 	%fd406, %f1082;
	add.f64 	%fd407, %fd405, %fd406;
	cvt.rn.f32.f64 	%f1086, %fd407;
	ld.local.v2.f32 	{%f1087, %f1088}, [%rd5+80];
	mul.f32 	%f1089, %f1087, %f1087;
	cvt.f64.f32 	%fd408, %f1089;
	cvt.f64.f32 	%fd409, %f1087;
	mul.f64 	%fd410, %fd409, 0d401921FB54442D18;
	cvt.rn.f32.f64 	%f1090, %fd410;
	cos.approx.f32 	%f1091, %f1090;
	cvt.f64.f32 	%fd411, %f1091;
	mul.f64 	%fd412, %fd411, 0d4024000000000000;
	sub.f64 	%fd413, %fd408, %fd412;
	cvt.f64.f32 	%fd414, %f1086;
	add.f64 	%fd415, %fd413, %fd414;
	cvt.rn.f32.f64 	%f1092, %fd415;
	mul.f32 	%f1093, %f1088, %f1088;
	cvt.f64.f32 	%fd416, %f1093;
	cvt.f64.f32 	%fd417, %f1088;
	mul.f64 	%fd418, %fd417, 0d401921FB54442D18;
	cvt.rn.f32.f64 	%f1094, %fd418;
	cos.approx.f32 	%f1095, %f1094;
	cvt.f64.f32 	%fd419, %f1095;
	mul.f64 	%fd420, %fd419, 0d4024000000000000;
	sub.f64 	%fd421, %fd416, %fd420;
	cvt.f64.f32 	%fd422, %f1092;
	add.f64 	%fd423, %fd421, %fd422;
	cvt.rn.f32.f64 	%f1096, %fd423;
	ld.local.v2.f32 	{%f1097, %f1098}, [%rd5+88];
	mul.f32 	%f1099, %f1097, %f1097;
	cvt.f64.f32 	%fd424, %f1099;
	cvt.f64.f32 	%fd425, %f1097;
	mul.f64 	%fd426, %fd425, 0d401921FB54442D18;
	cvt.rn.f32.f64 	%f1100, %fd426;
	cos.approx.f32 	%f1101, %f1100;
	cvt.f64.f32 	%fd427, %f1101;
	mul.f64 	%fd428, %fd427, 0d4024000000000000;
	sub.f64 	%fd429, %fd424, %fd428;
	cvt.f64.f32 	%fd430, %f1096;
	add.f64 	%fd431, %fd429, %fd430;
	cvt.rn.f32.f64 	%f1102, %fd431;
	mul.f32 	%f1103, %f1098, %f1098;
	cvt.f64.f32 	%fd432, %f1103;
	cvt.f64.f32 	%fd433, %f1098;
	mul.f64 	%fd434, %fd433, 0d401921FB54442D18;
	cvt.rn.f32.f64 	%f1104, %fd434;
	cos.approx.f32 	%f1105, %f1104;
	cvt.f64.f32 	%fd435, %f1105;
	mul.f64 	%fd436, %fd435, 0d4024000000000000;
	sub.f64 	%fd437, %fd432, %fd436;
	cvt.f64.f32 	%fd438, %f1102;
	add.f64 	%fd439, %fd437, %fd438;
	cvt.rn.f32.f64 	%f1106, %fd439;
	ld.local.v2.f32 	{%f1107, %f1108}, [%rd5+96];
	mul.f32 	%f1109, %f1107, %f1107;
	cvt.f64.f32 	%fd440, %f1109;
	cvt.f64.f32 	%fd441, %f1107;
	mul.f64 	%fd442, %fd441, 0d401921FB54442D18;
	cvt.rn.f32.f64 	%f1110, %fd442;
	cos.approx.f32 	%f1111, %f1110;
	cvt.f64.f32 	%fd443, %f1111;
	mul.f64 	%fd444, %fd443, 0d4024000000000000;
	sub.f64 	%fd445, %fd440, %fd444;
	cvt.f64.f32 	%fd446, %f1106;
	add.f64 	%fd447, %fd445, %fd446;
	cvt.rn.f32.f64 	%f1112, %fd447;
	mul.f32 	%f1113, %f1108, %f1108;
	cvt.f64.f32 	%fd448, %f1113;
	cvt.f64.f32 	%fd449, %f1108;
	mul.f64 	%fd450, %fd449, 0d401921FB54442D18;
	cvt.rn.f32.f64 	%f1114, %fd450;
	cos.approx.f32 	%f1115, %f1114;
	cvt.f64.f32 	%fd451, %f1115;
	mul.f64 	%fd452, %fd451, 0d4024000000000000;
	sub.f64 	%fd453, %fd448, %fd452;
	cvt.f64.f32 	%fd454, %f1112;
	add.f64 	%fd455, %fd453, %fd454;
	cvt.rn.f32.f64 	%f1116, %fd455;
	ld.local.v2.f32 	{%f1117, %f1118}, [%rd5+104];
	mul.f32 	%f1119, %f1117, %f1117;
	cvt.f64.f32 	%fd456, %f1119;
	cvt.f64.f32 	%fd457, %f1117;
	mul.f64 	%fd458, %fd457, 0d401921FB54442D18;
	cvt.rn.f32.f64 	%f1120, %fd458;
	cos.approx.f32 	%f1121, %f1120;
	cvt.f64.f32 	%fd459, %f1121;
	mul.f64 	%fd460, %fd459, 0d4024000000000000;
	sub.f64 	%fd461, %fd456, %fd460;
	cvt.f64.f32 	%fd462, %f1116;
	add.f64 	%fd463, %fd461, %fd462;
	cvt.rn.f32.f64 	%f1122, %fd463;
	mul.f32 	%f1123, %f1118, %f1118;
	cvt.f64.f32 	%fd464, %f1123;
	cvt.f64.f32 	%fd465, %f1118;
	mul.f64 	%fd466, %fd465, 0d401921FB54442D18;
	cvt.rn.f32.f64 	%f1124, %fd466;
	cos.approx.f32 	%f1125, %f1124;
	cvt.f64.f32 	%fd467, %f1125;
	mul.f64 	%fd468, %fd467, 0d4024000000000000;
	sub.f64 	%fd469, %fd464, %fd468;
	cvt.f64.f32 	%fd470, %f1122;
	add.f64 	%fd471, %fd469, %fd470;
	cvt.rn.f32.f64 	%f1126, %fd471;
	ld.local.v2.f32 	{%f1127, %f1128}, [%rd5+112];
	mul.f32 	%f1129, %f1127, %f1127;
	cvt.f64.f32 	%fd472, %f1129;
	cvt.f64.f32 	%fd473, %f1127;
	mul.f64 	%fd474, %fd473, 0d401921FB54442D18;
	cvt.rn.f32.f64 	%f1130, %fd474;
	cos.approx.f32 	%f1131, %f1130;
	cvt.f64.f32 	%fd475, %f1131;
	mul.f64 	%fd476, %fd475, 0d4024000000000000;
	sub.f64 	%fd477, %fd472, %fd476;
	cvt.f64.f32 	%fd478, %f1126;
	add.f64 	%fd479, %fd477, %fd478;
	cvt.rn.f32.f64 	%f1132, %fd479;
	mul.f32 	%f1133, %f1128, %f1128;
	cvt.f64.f32 	%fd480, %f1133;
	cvt.f64.f32 	%fd481, %f1128;
	mul.f64 	%fd482, %fd481, 0d401921FB54442D18;
	cvt.rn.f32.f64 	%f1134, %fd482;
	cos.approx.f32 	%f1135, %f1134;
	cvt.f64.f32 	%fd483, %f1135;
	mul.f64 	%fd484, %fd483, 0d4024000000000000;
	sub.f64 	%fd485, %fd480, %fd484;
	cvt.f64.f32 	%fd486, %f1132;
	add.f64 	%fd487, %fd485, %fd486;
	cvt.rn.f32.f64 	%f1136, %fd487;
	add.f32 	%f2977, %f1136, 0f43960000;
$L__BB1_87:
	ld.param.u32 	%r1606, [_Z4woamiffPfiP24curandStatePhilox4_32_10_param_0];
	setp.gt.s32 	%p65, %r1606, 2;
	@%p65 bra 	$L__BB1_91;
	ld.param.u32 	%r1609, [_Z4woamiffPfiP24curandStatePhilox4_32_10_param_0];
	setp.eq.s32 	%p68, %r1609, 1;
	@%p68 bra 	$L__BB1_94;
	ld.param.u32 	%r1610, [_Z4woamiffPfiP24curandStatePhilox4_32_10_param_0];
	setp.eq.s32 	%p69, %r1610, 2;
	@%p69 bra 	$L__BB1_90;
	bra.uni 	$L__BB1_96;
$L__BB1_90:
	ld.local.v2.f32 	{%f1818, %f1819}, [%rd4];
	mul.f32 	%f1820, %f1818, %f1818;
	sub.f32 	%f1821, %f1820, %f1819;
	mov.f32 	%f1822, 0f3F800000;
	sub.f32 	%f1823, %f1822, %f1818;
	mul.f32 	%f1824, %f1821, 0f42C80000;
	mul.f32 	%f1825, %f1823, %f1823;
	fma.rn.f32 	%f1826, %f1821, %f1824, %f1825;
	add.f32 	%f1827, %f1826, 0f00000000;
	mul.f32 	%f1828, %f1819, %f1819;
	ld.local.v2.f32 	{%f1829, %f1830}, [%rd4+8];
	sub.f32 	%f1831, %f1828, %f1829;
	sub.f32 	%f1832, %f1822, %f1819;
	mul.f32 	%f1833, %f1831, 0f42C80000;
	mul.f32 	%f1834, %f1832, %f1832;
	fma.rn.f32 	%f1835, %f1831, %f1833, %f1834;
	add.f32 	%f1836, %f1827, %f1835;
	mul.f32 	%f1837, %f1829, %f1829;
	sub.f32 	%f1838, %f1837, %f1830;
	sub.f32 	%f1839, %f1822, %f1829;
	mul.f32 	%f1840, %f1838, 0f42C80000;
	mul.f32 	%f1841, %f1839, %f1839;
	fma.rn.f32 	%f1842, %f1838, %f1840, %f1841;
	add.f32 	%f1843, %f1836, %f1842;
	mul.f32 	%f1844, %f1830, %f1830;
	ld.local.v2.f32 	{%f1845, %f1846}, [%rd4+16];
	sub.f32 	%f1847, %f1844, %f1845;
	sub.f32 	%f1848, %f1822, %f1830;
	mul.f32 	%f1849, %f1847, 0f42C80000;
	mul.f32 	%f1850, %f1848, %f1848;
	fma.rn.f32 	%f1851, %f1847, %f1849, %f1850;
	add.f32 	%f1852, %f1843, %f1851;
	mul.f32 	%f1853, %f1845, %f1845;
	sub.f32 	%f1854, %f1853, %f1846;
	sub.f32 	%f1855, %f1822, %f1845;
	mul.f32 	%f1856, %f1854, 0f42C80000;
	mul.f32 	%f1857, %f1855, %f1855;
	fma.rn.f32 	%f1858, %f1854, %f1856, %f1857;
	add.f32 	%f1859, %f1852, %f1858;
	mul.f32 	%f1860, %f1846, %f1846;
	ld.local.v2.f32 	{%f1861, %f1862}, [%rd4+24];
	sub.f32 	%f1863, %f1860, %f1861;
	sub.f32 	%f1864, %f1822, %f1846;
	mul.f32 	%f1865, %f1863, 0f42C80000;
	mul.f32 	%f1866, %f1864, %f1864;
	fma.rn.f32 	%f1867, %f1863, %f1865, %f1866;
	add.f32 	%f1868, %f1859, %f1867;
	mul.f32 	%f1869, %f1861, %f1861;
	sub.f32 	%f1870, %f1869, %f1862;
	sub.f32 	%f1871, %f1822, %f1861;
	mul.f32 	%f1872, %f1870, 0f42C80000;
	mul.f32 	%f1873, %f1871, %f1871;
	fma.rn.f32 	%f1874, %f1870, %f1872, %f1873;
	add.f32 	%f1875, %f1868, %f1874;
	mul.f32 	%f1876, %f1862, %f1862;
	ld.local.v2.f32 	{%f1877, %f1878}, [%rd4+32];
	sub.f32 	%f1879, %f1876, %f1877;
	sub.f32 	%f1880, %f1822, %f1862;
	mul.f32 	%f1881, %f1879, 0f42C80000;
	mul.f32 	%f1882, %f1880, %f1880;
	fma.rn.f32 	%f1883, %f1879, %f1881, %f1882;
	add.f32 	%f1884, %f1875, %f1883;
	mul.f32 	%f1885, %f1877, %f1877;
	sub.f32 	%f1886, %f1885, %f1878;
	sub.f32 	%f1887, %f1822, %f1877;
	mul.f32 	%f1888, %f1886, 0f42C80000;
	mul.f32 	%f1889, %f1887, %f1887;
	fma.rn.f32 	%f1890, %f1886, %f1888, %f1889;
	add.f32 	%f1891, %f1884, %f1890;
	mul.f32 	%f1892, %f1878, %f1878;
	ld.local.v2.f32 	{%f1893, %f1894}, [%rd4+40];
	sub.f32 	%f1895, %f1892, %f1893;
	sub.f32 	%f1896, %f1822, %f1878;
	mul.f32 	%f1897, %f1895, 0f42C80000;
	mul.f32 	%f1898, %f1896, %f1896;
	fma.rn.f32 	%f1899, %f1895, %f1897, %f1898;
	add.f32 	%f1900, %f1891, %f1899;
	mul.f32 	%f1901, %f1893, %f1893;
	sub.f32 	%f1902, %f1901, %f1894;
	sub.f32 	%f1903, %f1822, %f1893;
	mul.f32 	%f1904, %f1902, 0f42C80000;
	mul.f32 	%f1905, %f1903, %f1903;
	fma.rn.f32 	%f1906, %f1902, %f1904, %f1905;
	add.f32 	%f1907, %f1900, %f1906;
	mul.f32 	%f1908, %f1894, %f1894;
	ld.local.v2.f32 	{%f1909, %f1910}, [%rd4+48];
	sub.f32 	%f1911, %f1908, %f1909;
	sub.f32 	%f1912, %f1822, %f1894;
	mul.f32 	%f1913, %f1911, 0f42C80000;
	mul.f32 	%f1914, %f1912, %f1912;
	fma.rn.f32 	%f1915, %f1911, %f1913, %f1914;
	add.f32 	%f1916, %f1907, %f1915;
	mul.f32 	%f1917, %f1909, %f1909;
	sub.f32 	%f1918, %f1917, %f1910;
	sub.f32 	%f1919, %f1822, %f1909;
	mul.f32 	%f1920, %f1918, 0f42C80000;
	mul.f32 	%f1921, %f1919, %f1919;
	fma.rn.f32 	%f1922, %f1918, %f1920, %f1921;
	add.f32 	%f1923, %f1916, %f1922;
	mul.f32 	%f1924, %f1910, %f1910;
	ld.local.v2.f32 	{%f1925, %f1926}, [%rd4+56];
	sub.f32 	%f1927, %f1924, %f1925;
	sub.f32 	%f1928, %f1822, %f1910;
	mul.f32 	%f1929, %f1927, 0f42C80000;
	mul.f32 	%f1930, %f1928, %f1928;
	fma.rn.f32 	%f1931, %f1927, %f1929, %f1930;
	add.f32 	%f1932, %f1923, %f1931;
	mul.f32 	%f1933, %f1925, %f1925;
	sub.f32 	%f1934, %f1933, %f1926;
	sub.f32 	%f1935, %f1822, %f1925;
	mul.f32 	%f1936, %f1934, 0f42C80000;
	mul.f32 	%f1937, %f1935, %f1935;
	fma.rn.f32 	%f1938, %f1934, %f1936, %f1937;
	add.f32 	%f1939, %f1932, %f1938;
	mul.f32 	%f1940, %f1926, %f1926;
	ld.local.v2.f32 	{%f1941, %f1942}, [%rd4+64];
	sub.f32 	%f1943, %f1940, %f1941;
	sub.f32 	%f1944, %f1822, %f1926;
	mul.f32 	%f1945, %f1943, 0f42C80000;
	mul.f32 	%f1946, %f1944, %f1944;
	fma.rn.f32 	%f1947, %f1943, %f1945, %f1946;
	add.f32 	%f1948, %f1939, %f1947;
	mul.f32 	%f1949, %f1941, %f1941;
	sub.f32 	%f1950, %f1949, %f1942;
	sub.f32 	%f1951, %f1822, %f1941;
	mul.f32 	%f1952, %f1950, 0f42C80000;
	mul.f32 	%f1953, %f1951, %f1951;
	fma.rn.f32 	%f1954, %f1950, %f1952, %f1953;
	add.f32 	%f1955, %f1948, %f1954;
	mul.f32 	%f1956, %f1942, %f1942;
	ld.local.v2.f32 	{%f1957, %f1958}, [%rd4+72];
	sub.f32 	%f1959, %f1956, %f1957;
	sub.f32 	%f1960, %f1822, %f1942;
	mul.f32 	%f1961, %f1959, 0f42C80000;
	mul.f32 	%f1962, %f1960, %f1960;
	fma.rn.f32 	%f1963, %f1959, %f1961, %f1962;
	add.f32 	%f1964, %f1955, %f1963;
	mul.f32 	%f1965, %f1957, %f1957;
	sub.f32 	%f1966, %f1965, %f1958;
	sub.f32 	%f1967, %f1822, %f1957;
	mul.f32 	%f1968, %f1966, 0f42C80000;
	mul.f32 	%f1969, %f1967, %f1967;
	fma.rn.f32 	%f1970, %f1966, %f1968, %f1969;
	add.f32 	%f1971, %f1964, %f1970;
	mul.f32 	%f1972, %f1958, %f1958;
	ld.local.v2.f32 	{%f1973, %f1974}, [%rd4+80];
	sub.f32 	%f1975, %f1972, %f1973;
	sub.f32 	%f1976, %f1822, %f1958;
	mul.f32 	%f1977, %f1975, 0f42C80000;
	mul.f32 	%f1978, %f1976, %f1976;
	fma.rn.f32 	%f1979, %f1975, %f1977, %f1978;
	add.f32 	%f1980, %f1971, %f1979;
	mul.f32 	%f1981, %f1973, %f1973;
	sub.f32 	%f1982, %f1981, %f1974;
	sub.f32 	%f1983, %f1822, %f1973;
	mul.f32 	%f1984, %f1982, 0f42C80000;
	mul.f32 	%f1985, %f1983, %f1983;
	fma.rn.f32 	%f1986, %f1982, %f1984, %f1985;
	add.f32 	%f1987, %f1980, %f1986;
	mul.f32 	%f1988, %f1974, %f1974;
	ld.local.v2.f32 	{%f1989, %f1990}, [%rd4+88];
	sub.f32 	%f1991, %f1988, %f1989;
	sub.f32 	%f1992, %f1822, %f1974;
	mul.f32 	%f1993, %f1991, 0f42C80000;
	mul.f32 	%f1994, %f1992, %f1992;
	fma.rn.f32 	%f1995, %f1991, %f1993, %f1994;
	add.f32 	%f1996, %f1987, %f1995;
	mul.f32 	%f1997, %f1989, %f1989;
	sub.f32 	%f1998, %f1997, %f1990;
	sub.f32 	%f1999, %f1822, %f1989;
	mul.f32 	%f2000, %f1998, 0f42C80000;
	mul.f32 	%f2001, %f1999, %f1999;
	fma.rn.f32 	%f2002, %f1998, %f2000, %f2001;
	add.f32 	%f2003, %f1996, %f2002;
	mul.f32 	%f2004, %f1990, %f1990;
	ld.local.v2.f32 	{%f2005, %f2006}, [%rd4+96];
	sub.f32 	%f2007, %f2004, %f2005;
	sub.f32 	%f2008, %f1822, %f1990;
	mul.f32 	%f2009, %f2007, 0f42C80000;
	mul.f32 	%f2010, %f2008, %f2008;
	fma.rn.f32 	%f2011, %f2007, %f2009, %f2010;
	add.f32 	%f2012, %f2003, %f2011;
	mul.f32 	%f2013, %f2005, %f2005;
	sub.f32 	%f2014, %f2013, %f2006;
	sub.f32 	%f2015, %f1822, %f2005;
	mul.f32 	%f2016, %f2014, 0f42C80000;
	mul.f32 	%f2017, %f2015, %f2015;
	fma.rn.f32 	%f2018, %f2014, %f2016, %f2017;
	add.f32 	%f2019, %f2012, %f2018;
	mul.f32 	%f2020, %f2006, %f2006;
	ld.local.v2.f32 	{%f2021, %f2022}, [%rd4+104];
	sub.f32 	%f2023, %f2020, %f2021;
	sub.f32 	%f2024, %f1822, %f2006;
	mul.f32 	%f2025, %f2023, 0f42C80000;
	mul.f32 	%f2026, %f2024, %f2024;
	fma.rn.f32 	%f2027, %f2023, %f2025, %f2026;
	add.f32 	%f2028, %f2019, %f2027;
	mul.f32 	%f2029, %f2021, %f2021;
	sub.f32 	%f2030, %f2029, %f2022;
	sub.f32 	%f2031, %f1822, %f2021;
	mul.f32 	%f2032, %f2030, 0f42C80000;
	mul.f32 	%f2033, %f2031, %f2031;
	fma.rn.f32 	%f2034, %f2030, %f2032, %f2033;
	add.f32 	%f2035, %f2028, %f2034;
	mul.f32 	%f2036, %f2022, %f2022;
	ld.local.v2.f32 	{%f2037, %f2038}, [%rd4+112];
	sub.f32 	%f2039, %f2036, %f2037;
	sub.f32 	%f2040, %f1822, %f2022;
	mul.f32 	%f2041, %f2039, 0f42C80000;
	mul.f32 	%f2042, %f2040, %f2040;
	fma.rn.f32 	%f2043, %f2039, %f2041, %f2042;
	add.f32 	%f2044, %f2035, %f2043;
	mul.f32 	%f2045, %f2037, %f2037;
	sub.f32 	%f2046, %f2045, %f2038;
	sub.f32 	%f2047, %f1822, %f2037;
	mul.f32 	%f2048, %f2046, 0f42C80000;
	mul.f32 	%f2049, %f2047, %f2047;
	fma.rn.f32 	%f2050, %f2046, %f2048, %f2049;
	add.f32 	%f2978, %f2044, %f2050;
	bra.uni 	$L__BB1_96;
$L__BB1_91:
	ld.param.u32 	%r1607, [_Z4woamiffPfiP24curandStatePhilox4_32_10_param_0];
	setp.eq.s32 	%p66, %r1607, 3;
	@%p66 bra 	$L__BB1_95;
	ld.param.u32 	%r1608, [_Z4woamiffPfiP24curandStatePhilox4_32_10_param_0];
	setp.eq.s32 	%p67, %r1608, 4;
	@%p67 bra 	$L__BB1_93;
	bra.uni 	$L__BB1_96;
$L__BB1_93:
	ld.local.v2.f32 	{%f1429, %f1430}, [%rd4];
	mul.f32 	%f1431, %f1429, %f1429;
	fma.rn.f32 	%f1432, %f1431, 0f00000000, 0f00000000;
	mov.f32 	%f1433, 0f3F800000;
	rsqrt.approx.f32 	%f1434, %f1433;
	mul.f32 	%f1435, %f1429, %f1434;
	cos.approx.f32 	%f1436, %f1435;
	mul.f32 	%f1437, %f1430, %f1430;
	fma.rn.f32 	%f1438, %f1437, 0f00000000, %f1432;
	mov.f32 	%f1439, 0f40000000;
	rsqrt.approx.f32 	%f1440, %f1439;
	mul.f32 	%f1441, %f1430, %f1440;
	cos.approx.f32 	%f1442, %f1441;
	mul.f32 	%f1443, %f1436, %f1442;
	ld.local.v2.f32 	{%f1444, %f1445}, [%rd4+8];
	mul.f32 	%f1446, %f1444, %f1444;
	fma.rn.f32 	%f1447, %f1446, 0f00000000, %f1438;
	mov.f32 	%f1448, 0f40400000;
	rsqrt.approx.f32 	%f1449, %f1448;
	mul.f32 	%f1450, %f1444, %f1449;
	cos.approx.f32 	%f1451, %f1450;
	mul.f32 	%f1452, %f1443, %f1451;
	mul.f32 	%f1453, %f1445, %f1445;
	fma.rn.f32 	%f1454, %f1453, 0f00000000, %f1447;
	mov.f32 	%f1455, 0f40800000;
	rsqrt.approx.f32 	%f1456, %f1455;
	mul.f32 	%f1457, %f1445, %f1456;
	cos.approx.f32 	%f1458, %f1457;
	mul.f32 	%f1459, %f1452, %f1458;
	ld.local.v2.f32 	{%f1460, %f1461}, [%rd4+16];
	mul.f32 	%f1462, %f1460, %f1460;
	fma.rn.f32 	%f1463, %f1462, 0f00000000, %f1454;
	mov.f32 	%f1464, 0f40A00000;
	rsqrt.approx.f32 	%f1465, %f1464;
	mul.f32 	%f1466, %f1460, %f1465;
	cos.approx.f32 	%f1467, %f1466;
	mul.f32 	%f1468, %f1459, %f1467;
	mul.f32 	%f1469, %f1461, %f1461;
	fma.rn.f32 	%f1470, %f1469, 0f00000000, %f1463;
	mov.f32 	%f1471, 0f40C00000;
	rsqrt.approx.f32 	%f1472, %f1471;
	mul.f32 	%f1473, %f1461, %f1472;
	cos.approx.f32 	%f1474, %f1473;
	mul.f32 	%f1475, %f1468, %f1474;
	ld.local.v2.f32 	{%f1476, %f1477}, [%rd4+24];
	mul.f32 	%f1478, %f1476, %f1476;
	fma.rn.f32 	%f1479, %f1478, 0f00000000, %f1470;
	mov.f32 	%f1480, 0f40E00000;
	rsqrt.approx.f32 	%f1481, %f1480;
	mul.f32 	%f1482, %f1476, %f1481;
	cos.approx.f32 	%f1483, %f1482;
	mul.f32 	%f1484, %f1475, %f1483;
	mul.f32 	%f1485, %f1477, %f1477;
	fma.rn.f32 	%f1486, %f1485, 0f00000000, %f1479;
	mov.f32 	%f1487, 0f41000000;
	rsqrt.approx.f32 	%f1488, %f1487;
	mul.f32 	%f1489, %f1477, %f1488;
	cos.approx.f32 	%f1490, %f1489;
	mul.f32 	%f1491, %f1484, %f1490;
	ld.local.v2.f32 	{%f1492, %f1493}, [%rd4+32];
	mul.f32 	%f1494, %f1492, %f1492;
	fma.rn.f32 	%f1495, %f1494, 0f00000000, %f1486;
	mov.f32 	%f1496, 0f41100000;
	rsqrt.approx.f32 	%f1497, %f1496;
	mul.f32 	%f1498, %f1492, %f1497;
	cos.approx.f32 	%f1499, %f1498;
	mul.f32 	%f1500, %f1491, %f1499;
	mul.f32 	%f1501, %f1493, %f1493;
	fma.rn.f32 	%f1502, %f1501, 0f00000000, %f1495;
	mov.f32 	%f1503, 0f41200000;
	rsqrt.approx.f32 	%f1504, %f1503;
	mul.f32 	%f1505, %f1493, %f1504;
	cos.approx.f32 	%f1506, %f1505;
	mul.f32 	%f1507, %f1500, %f1506;
	ld.local.v2.f32 	{%f1508, %f1509}, [%rd4+40];
	mul.f32 	%f1510, %f1508, %f1508;
	fma.rn.f32 	%f1511, %f1510, 0f00000000, %f1502;
	mov.f32 	%f1512, 0f41300000;
	rsqrt.approx.f32 	%f1513, %f1512;
	mul.f32 	%f1514, %f1508, %f1513;
	cos.approx.f32 	%f1515, %f1514;
	mul.f32 	%f1516, %f1507, %f1515;
	mul.f32 	%f1517, %f1509, %f1509;
	fma.rn.f32 	%f1518, %f1517, 0f00000000, %f1511;
	mov.f32 	%f1519, 0f41400000;
	rsqrt.approx.f32 	%f1520, %f1519;
	mul.f32 	%f1521, %f1509, %f1520;
	cos.approx.f32 	%f1522, %f1521;
	mul.f32 	%f1523, %f1516, %f1522;
	ld.local.v2.f32 	{%f1524, %f1525}, [%rd4+48];
	mul.f32 	%f1526, %f1524, %f1524;
	fma.rn.f32 	%f1527, %f1526, 0f00000000, %f1518;
	mov.f32 	%f1528, 0f41500000;
	rsqrt.approx.f32 	%f1529, %f1528;
	mul.f32 	%f1530, %f1524, %f1529;
	cos.approx.f32 	%f1531, %f1530;
	mul.f32 	%f1532, %f1523, %f1531;
	mul.f32 	%f1533, %f1525, %f1525;
	fma.rn.f32 	%f1534, %f1533, 0f00000000, %f1527;
	mov.f32 	%f1535, 0f41600000;
	rsqrt.approx.f32 	%f1536, %f1535;
	mul.f32 	%f1537, %f1525, %f1536;
	cos.approx.f32 	%f1538, %f1537;
	mul.f32 	%f1539, %f1532, %f1538;
	ld.local.v2.f32 	{%f1540, %f1541}, [%rd4+56];
	mul.f32 	%f1542, %f1540, %f1540;
	fma.rn.f32 	%f1543, %f1542, 0f00000000, %f1534;
	mov.f32 	%f1544, 0f41700000;
	rsqrt.approx.f32 	%f1545, %f1544;
	mul.f32 	%f1546, %f1540, %f1545;
	cos.approx.f32 	%f1547, %f1546;
	mul.f32 	%f1548, %f1539, %f1547;
	mul.f32 	%f1549, %f1541, %f1541;
	fma.rn.f32 	%f1550, %f1549, 0f00000000, %f1543;
	mov.f32 	%f1551, 0f41800000;
	rsqrt.approx.f32 	%f1552, %f1551;
	mul.f32 	%f1553, %f1541, %f1552;
	cos.approx.f32 	%f1554, %f1553;
	mul.f32 	%f1555, %f1548, %f1554;
	ld.local.v2.f32 	{%f1556, %f1557}, [%rd4+64];
	mul.f32 	%f1558, %f1556, %f1556;
	fma.rn.f32 	%f1559, %f1558, 0f00000000, %f1550;
	mov.f32 	%f1560, 0f41880000;
	rsqrt.approx.f32 	%f1561, %f1560;
	mul.f32 	%f1562, %f1556, %f1561;
	cos.approx.f32 	%f1563, %f1562;
	mul.f32 	%f1564, %f1555, %f1563;
	mul.f32 	%f1565, %f1557, %f1557;
	fma.rn.f32 	%f1566, %f1565, 0f00000000, %f1559;
	mov.f32 	%f1567, 0f41900000;
	rsqrt.approx.f32 	%f1568, %f1567;
	mul.f32 	%f1569, %f1557, %f1568;
	cos.approx.f32 	%f1570, %f1569;
	mul.f32 	%f1571, %f1564, %f1570;
	ld.local.v2.f32 	{%f1572, %f1573}, [%rd4+72];
	mul.f32 	%f1574, %f1572, %f1572;
	fma.rn.f32 	%f1575, %f1574, 0f00000000, %f1566;
	mov.f32 	%f1576, 0f41980000;
	rsqrt.approx.f32 	%f1577, %f1576;
	mul.f32 	%f1578, %f1572, %f1577;
	cos.approx.f32 	%f1579, %f1578;
	mul.f32 	%f1580, %f1571, %f1579;
	mul.f32 	%f1581, %f1573, %f1573;
	fma.rn.f32 	%f1582, %f1581, 0f00000000, %f1575;
	mov.f32 	%f1583, 0f41A00000;
	rsqrt.approx.f32 	%f1584, %f1583;
	mul.f32 	%f1585, %f1573, %f1584;
	cos.approx.f32 	%f1586, %f1585;
	mul.f32 	%f1587, %f1580, %f1586;
	ld.local.v2.f32 	{%f1588, %f1589}, [%rd4+80];
	mul.f32 	%f1590, %f1588, %f1588;
	fma.rn.f32 	%f1591, %f1590, 0f00000000, %f1582;
	mov.f32 	%f1592, 0f41A80000;
	rsqrt.approx.f32 	%f1593, %f1592;
	mul.f32 	%f1594, %f1588, %f1593;
	cos.approx.f32 	%f1595, %f1594;
	mul.f32 	%f1596, %f1587, %f1595;
	mul.f32 	%f1597, %f1589, %f1589;
	fma.rn.f32 	%f1598, %f1597, 0f00000000, %f1591;
	mov.f32 	%f1599, 0f41B00000;
	rsqrt.approx.f32 	%f1600, %f1599;
	mul.f32 	%f1601, %f1589, %f1600;
	cos.approx.f32 	%f1602, %f1601;
	mul.f32 	%f1603, %f1596, %f1602;
	ld.local.v2.f32 	{%f1604, %f1605}, [%rd4+88];
	mul.f32 	%f1606, %f1604, %f1604;
	fma.rn.f32 	%f1607, %f1606, 0f00000000, %f1598;
	mov.f32 	%f1608, 0f41B80000;
	rsqrt.approx.f32 	%f1609, %f1608;
	mul.f32 	%f1610, %f1604, %f1609;
	cos.approx.f32 	%f1611, %f1610;
	mul.f32 	%f1612, %f1603, %f1611;
	mul.f32 	%f1613, %f1605, %f1605;
	fma.rn.f32 	%f1614, %f1613, 0f00000000, %f1607;
	mov.f32 	%f1615, 0f41C00000;
	rsqrt.approx.f32 	%f1616, %f1615;
	mul.f32 	%f1617, %f1605, %f1616;
	cos.approx.f32 	%f1618, %f1617;
	mul.f32 	%f1619, %f1612, %f1618;
	ld.local.v2.f32 	{%f1620, %f1621}, [%rd4+96];
	mul.f32 	%f1622, %f1620, %f1620;
	fma.rn.f32 	%f1623, %f1622, 0f00000000, %f1614;
	mov.f32 	%f1624, 0f41C80000;
	rsqrt.approx.f32 	%f1625, %f1624;
	mul.f32 	%f1626, %f1620, %f1625;
	cos.approx.f32 	%f1627, %f1626;
	mul.f32 	%f1628, %f1619, %f1627;
	mul.f32 	%f1629, %f1621, %f1621;
	fma.rn.f32 	%f1630, %f1629, 0f00000000, %f1623;
	mov.f32 	%f1631, 0f41D00000;
	rsqrt.approx.f32 	%f1632, %f1631;
	mul.f32 	%f1633, %f1621, %f1632;
	cos.approx.f32 	%f1634, %f1633;
	mul.f32 	%f1635, %f1628, %f1634;
	ld.local.v2.f32 	{%f1636, %f1637}, [%rd4+104];
	mul.f32 	%f1638, %f1636, %f1636;
	fma.rn.f32 	%f1639, %f1638, 0f00000000, %f1630;
	mov.f32 	%f1640, 0f41D80000;
	rsqrt.approx.f32 	%f1641, %f1640;
	mul.f32 	%f1642, %f1636, %f1641;
	cos.approx.f32 	%f1643, %f1642;
	mul.f32 	%f1644, %f1635, %f1643;
	mul.f32 	%f1645, %f1637, %f1637;
	fma.rn.f32 	%f1646, %f1645, 0f00000000, %f1639;
	mov.f32 	%f1647, 0f41E00000;
	rsqrt.approx.f32 	%f1648, %f1647;
	mul.f32 	%f1649, %f1637, %f1648;
	cos.approx.f32 	%f1650, %f1649;
	mul.f32 	%f1651, %f1644, %f1650;
	ld.local.v2.f32 	{%f1652, %f1653}, [%rd4+112];
	mul.f32 	%f1654, %f1652, %f1652;
	fma.rn.f32 	%f1655, %f1654, 0f00000000, %f1646;
	mov.f32 	%f1656, 0f41E80000;
	rsqrt.approx.f32 	%f1657, %f1656;
	mul.f32 	%f1658, %f1652, %f1657;
	cos.approx.f32 	%f1659, %f1658;
	mul.f32 	%f1660, %f1651, %f1659;
	mul.f32 	%f1661, %f1653, %f1653;
	fma.rn.f32 	%f1662, %f1661, 0f00000000, %f1655;
	mov.f32 	%f1663, 0f41F00000;
	rsqrt.approx.f32 	%f1664, %f1663;
	mul.f32 	%f1665, %f1653, %f1664;
	cos.approx.f32 	%f1666, %f1665;
	mul.f32 	%f1667, %f1660, %f1666;
	cvt.f64.f32 	%fd488, %f1662;
	add.f64 	%fd489, %fd488, 0d3FF0000000000000;
	cvt.f64.f32 	%fd490, %f1667;
	sub.f64 	%fd491, %fd489, %fd490;
	cvt.rn.f32.f64 	%f2978, %fd491;
	bra.uni 	$L__BB1_96;
$L__BB1_94:
	ld.local.v2.f32 	{%f2051, %f2052}, [%rd4];
	fma.rn.f32 	%f2053, %f2051, %f2051, 0f00000000;
	fma.rn.f32 	%f2054, %f2052, %f2052, %f2053;
	ld.local.v2.f32 	{%f2055, %f2056}, [%rd4+8];
	fma.rn.f32 	%f2057, %f2055, %f2055, %f2054;
	fma.rn.f32 	%f2058, %f2056, %f2056, %f2057;
	ld.local.v2.f32 	{%f2059, %f2060}, [%rd4+16];
	fma.rn.f32 	%f2061, %f2059, %f2059, %f2058;
	fma.rn.f32 	%f2062, %f2060, %f2060, %f2061;
	ld.local.v2.f32 	{%f2063, %f2064}, [%rd4+24];
	fma.rn.f32 	%f2065, %f2063, %f2063, %f2062;
	fma.rn.f32 	%f2066, %f2064, %f2064, %f2065;
	ld.local.v2.f32 	{%f2067, %f2068}, [%rd4+32];
	fma.rn.f32 	%f2069, %f2067, %f2067, %f2066;
	fma.rn.f32 	%f2070, %f2068, %f2068, %f2069;
	ld.local.v2.f32 	{%f2071, %f2072}, [%rd4+40];
	fma.rn.f32 	%f2073, %f2071, %f2071, %f2070;
	fma.rn.f32 	%f2074, %f2072, %f2072, %f2073;
	ld.local.v2.f32 	{%f2075, %f2076}, [%rd4+48];
	fma.rn.f32 	%f2077, %f2075, %f2075, %f2074;
	fma.rn.f32 	%f2078, %f2076, %f2076, %f2077;
	ld.local.v2.f32 	{%f2079, %f2080}, [%rd4+56];
	fma.rn.f32 	%f2081, %f2079, %f2079, %f2078;
	fma.rn.f32 	%f2082, %f2080, %f2080, %f2081;
	ld.local.v2.f32 	{%f2083, %f2084}, [%rd4+64];
	fma.rn.f32 	%f2085, %f2083, %f2083, %f2082;
	fma.rn.f32 	%f2086, %f2084, %f2084, %f2085;
	ld.local.v2.f32 	{%f2087, %f2088}, [%rd4+72];
	fma.rn.f32 	%f2089, %f2087, %f2087, %f2086;
	fma.rn.f32 	%f2090, %f2088, %f2088, %f2089;
	ld.local.v2.f32 	{%f2091, %f2092}, [%rd4+80];
	fma.rn.f32 	%f2093, %f2091, %f2091, %f2090;
	fma.rn.f32 	%f2094, %f2092, %f2092, %f2093;
	ld.local.v2.f32 	{%f2095, %f2096}, [%rd4+88];
	fma.rn.f32 	%f2097, %f2095, %f2095, %f2094;
	fma.rn.f32 	%f2098, %f2096, %f2096, %f2097;
	ld.local.v2.f32 	{%f2099, %f2100}, [%rd4+96];
	fma.rn.f32 	%f2101, %f2099, %f2099, %f2098;
	fma.rn.f32 	%f2102, %f2100, %f2100, %f2101;
	ld.local.v2.f32 	{%f2103, %f2104}, [%rd4+104];
	fma.rn.f32 	%f2105, %f2103, %f2103, %f2102;
	fma.rn.f32 	%f2106, %f2104, %f2104, %f2105;
	ld.local.v2.f32 	{%f2107, %f2108}, [%rd4+112];
	fma.rn.f32 	%f2109, %f2107, %f2107, %f2106;
	fma.rn.f32 	%f2978, %f2108, %f2108, %f2109;
	bra.uni 	$L__BB1_96;
$L__BB1_95:
	ld.local.v2.f32 	{%f1668, %f1669}, [%rd4];
	mul.f32 	%f1670, %f1668, %f1668;
	cvt.f64.f32 	%fd492, %f1670;
	cvt.f64.f32 	%fd493, %f1668;
	mul.f64 	%fd494, %fd493, 0d401921FB54442D18;
	cvt.rn.f32.f64 	%f1671, %fd494;
	cos.approx.f32 	%f1672, %f1671;
	cvt.f64.f32 	%fd495, %f1672;
	mul.f64 	%fd496, %fd495, 0d4024000000000000;
	sub.f64 	%fd497, %fd492, %fd496;
	cvt.rn.f32.f64 	%f1673, %fd497;
	mul.f32 	%f1674, %f1669, %f1669;
	cvt.f64.f32 	%fd498, %f1674;
	cvt.f64.f32 	%fd499, %f1669;
	mul.f64 	%fd500, %fd499, 0d401921FB54442D18;
	cvt.rn.f32.f64 	%f1675, %fd500;
	cos.approx.f32 	%f1676, %f1675;
	cvt.f64.f32 	%fd501, %f1676;
	mul.f64 	%fd502, %fd501, 0d4024000000000000;
	sub.f64 	%fd503, %fd498, %fd502;
	cvt.f64.f32 	%fd504, %f1673;
	add.f64 	%fd505, %fd503, %fd504;
	cvt.rn.f32.f64 	%f1677, %fd505;
	ld.local.v2.f32 	{%f1678, %f1679}, [%rd4+8];
	mul.f32 	%f1680, %f1678, %f1678;
	cvt.f64.f32 	%fd506, %f1680;
	cvt.f64.f32 	%fd507, %f1678;
	mul.f64 	%fd508, %fd507, 0d401921FB54442D18;
	cvt.rn.f32.f64 	%f1681, %fd508;
	cos.approx.f32 	%f1682, %f1681;
	cvt.f64.f32 	%fd509, %f1682;
	mul.f64 	%fd510, %fd509, 0d4024000000000000;
	sub.f64 	%fd511, %fd506, %fd510;
	cvt.f64.f32 	%fd512, %f1677;
	add.f64 	%fd513, %fd511, %fd512;
	cvt.rn.f32.f64 	%f1683, %fd513;
	mul.f32 	%f1684, %f1679, %f1679;
	cvt.f64.f32 	%fd514, %f1684;
	cvt.f64.f32 	%fd515, %f1679;
	mul.f64 	%fd516, %fd515, 0d401921FB54442D18;
	cvt.rn.f32.f64 	%f1685, %fd516;
	cos.approx.f32 	%f1686, %f1685;
	cvt.f64.f32 	%fd517, %f1686;
	mul.f64 	%fd518, %fd517, 0d4024000000000000;
	sub.f64 	%fd519, %fd514, %fd518;
	cvt.f64.f32 	%fd520, %f1683;
	add.f64 	%fd521, %fd519, %fd520;
	cvt.rn.f32.f64 	%f1687, %fd521;
	ld.local.v2.f32 	{%f1688, %f1689}, [%rd4+16];
	mul.f32 	%f1690, %f1688, %f1688;
	cvt.f64.f32 	%fd522, %f1690;
	cvt.f64.f32 	%fd523, %f1688;
	mul.f64 	%fd524, %fd523, 0d401921FB54442D18;
	cvt.rn.f32.f64 	%f1691, %fd524;
	cos.approx.f32 	%f1692, %f1691;
	cvt.f64.f32 	%fd525, %f1692;
	mul.f64 	%fd526, %fd525, 0d4024000000000000;
	sub.f64 	%fd527, %fd522, %fd526;
	cvt.f64.f32 	%fd528, %f1687;
	add.f64 	%fd529, %fd527, %fd528;
	cvt.rn.f32.f64 	%f1693, %fd529;
	mul.f32 	%f1694, %f1689, %f1689;
	cvt.f64.f32 	%fd530, %f1694;
	cvt.f64.f32 	%fd531, %f1689;
	mul.f64 	%fd532, %fd531, 0d401921FB54442D18;
	cvt.rn.f32.f64 	%f1695, %fd532;
	cos.approx.f32 	%f1696, %f1695;
	cvt.f64.f32 	%fd533, %f1696;
	mul.f64 	%fd534, %fd533, 0d4024000000000000;
	sub.f64 	%fd535, %fd530, %fd534;
	cvt.f64.f32 	%fd536, %f1693;
	add.f64 	%fd537, %fd535, %fd536;
	cvt.rn.f32.f64 	%f1697, %fd537;
	ld.local.v2.f32 	{%f1698, %f1699}, [%rd4+24];
	mul.f32 	%f1700, %f1698, %f1698;
	cvt.f64.f32 	%fd538, %f1700;
	cvt.f64.f32 	%fd539, %f1698;
	mul.f64 	%fd540, %fd539, 0d401921FB54442D18;
	cvt.rn.f32.f64 	%f1701, %fd540;
	cos.approx.f32 	%f1702, %f1701;
	cvt.f64.f32 	%fd541, %f1702;
	mul.f64 	%fd542, %fd541, 0d4024000000000000;
	sub.f64 	%fd543, %fd538, %fd542;
	cvt.f64.f32 	%fd544, %f1697;
	add.f64 	%fd545, %fd543, %fd544;
	cvt.rn.f32.f64 	%f1703, %fd545;
	mul.f32 	%f1704, %f1699, %f1699;
	cvt.f64.f32 	%fd546, %f1704;
	cvt.f64.f32 	%fd547, %f1699;
	mul.f64 	%fd548, %fd547, 0d401921FB54442D18;
	cvt.rn.f32.f64 	%f1705, %fd548;
	cos.approx.f32 	%f1706, %f1705;
	cvt.f64.f32 	%fd549, %f1706;
	mul.f64 	%fd550, %fd549, 0d4024000000000000;
	sub.f64 	%fd551, %fd546, %fd550;
	cvt.f64.f32 	%fd552, %f1703;
	add.f64 	%fd553, %fd551, %fd552;
	cvt.rn.f32.f64 	%f1707, %fd553;
	ld.local.v2.f32 	{%f1708, %f1709}, [%rd4+32];
	mul.f32 	%f1710, %f1708, %f1708;
	cvt.f64.f32 	%fd554, %f1710;
	cvt.f64.f32 	%fd555, %f1708;
	mul.f64 	%fd556, %fd555, 0d401921FB54442D18;
	cvt.rn.f32.f64 	%f1711, %fd556;
	cos.approx.f32 	%f1712, %f1711;
	cvt.f64.f32 	%fd557, %f1712;
	mul.f64 	%fd558, %fd557, 0d4024000000000000;
	sub.f64 	%fd559, %fd554, %fd558;
	cvt.f64.f32 	%fd560, %f1707;
	add.f64 	%fd561, %fd559, %fd560;
	cvt.rn.f32.f64 	%f1713, %fd561;
	mul.f32 	%f1714, %f1709, %f1709;
	cvt.f64.f32 	%fd562, %f1714;
	cvt.f64.f32 	%fd563, %f1709;
	mul.f64 	%fd564, %fd563, 0d401921FB54442D18;
	cvt.rn.f32.f64 	%f1715, %fd564;
	cos.approx.f32 	%f1716, %f1715;
	cvt.f64.f32 	%fd565, %f1716;
	mul.f64 	%fd566, %fd565, 0d4024000000000000;
	sub.f64 	%fd567, %fd562, %fd566;
	cvt.f64.f32 	%fd568, %f1713;
	add.f64 	%fd569, %fd567, %fd568;
	cvt.rn.f32.f64 	%f1717, %fd569;
	ld.local.v2.f32 	{%f1718, %f1719}, [%rd4+40];
	mul.f32 	%f1720, %f1718, %f1718;
	cvt.f64.f32 	%fd570, %f1720;
	cvt.f64.f32 	%fd571, %f1718;
	mul.f64 	%fd572, %fd571, 0d401921FB54442D18;
	cvt.rn.f32.f64 	%f1721, %fd572;
	cos.approx.f32 	%f1722, %f1721;
	cvt.f64.f32 	%fd573, %f1722;
	mul.f64 	%fd574, %fd573, 0d4024000000000000;
	sub.f64 	%fd575, %fd570, %fd574;
	cvt.f64.f32 	%fd576, %f1717;
	add.f64 	%fd577, %fd575, %fd576;
	cvt.rn.f32.f64 	%f1723, %fd577;
	mul.f32 	%f1724, %f1719, %f1719;
	cvt.f64.f32 	%fd578, %f1724;
	cvt.f64.f32 	%fd579, %f1719;
	mul.f64 	%fd580, %fd579, 0d401921FB54442D18;
	cvt.rn.f32.f64 	%f1725, %fd580;
	cos.approx.f32 	%f1726, %f1725;
	cvt.f64.f32 	%fd581, %f1726;
	mul.f64 	%fd582, %fd581, 0d4024000000000000;
	sub.f64 	%fd583, %fd578, %fd582;
	cvt.f64.f32 	%fd584, %f1723;
	add.f64 	%fd585, %fd583, %fd584;
	cvt.rn.f32.f64 	%f1727, %fd585;
	ld.local.v2.f32 	{%f1728, %f1729}, [%rd4+48];
	mul.f32 	%f1730, %f1728, %f1728;
	cvt.f64.f32 	%fd586, %f1730;
	cvt.f64.f32 	%fd587, %f1728;
	mul.f64 	%fd588, %fd587, 0d401921FB54442D18;
	cvt.rn.f32.f64 	%f1731, %fd588;
	cos.approx.f32 	%f1732, %f1731;
	cvt.f64.f32 	%fd589, %f1732;
	mul.f64 	%fd590, %fd589, 0d4024000000000000;
	sub.f64 	%fd591, %fd586, %fd590;
	cvt.f64.f32 	%fd592, %f1727;
	add.f64 	%fd593, %fd591, %fd592;
	cvt.rn.f32.f64 	%f1733, %fd593;
	mul.f32 	%f1734, %f1729, %f1729;
	cvt.f64.f32 	%fd594, %f1734;
	cvt.f64.f32 	%fd595, %f1729;
	mul.f64 	%fd596, %fd595, 0d401921FB54442D18;
	cvt.rn.f32.f64 	%f1735, %fd596;
	cos.approx.f32 	%f1736, %f1735;
	cvt.f64.f32 	%fd597, %f1736;
	mul.f64 	%fd598, %fd597, 0d4024000000000000;
	sub.f64 	%fd599, %fd594, %fd598;
	cvt.f64.f32 	%fd600, %f1733;
	add.f64 	%fd601, %fd599, %fd600;
	cvt.rn.f32.f64 	%f1737, %fd601;
	ld.local.v2.f32 	{%f1738, %f1739}, [%rd4+56];
	mul.f32 	%f1740, %f1738, %f1738;
	cvt.f64.f32 	%fd602, %f1740;
	cvt.f64.f32 	%fd603, %f1738;
	mul.f64 	%fd604, %fd603, 0d401921FB54442D18;
	cvt.rn.f32.f64 	%f1741, %fd604;
	cos.approx.f32 	%f1742, %f1741;
	cvt.f64.f32 	%fd605, %f1742;
	mul.f64 	%fd606, %fd605, 0d4024000000000000;
	sub.f64 	%fd607, %fd602, %fd606;
	cvt.f64.f32 	%fd608, %f1737;
	add.f64 	%fd609, %fd607, %fd608;
	cvt.rn.f32.f64 	%f1743, %fd609;
	mul.f32 	%f1744, %f1739, %f1739;
	cvt.f64.f32 	%fd610, %f1744;
	cvt.f64.f32 	%fd611, %f1739;
	mul.f64 	%fd612, %fd611, 0d401921FB54442D18;
	cvt.rn.f32.f64 	%f1745, %fd612;
	cos.approx.f32 	%f1746, %f1745;
	cvt.f64.f32 	%fd613, %f1746;
	mul.f64 	%fd614, %fd613, 0d4024000000000000;
	sub.f64 	%fd615, %fd610, %fd614;
	cvt.f64.f32 	%fd616, %f1743;
	add.f64 	%fd617, %fd615, %fd616;
	cvt.rn.f32.f64 	%f1747, %fd617;
	ld.local.v2.f32 	{%f1748, %f1749}, [%rd4+64];
	mul.f32 	%f1750, %f1748, %f1748;
	cvt.f64.f32 	%fd618, %f1750;
	cvt.f64.f32 	%fd619, %f1748;
	mul.f64 	%fd620, %fd619, 0d401921FB54442D18;
	cvt.rn.f32.f64 	%f1751, %fd620;
	cos.approx.f32 	%f1752, %f1751;
	cvt.f64.f32 	%fd621, %f1752;
	mul.f64 	%fd622, %fd621, 0d4024000000000000;
	sub.f64 	%fd623, %fd618, %fd622;
	cvt.f64.f32 	%fd624, %f1747;
	add.f64 	%fd625, %fd623, %fd624;
	cvt.rn.f32.f64 	%f1753, %fd625;
	mul.f32 	%f1754, %f1749, %f1749;
	cvt.f64.f32 	%fd626, %f1754;
	cvt.f64.f32 	%fd627, %f1749;
	mul.f64 	%fd628, %fd627, 0d401921FB54442D18;
	cvt.rn.f32.f64 	%f1755, %fd628;
	cos.approx.f32 	%f1756, %f1755;
	cvt.f64.f32 	%fd629, %f1756;
	mul.f64 	%fd630, %fd629, 0d4024000000000000;
	sub.f64 	%fd631, %fd626, %fd630;
	cvt.f64.f32 	%fd632, %f1753;
	add.f64 	%fd633, %fd631, %fd632;
	cvt.rn.f32.f64 	%f1757, %fd633;
	ld.local.v2.f32 	{%f1758, %f1759}, [%rd4+72];
	mul.f32 	%f1760, %f1758, %f1758;
	cvt.f64.f32 	%fd634, %f1760;
	cvt.f64.f32 	%fd635, %f1758;
	mul.f64 	%fd636, %fd635, 0d401921FB54442D18;
	cvt.rn.f32.f64 	%f1761, %fd636;
	cos.approx.f32 	%f1762, %f1761;
	cvt.f64.f32 	%fd637, %f1762;
	mul.f64 	%fd638, %fd637, 0d4024000000000000;
	sub.f64 	%fd639, %fd634, %fd638;
	cvt.f64.f32 	%fd640, %f1757;
	add.f64 	%fd641, %fd639, %fd640;
	cvt.rn.f32.f64 	%f1763, %fd641;
	mul.f32 	%f1764, %f1759, %f1759;
	cvt.f64.f32 	%fd642, %f1764;
	cvt.f64.f32 	%fd643, %f1759;
	mul.f64 	%fd644, %fd643, 0d401921FB54442D18;
	cvt.rn.f32.f64 	%f1765, %fd644;
	cos.approx.f32 	%f1766, %f1765;
	cvt.f64.f32 	%fd645, %f1766;
	mul.f64 	%fd646, %fd645, 0d4024000000000000;
	sub.f64 	%fd647, %fd642, %fd646;
	cvt.f64.f32 	%fd648, %f1763;
	add.f64 	%fd649, %fd647, %fd648;
	cvt.rn.f32.f64 	%f1767, %fd649;
	ld.local.v2.f32 	{%f1768, %f1769}, [%rd4+80];
	mul.f32 	%f1770, %f1768, %f1768;
	cvt.f64.f32 	%fd650, %f1770;
	cvt.f64.f32 	%fd651, %f1768;
	mul.f64 	%fd652, %fd651, 0d401921FB54442D18;
	cvt.rn.f32.f64 	%f1771, %fd652;
	cos.approx.f32 	%f1772, %f1771;
	cvt.f64.f32 	%fd653, %f1772;
	mul.f64 	%fd654, %fd653, 0d4024000000000000;
	sub.f64 	%fd655, %fd650, %fd654;
	cvt.f64.f32 	%fd656, %f1767;
	add.f64 	%fd657, %fd655, %fd656;
	cvt.rn.f32.f64 	%f1773, %fd657;
	mul.f32 	%f1774, %f1769, %f1769;
	cvt.f64.f32 	%fd658, %f1774;
	cvt.f64.f32 	%fd659, %f1769;
	mul.f64 	%fd660, %fd659, 0d401921FB54442D18;
	cvt.rn.f32.f64 	%f1775, %fd660;
	cos.approx.f32 	%f1776, %f1775;
	cvt.f64.f32 	%fd661, %f1776;
	mul.f64 	%fd662, %fd661, 0d4024000000000000;
	sub.f64 	%fd663, %fd658, %fd662;
	cvt.f64.f32 	%fd664, %f1773;
	add.f64 	%fd665, %fd663, %fd664;
	cvt.rn.f32.f64 	%f1777, %fd665;
	ld.local.v2.f32 	{%f1778, %f1779}, [%rd4+88];
	mul.f32 	%f1780, %f1778, %f1778;
	cvt.f64.f32 	%fd666, %f1780;
	cvt.f64.f32 	%fd667, %f1778;
	mul.f64 	%fd668, %fd667, 0d401921FB54442D18;
	cvt.rn.f32.f64 	%f1781, %fd668;
	cos.approx.f32 	%f1782, %f1781;
	cvt.f64.f32 	%fd669, %f1782;
	mul.f64 	%fd670, %fd669, 0d4024000000000000;
	sub.f64 	%fd671, %fd666, %fd670;
	cvt.f64.f32 	%fd672, %f1777;
	add.f64 	%fd673, %fd671, %fd672;
	cvt.rn.f32.f64 	%f1783, %fd673;
	mul.f32 	%f1784, %f1779, %f1779;
	cvt.f64.f32 	%fd674, %f1784;
	cvt.f64.f32 	%fd675, %f1779;
	mul.f64 	%fd676, %fd675, 0d401921FB54442D18;
	cvt.rn.f32.f64 	%f1785, %fd676;
	cos.approx.f32 	%f1786, %f1785;
	cvt.f64.f32 	%fd677, %f1786;
	mul.f64 	%fd678, %fd677, 0d4024000000000000;
	sub.f64 	%fd679, %fd674, %fd678;
	cvt.f64.f32 	%fd680, %f1783;
	add.f64 	%fd681, %fd679, %fd680;
	cvt.rn.f32.f64 	%f1787, %fd681;
	ld.local.v2.f32 	{%f1788, %f1789}, [%rd4+96];
	mul.f32 	%f1790, %f1788, %f1788;
	cvt.f64.f32 	%fd682, %f1790;
	cvt.f64.f32 	%fd683, %f1788;
	mul.f64 	%fd684, %fd683, 0d401921FB54442D18;
	cvt.rn.f32.f64 	%f1791, %fd684;
	cos.approx.f32 	%f1792, %f1791;
	cvt.f64.f32 	%fd685, %f1792;
	mul.f64 	%fd686, %fd685, 0d4024000000000000;
	sub.f64 	%fd687, %fd682, %fd686;
	cvt.f64.f32 	%fd688, %f1787;
	add.f64 	%fd689, %fd687, %fd688;
	cvt.rn.f32.f64 	%f1793, %fd689;
	mul.f32 	%f1794, %f1789, %f1789;
	cvt.f64.f32 	%fd690, %f1794;
	cvt.f64.f32 	%fd691, %f1789;
	mul.f64 	%fd692, %fd691, 0d401921FB54442D18;
	cvt.rn.f32.f64 	%f1795, %fd692;
	cos.approx.f32 	%f1796, %f1795;
	cvt.f64.f32 	%fd693, %f1796;
	mul.f64 	%fd694, %fd693, 0d4024000000000000;
	sub.f64 	%fd695, %fd690, %fd694;
	cvt.f64.f32 	%fd696, %f1793;
	add.f64 	%fd697, %fd695, %fd696;
	cvt.rn.f32.f64 	%f1797, %fd697;
	ld.local.v2.f32 	{%f1798, %f1799}, [%rd4+104];
	mul.f32 	%f1800, %f1798, %f1798;
	cvt.f64.f32 	%fd698, %f1800;
	cvt.f64.f32 	%fd699, %f1798;
	mul.f64 	%fd700, %fd699, 0d401921FB54442D18;
	cvt.rn.f32.f64 	%f1801, %fd700;
	cos.approx.f32 	%f1802, %f1801;
	cvt.f64.f32 	%fd701, %f1802;
	mul.f64 	%fd702, %fd701, 0d4024000000000000;
	sub.f64 	%fd703, %fd698, %fd702;
	cvt.f64.f32 	%fd704, %f1797;
	add.f64 	%fd705, %fd703, %fd704;
	cvt.rn.f32.f64 	%f1803, %fd705;
	mul.f32 	%f1804, %f1799, %f1799;
	cvt.f64.f32 	%fd706, %f1804;
	cvt.f64.f32 	%fd707, %f1799;
	mul.f64 	%fd708, %fd707, 0d401921FB54442D18;
	cvt.rn.f32.f64 	%f1805, %fd708;
	cos.approx.f32 	%f1806, %f1805;
	cvt.f64.f32 	%fd709, %f1806;
	mul.f64 	%fd710, %fd709, 0d4024000000000000;
	sub.f64 	%fd711, %fd706, %fd710;
	cvt.f64.f32 	%fd712, %f1803;
	add.f64 	%fd713, %fd711, %fd712;
	cvt.rn.f32.f64 	%f1807, %fd713;
	ld.local.v2.f32 	{%f1808, %f1809}, [%rd4+112];
	mul.f32 	%f1810, %f1808, %f1808;
	cvt.f64.f32 	%fd714, %f1810;
	cvt.f64.f32 	%fd715, %f1808;
	mul.f64 	%fd716, %fd715, 0d401921FB54442D18;
	cvt.rn.f32.f64 	%f1811, %fd716;
	cos.approx.f32 	%f1812, %f1811;
	cvt.f64.f32 	%fd717, %f1812;
	mul.f64 	%fd718, %fd717, 0d4024000000000000;
	sub.f64 	%fd719, %fd714, %fd718;
	cvt.f64.f32 	%fd720, %f1807;
	add.f64 	%fd721, %fd719, %fd720;
	cvt.rn.f32.f64 	%f1813, %fd721;
	mul.f32 	%f1814, %f1809, %f1809;
	cvt.f64.f32 	%fd722, %f1814;
	cvt.f64.f32 	%fd723, %f1809;
	mul.f64 	%fd724, %fd723, 0d401921FB54442D18;
	cvt.rn.f32.f64 	%f1815, %fd724;
	cos.approx.f32 	%f1816, %f1815;
	cvt.f64.f32 	%fd725, %f1816;
	mul.f64 	%fd726, %fd725, 0d4024000000000000;
	sub.f64 	%fd727, %fd722, %fd726;
	cvt.f64.f32 	%fd728, %f1813;
	add.f64 	%fd729, %fd727, %fd728;
	cvt.rn.f32.f64 	%f1817, %fd729;
	add.f32 	%f2978, %f1817, 0f43960000;
$L__BB1_96:
	setp.geu.f32 	%p70, %f2977, %f2980;
	@%p70 bra 	$L__BB1_98;
	ld.local.v2.f32 	{%f2110, %f2111}, [%rd5];
	st.local.v2.f32 	[%rd7], {%f2110, %f2111};
	ld.local.v2.f32 	{%f2112, %f2113}, [%rd5+8];
	st.local.v2.f32 	[%rd7+8], {%f2112, %f2113};
	ld.local.v2.f32 	{%f2114, %f2115}, [%rd5+16];
	st.local.v2.f32 	[%rd7+16], {%f2114, %f2115};
	ld.local.v2.f32 	{%f2116, %f2117}, [%rd5+24];
	st.local.v2.f32 	[%rd7+24], {%f2116, %f2117};
	ld.local.v2.f32 	{%f2118, %f2119}, [%rd5+32];
	st.local.v2.f32 	[%rd7+32], {%f2118, %f2119};
	ld.local.v2.f32 	{%f2120, %f2121}, [%rd5+40];
	st.local.v2.f32 	[%rd7+40], {%f2120, %f2121};
	ld.local.v2.f32 	{%f2122, %f2123}, [%rd5+48];
	st.local.v2.f32 	[%rd7+48], {%f2122, %f2123};
	ld.local.v2.f32 	{%f2124, %f2125}, [%rd5+56];
	st.local.v2.f32 	[%rd7+56], {%f2124, %f2125};
	ld.local.v2.f32 	{%f2126, %f2127}, [%rd5+64];
	st.local.v2.f32 	[%rd7+64], {%f2126, %f2127};
	ld.local.v2.f32 	{%f2128, %f2129}, [%rd5+72];
	st.local.v2.f32 	[%rd7+72], {%f2128, %f2129};
	ld.local.v2.f32 	{%f2130, %f2131}, [%rd5+80];
	st.local.v2.f32 	[%rd7+80], {%f2130, %f2131};
	ld.local.v2.f32 	{%f2132, %f2133}, [%rd5+88];
	st.local.v2.f32 	[%rd7+88], {%f2132, %f2133};
	ld.local.v2.f32 	{%f2134, %f2135}, [%rd5+96];
	st.local.v2.f32 	[%rd7+96], {%f2134, %f2135};
	ld.local.v2.f32 	{%f2136, %f2137}, [%rd5+104];
	st.local.v2.f32 	[%rd7+104], {%f2136, %f2137};
	ld.local.v2.f32 	{%f2138, %f2139}, [%rd5+112];
	st.local.v2.f32 	[%rd7+112], {%f2138, %f2139};
	mov.f32 	%f2980, %f2977;
$L__BB1_98:
	add.s32 	%r236, %r7, -1459197799;
	add.s32 	%r237, %r6, -1640531527;
	add.s32 	%r238, %r7, 1684936478;
	add.s32 	%r239, %r6, -1253254570;
	add.s32 	%r240, %r7, -1150833019;
	add.s32 	%r241, %r7, 534103459;
	add.s32 	%r242, %r6, 2027808484;
	add.s32 	%r243, %r6, -239350328;
	add.s32 	%r244, %r6, 1013904242;
	add.s32 	%r245, %r6, -1879881855;
	mov.b32 	%r995, %f2978;
	shfl.sync.idx.b32	%r996|%p71, %r995, 0, 31, -1;
	mov.b32 	%f2140, %r996;
	shfl.sync.idx.b32	%r998|%p72, %r179, 0, 31, -1;
	setp.eq.s32 	%p73, %r998, %r1;
	setp.gt.f32 	%p74, %f2980, %f2140;
	and.pred  	%p75, %p73, %p74;
	selp.f32 	%f2141, %f2140, %f2980, %p75;
	selp.b32 	%r999, 0, %r1, %p75;
	shfl.sync.idx.b32	%r1000|%p76, %r995, 1, 31, -1;
	mov.b32 	%f2143, %r1000;
	shfl.sync.idx.b32	%r1002|%p77, %r179, 1, 31, -1;
	setp.eq.s32 	%p78, %r1002, %r1;
	setp.gt.f32 	%p79, %f2141, %f2143;
	and.pred  	%p80, %p78, %p79;
	selp.f32 	%f2144, %f2143, %f2141, %p80;
	selp.b32 	%r1003, 1, %r999, %p80;
	shfl.sync.idx.b32	%r1004|%p81, %r995, 2, 31, -1;
	mov.b32 	%f2146, %r1004;
	shfl.sync.idx.b32	%r1006|%p82, %r179, 2, 31, -1;
	setp.eq.s32 	%p83, %r1006, %r1;
	setp.gt.f32 	%p84, %f2144, %f2146;
	and.pred  	%p85, %p83, %p84;
	selp.f32 	%f2147, %f2146, %f2144, %p85;
	selp.b32 	%r1007, 2, %r1003, %p85;
	shfl.sync.idx.b32	%r1008|%p86, %r995, 3, 31, -1;
	mov.b32 	%f2149, %r1008;
	shfl.sync.idx.b32	%r1010|%p87, %r179, 3, 31, -1;
	setp.eq.s32 	%p88, %r1010, %r1;
	setp.gt.f32 	%p89, %f2147, %f2149;
	and.pred  	%p90, %p88, %p89;
	selp.f32 	%f2150, %f2149, %f2147, %p90;
	selp.b32 	%r1011, 3, %r1007, %p90;
	shfl.sync.idx.b32	%r1012|%p91, %r995, 4, 31, -1;
	mov.b32 	%f2152, %r1012;
	shfl.sync.idx.b32	%r1014|%p92, %r179, 4, 31, -1;
	setp.eq.s32 	%p93, %r1014, %r1;
	setp.gt.f32 	%p94, %f2150, %f2152;
	and.pred  	%p95, %p93, %p94;
	selp.f32 	%f2153, %f2152, %f2150, %p95;
	selp.b32 	%r1015, 4, %r1011, %p95;
	shfl.sync.idx.b32	%r1016|%p96, %r995, 5, 31, -1;
	mov.b32 	%f2155, %r1016;
	shfl.sync.idx.b32	%r1018|%p97, %r179, 5, 31, -1;
	setp.eq.s32 	%p98, %r1018, %r1;
	setp.gt.f32 	%p99, %f2153, %f2155;
	and.pred  	%p100, %p98, %p99;
	selp.f32 	%f2156, %f2155, %f2153, %p100;
	selp.b32 	%r1019, 5, %r1015, %p100;
	shfl.sync.idx.b32	%r1020|%p101, %r995, 6, 31, -1;
	mov.b32 	%f2158, %r1020;
	shfl.sync.idx.b32	%r1022|%p102, %r179, 6, 31, -1;
	setp.eq.s32 	%p103, %r1022, %r1;
	setp.gt.f32 	%p104, %f2156, %f2158;
	and.pred  	%p105, %p103, %p104;
	selp.f32 	%f2159, %f2158, %f2156, %p105;
	selp.b32 	%r1023, 6, %r1019, %p105;
	shfl.sync.idx.b32	%r1024|%p106, %r995, 7, 31, -1;
	mov.b32 	%f2161, %r1024;
	shfl.sync.idx.b32	%r1026|%p107, %r179, 7, 31, -1;
	setp.eq.s32 	%p108, %r1026, %r1;
	setp.gt.f32 	%p109, %f2159, %f2161;
	and.pred  	%p110, %p108, %p109;
	selp.f32 	%f2162, %f2161, %f2159, %p110;
	selp.b32 	%r1027, 7, %r1023, %p110;
	shfl.sync.idx.b32	%r1028|%p111, %r995, 8, 31, -1;
	mov.b32 	%f2164, %r1028;
	shfl.sync.idx.b32	%r1030|%p112, %r179, 8, 31, -1;
	setp.eq.s32 	%p113, %r1030, %r1;
	setp.gt.f32 	%p114, %f2162, %f2164;
	and.pred  	%p115, %p113, %p114;
	selp.f32 	%f2165, %f2164, %f2162, %p115;
	selp.b32 	%r1031, 8, %r1027, %p115;
	shfl.sync.idx.b32	%r1032|%p116, %r995, 9, 31, -1;
	mov.b32 	%f2167, %r1032;
	shfl.sync.idx.b32	%r1034|%p117, %r179, 9, 31, -1;
	setp.eq.s32 	%p118, %r1034, %r1;
	setp.gt.f32 	%p119, %f2165, %f2167;
	and.pred  	%p120, %p118, %p119;
	selp.f32 	%f2168, %f2167, %f2165, %p120;
	selp.b32 	%r1035, 9, %r1031, %p120;
	shfl.sync.idx.b32	%r1036|%p121, %r995, 10, 31, -1;
	mov.b32 	%f2170, %r1036;
	shfl.sync.idx.b32	%r1038|%p122, %r179, 10, 31, -1;
	setp.eq.s32 	%p123, %r1038, %r1;
	setp.gt.f32 	%p124, %f2168, %f2170;
	and.pred  	%p125, %p123, %p124;
	selp.f32 	%f2171, %f2170, %f2168, %p125;
	selp.b32 	%r1039, 10, %r1035, %p125;
	shfl.sync.idx.b32	%r1040|%p126, %r995, 11, 31, -1;
	mov.b32 	%f2173, %r1040;
	shfl.sync.idx.b32	%r1042|%p127, %r179, 11, 31, -1;
	setp.eq.s32 	%p128, %r1042, %r1;
	setp.gt.f32 	%p129, %f2171, %f2173;
	and.pred  	%p130, %p128, %p129;
	selp.f32 	%f2174, %f2173, %f2171, %p130;
	selp.b32 	%r1043, 11, %r1039, %p130;
	shfl.sync.idx.b32	%r1044|%p131, %r995, 12, 31, -1;
	mov.b32 	%f2176, %r1044;
	shfl.sync.idx.b32	%r1046|%p132, %r179, 12, 31, -1;
	setp.eq.s32 	%p133, %r1046, %r1;
	setp.gt.f32 	%p134, %f2174, %f2176;
	and.pred  	%p135, %p133, %p134;
	selp.f32 	%f2177, %f2176, %f2174, %p135;
	selp.b32 	%r1047, 12, %r1043, %p135;
	shfl.sync.idx.b32	%r1048|%p136, %r995, 13, 31, -1;
	mov.b32 	%f2179, %r1048;
	shfl.sync.idx.b32	%r1050|%p137, %r179, 13, 31, -1;
	setp.eq.s32 	%p138, %r1050, %r1;
	setp.gt.f32 	%p139, %f2177, %f2179;
	and.pred  	%p140, %p138, %p139;
	selp.f32 	%f2180, %f2179, %f2177, %p140;
	selp.b32 	%r1051, 13, %r1047, %p140;
	shfl.sync.idx.b32	%r1052|%p141, %r995, 14, 31, -1;
	mov.b32 	%f2182, %r1052;
	shfl.sync.idx.b32	%r1054|%p142, %r179, 14, 31, -1;
	setp.eq.s32 	%p143, %r1054, %r1;
	setp.gt.f32 	%p144, %f2180, %f2182;
	and.pred  	%p145, %p143, %p144;
	selp.f32 	%f2183, %f2182, %f2180, %p145;
	selp.b32 	%r1055, 14, %r1051, %p145;
	shfl.sync.idx.b32	%r1056|%p146, %r995, 15, 31, -1;
	mov.b32 	%f2185, %r1056;
	shfl.sync.idx.b32	%r1058|%p147, %r179, 15, 31, -1;
	setp.eq.s32 	%p148, %r1058, %r1;
	setp.gt.f32 	%p149, %f2183, %f2185;
	and.pred  	%p150, %p148, %p149;
	selp.f32 	%f2186, %f2185, %f2183, %p150;
	selp.b32 	%r1059, 15, %r1055, %p150;
	shfl.sync.idx.b32	%r1060|%p151, %r995, 16, 31, -1;
	mov.b32 	%f2188, %r1060;
	shfl.sync.idx.b32	%r1062|%p152, %r179, 16, 31, -1;
	setp.eq.s32 	%p153, %r1062, %r1;
	setp.gt.f32 	%p154, %f2186, %f2188;
	and.pred  	%p155, %p153, %p154;
	selp.f32 	%f2189, %f2188, %f2186, %p155;
	selp.b32 	%r1063, 16, %r1059, %p155;
	shfl.sync.idx.b32	%r1064|%p156, %r995, 17, 31, -1;
	mov.b32 	%f2191, %r1064;
	shfl.sync.idx.b32	%r1066|%p157, %r179, 17, 31, -1;
	setp.eq.s32 	%p158, %r1066, %r1;
	setp.gt.f32 	%p159, %f2189, %f2191;
	and.pred  	%p160, %p158, %p159;
	selp.f32 	%f2192, %f2191, %f2189, %p160;
	selp.b32 	%r1067, 17, %r1063, %p160;
	shfl.sync.idx.b32	%r1068|%p161, %r995, 18, 31, -1;
	mov.b32 	%f2194, %r1068;
	shfl.sync.idx.b32	%r1070|%p162, %r179, 18, 31, -1;
	setp.eq.s32 	%p163, %r1070, %r1;
	setp.gt.f32 	%p164, %f2192, %f2194;
	and.pred  	%p165, %p163, %p164;
	selp.f32 	%f2195, %f2194, %f2192, %p165;
	selp.b32 	%r1071, 18, %r1067, %p165;
	shfl.sync.idx.b32	%r1072|%p166, %r995, 19, 31, -1;
	mov.b32 	%f2197, %r1072;
	shfl.sync.idx.b32	%r1074|%p167, %r179, 19, 31, -1;
	setp.eq.s32 	%p168, %r1074, %r1;
	setp.gt.f32 	%p169, %f2195, %f2197;
	and.pred  	%p170, %p168, %p169;
	selp.f32 	%f2198, %f2197, %f2195, %p170;
	selp.b32 	%r1075, 19, %r1071, %p170;
	shfl.sync.idx.b32	%r1076|%p171, %r995, 20, 31, -1;
	mov.b32 	%f2200, %r1076;
	shfl.sync.idx.b32	%r1078|%p172, %r179, 20, 31, -1;
	setp.eq.s32 	%p173, %r1078, %r1;
	setp.gt.f32 	%p174, %f2198, %f2200;
	and.pred  	%p175, %p173, %p174;
	selp.f32 	%f2201, %f2200, %f2198, %p175;
	selp.b32 	%r1079, 20, %r1075, %p175;
	shfl.sync.idx.b32	%r1080|%p176, %r995, 21, 31, -1;
	mov.b32 	%f2203, %r1080;
	shfl.sync.idx.b32	%r1082|%p177, %r179, 21, 31, -1;
	setp.eq.s32 	%p178, %r1082, %r1;
	setp.gt.f32 	%p179, %f2201, %f2203;
	and.pred  	%p180, %p178, %p179;
	selp.f32 	%f2204, %f2203, %f2201, %p180;
	selp.b32 	%r1083, 21, %r1079, %p180;
	shfl.sync.idx.b32	%r1084|%p181, %r995, 22, 31, -1;
	mov.b32 	%f2206, %r1084;
	shfl.sync.idx.b32	%r1086|%p182, %r179, 22, 31, -1;
	setp.eq.s32 	%p183, %r1086, %r1;
	setp.gt.f32 	%p184, %f2204, %f2206;
	and.pred  	%p185, %p183, %p184;
	selp.f32 	%f2207, %f2206, %f2204, %p185;
	selp.b32 	%r1087, 22, %r1083, %p185;
	shfl.sync.idx.b32	%r1088|%p186, %r995, 23, 31, -1;
	mov.b32 	%f2209, %r1088;
	shfl.sync.idx.b32	%r1090|%p187, %r179, 23, 31, -1;
	setp.eq.s32 	%p188, %r1090, %r1;
	setp.gt.f32 	%p189, %f2207, %f2209;
	and.pred  	%p190, %p188, %p189;
	selp.f32 	%f2210, %f2209, %f2207, %p190;
	selp.b32 	%r1091, 23, %r1087, %p190;
	shfl.sync.idx.b32	%r1092|%p191, %r995, 24, 31, -1;
	mov.b32 	%f2212, %r1092;
	shfl.sync.idx.b32	%r1094|%p192, %r179, 24, 31, -1;
	setp.eq.s32 	%p193, %r1094, %r1;
	setp.gt.f32 	%p194, %f2210, %f2212;
	and.pred  	%p195, %p193, %p194;
	selp.f32 	%f2213, %f2212, %f2210, %p195;
	selp.b32 	%r1095, 24, %r1091, %p195;
	shfl.sync.idx.b32	%r1096|%p196, %r995, 25, 31, -1;
	mov.b32 	%f2215, %r1096;
	shfl.sync.idx.b32	%r1098|%p197, %r179, 25, 31, -1;
	setp.eq.s32 	%p198, %r1098, %r1;
	setp.gt.f32 	%p199, %f2213, %f2215;
	and.pred  	%p200, %p198, %p199;
	selp.f32 	%f2216, %f2215, %f2213, %p200;
	selp.b32 	%r1099, 25, %r1095, %p200;
	shfl.sync.idx.b32	%r1100|%p201, %r995, 26, 31, -1;
	mov.b32 	%f2218, %r1100;
	shfl.sync.idx.b32	%r1102|%p202, %r179, 26, 31, -1;
	setp.eq.s32 	%p203, %r1102, %r1;
	setp.gt.f32 	%p204, %f2216, %f2218;
	and.pred  	%p205, %p203, %p204;
	selp.f32 	%f2219, %f2218, %f2216, %p205;
	selp.b32 	%r1103, 26, %r1099, %p205;
	shfl.sync.idx.b32	%r1104|%p206, %r995, 27, 31, -1;
	mov.b32 	%f2221, %r1104;
	shfl.sync.idx.b32	%r1106|%p207, %r179, 27, 31, -1;
	setp.eq.s32 	%p208, %r1106, %r1;
	setp.gt.f32 	%p209, %f2219, %f2221;
	and.pred  	%p210, %p208, %p209;
	selp.f32 	%f2222, %f2221, %f2219, %p210;
	selp.b32 	%r1107, 27, %r1103, %p210;
	shfl.sync.idx.b32	%r1108|%p211, %r995, 28, 31, -1;
	mov.b32 	%f2224, %r1108;
	shfl.sync.idx.b32	%r1110|%p212, %r179, 28, 31, -1;
	setp.eq.s32 	%p213, %r1110, %r1;
	setp.gt.f32 	%p214, %f2222, %f2224;
	and.pred  	%p215, %p213, %p214;
	selp.f32 	%f2225, %f2224, %f2222, %p215;
	selp.b32 	%r1111, 28, %r1107, %p215;
	shfl.sync.idx.b32	%r1112|%p216, %r995, 29, 31, -1;
	mov.b32 	%f2227, %r1112;
	shfl.sync.idx.b32	%r1114|%p217, %r179, 29, 31, -1;
	setp.eq.s32 	%p218, %r1114, %r1;
	setp.gt.f32 	%p219, %f2225, %f2227;
	and.pred  	%p220, %p218, %p219;
	selp.f32 	%f2228, %f2227, %f2225, %p220;
	selp.b32 	%r1115, 29, %r1111, %p220;
	shfl.sync.idx.b32	%r1116|%p221, %r995, 30, 31, -1;
	mov.b32 	%f2230, %r1116;
	shfl.sync.idx.b32	%r1118|%p222, %r179, 30, 31, -1;
	setp.eq.s32 	%p223, %r1118, %r1;
	setp.gt.f32 	%p224, %f2228, %f2230;
	and.pred  	%p225, %p223, %p224;
	selp.f32 	%f2231, %f2230, %f2228, %p225;
	selp.b32 	%r1119, 30, %r1115, %p225;
	shfl.sync.idx.b32	%r1120|%p226, %r995, 31, 31, -1;
	mov.b32 	%f2233, %r1120;
	shfl.sync.idx.b32	%r1122|%p227, %r179, 31, 31, -1;
	setp.eq.s32 	%p228, %r1122, %r1;
	setp.gt.f32 	%p229, %f2231, %f2233;
	and.pred  	%p230, %p228, %p229;
	selp.f32 	%f2980, %f2233, %f2231, %p230;
	selp.b32 	%r1123, 31, %r1119, %p230;
	ld.local.u32 	%r1124, [%rd4];
	shfl.sync.idx.b32	%r1125|%p231, %r1124, %r1123, 31, -1;
	st.local.u32 	[%rd7], %r1125;
	ld.local.u32 	%r1126, [%rd4+4];
	shfl.sync.idx.b32	%r1127|%p232, %r1126, %r1123, 31, -1;
	st.local.u32 	[%rd7+4], %r1127;
	ld.local.u32 	%r1128, [%rd4+8];
	shfl.sync.idx.b32	%r1129|%p233, %r1128, %r1123, 31, -1;
	st.local.u32 	[%rd7+8], %r1129;
	ld.local.u32 	%r1130, [%rd4+12];
	shfl.sync.idx.b32	%r1131|%p234, %r1130, %r1123, 31, -1;
	st.local.u32 	[%rd7+12], %r1131;
	ld.local.u32 	%r1132, [%rd4+16];
	shfl.sync.idx.b32	%r1133|%p235, %r1132, %r1123, 31, -1;
	st.local.u32 	[%rd7+16], %r1133;
	ld.local.u32 	%r1134, [%rd4+20];
	shfl.sync.idx.b32	%r1135|%p236, %r1134, %r1123, 31, -1;
	st.local.u32 	[%rd7+20], %r1135;
	ld.local.u32 	%r1136, [%rd4+24];
	shfl.sync.idx.b32	%r1137|%p237, %r1136, %r1123, 31, -1;
	st.local.u32 	[%rd7+24], %r1137;
	ld.local.u32 	%r1138, [%rd4+28];
	shfl.sync.idx.b32	%r1139|%p238, %r1138, %r1123, 31, -1;
	st.local.u32 	[%rd7+28], %r1139;
	ld.local.u32 	%r1140, [%rd4+32];
	shfl.sync.idx.b32	%r1141|%p239, %r1140, %r1123, 31, -1;
	st.local.u32 	[%rd7+32], %r1141;
	ld.local.u32 	%r1142, [%rd4+36];
	shfl.sync.idx.b32	%r1143|%p240, %r1142, %r1123, 31, -1;
	st.local.u32 	[%rd7+36], %r1143;
	ld.local.u32 	%r1144, [%rd4+40];
	shfl.sync.idx.b32	%r1145|%p241, %r1144, %r1123, 31, -1;
	st.local.u32 	[%rd7+40], %r1145;
	ld.local.u32 	%r1146, [%rd4+44];
	shfl.sync.idx.b32	%r1147|%p242, %r1146, %r1123, 31, -1;
	st.local.u32 	[%rd7+44], %r1147;
	ld.local.u32 	%r1148, [%rd4+48];
	shfl.sync.idx.b32	%r1149|%p243, %r1148, %r1123, 31, -1;
	st.local.u32 	[%rd7+48], %r1149;
	ld.local.u32 	%r1150, [%rd4+52];
	shfl.sync.idx.b32	%r1151|%p244, %r1150, %r1123, 31, -1;
	st.local.u32 	[%rd7+52], %r1151;
	ld.local.u32 	%r1152, [%rd4+56];
	shfl.sync.idx.b32	%r1153|%p245, %r1152, %r1123, 31, -1;
	st.local.u32 	[%rd7+56], %r1153;
	ld.local.u32 	%r1154, [%rd4+60];
	shfl.sync.idx.b32	%r1155|%p246, %r1154, %r1123, 31, -1;
	st.local.u32 	[%rd7+60], %r1155;
	ld.local.u32 	%r1156, [%rd4+64];
	shfl.sync.idx.b32	%r1157|%p247, %r1156, %r1123, 31, -1;
	st.local.u32 	[%rd7+64], %r1157;
	ld.local.u32 	%r1158, [%rd4+68];
	shfl.sync.idx.b32	%r1159|%p248, %r1158, %r1123, 31, -1;
	st.local.u32 	[%rd7+68], %r1159;
	ld.local.u32 	%r1160, [%rd4+72];
	shfl.sync.idx.b32	%r1161|%p249, %r1160, %r1123, 31, -1;
	st.local.u32 	[%rd7+72], %r1161;
	ld.local.u32 	%r1162, [%rd4+76];
	shfl.sync.idx.b32	%r1163|%p250, %r1162, %r1123, 31, -1;
	st.local.u32 	[%rd7+76], %r1163;
	ld.local.u32 	%r1164, [%rd4+80];
	shfl.sync.idx.b32	%r1165|%p251, %r1164, %r1123, 31, -1;
	st.local.u32 	[%rd7+80], %r1165;
	ld.local.u32 	%r1166, [%rd4+84];
	shfl.sync.idx.b32	%r1167|%p252, %r1166, %r1123, 31, -1;
	st.local.u32 	[%rd7+84], %r1167;
	ld.local.u32 	%r1168, [%rd4+88];
	shfl.sync.idx.b32	%r1169|%p253, %r1168, %r1123, 31, -1;
	st.local.u32 	[%rd7+88], %r1169;
	ld.local.u32 	%r1170, [%rd4+92];
	shfl.sync.idx.b32	%r1171|%p254, %r1170, %r1123, 31, -1;
	st.local.u32 	[%rd7+92], %r1171;
	ld.local.u32 	%r1172, [%rd4+96];
	shfl.sync.idx.b32	%r1173|%p255, %r1172, %r1123, 31, -1;
	st.local.u32 	[%rd7+96], %r1173;
	ld.local.u32 	%r1174, [%rd4+100];
	shfl.sync.idx.b32	%r1175|%p256, %r1174, %r1123, 31, -1;
	st.local.u32 	[%rd7+100], %r1175;
	ld.local.u32 	%r1176, [%rd4+104];
	shfl.sync.idx.b32	%r1177|%p257, %r1176, %r1123, 31, -1;
	st.local.u32 	[%rd7+104], %r1177;
	ld.local.u32 	%r1178, [%rd4+108];
	shfl.sync.idx.b32	%r1179|%p258, %r1178, %r1123, 31, -1;
	st.local.u32 	[%rd7+108], %r1179;
	ld.local.u32 	%r1180, [%rd4+112];
	shfl.sync.idx.b32	%r1181|%p259, %r1180, %r1123, 31, -1;
	st.local.u32 	[%rd7+112], %r1181;
	ld.local.u32 	%r1182, [%rd4+116];
	shfl.sync.idx.b32	%r1183|%p260, %r1182, %r1123, 31, -1;
	st.local.u32 	[%rd7+116], %r1183;
	mov.b32 	%r1184, %f2980;
	shfl.sync.bfly.b32	%r1185|%p261, %r1184, 16, 31, -1;
	mov.b32 	%f2234, %r1185;
	shfl.sync.bfly.b32	%r1186|%p262, %r1, 16, 31, -1;
	setp.gt.f32 	%p263, %f2980, %f2234;
	selp.b32 	%r1187, %r1186, %r1, %p263;
	selp.f32 	%f2235, %f2234, %f2980, %p263;
	mov.b32 	%r1188, %f2235;
	shfl.sync.bfly.b32	%r1189|%p264, %r1188, 8, 31, -1;
	mov.b32 	%f2236, %r1189;
	shfl.sync.bfly.b32	%r1190|%p265, %r1187, 8, 31, -1;
	setp.gt.f32 	%p266, %f2235, %f2236;
	selp.b32 	%r1191, %r1190, %r1187, %p266;
	selp.f32 	%f2237, %f2236, %f2235, %p266;
	mov.b32 	%r1192, %f2237;
	shfl.sync.bfly.b32	%r1193|%p267, %r1192, 4, 31, -1;
	mov.b32 	%f2238, %r1193;
	shfl.sync.bfly.b32	%r1194|%p268, %r1191, 4, 31, -1;
	setp.gt.f32 	%p269, %f2237, %f2238;
	selp.b32 	%r1195, %r1194, %r1191, %p269;
	selp.f32 	%f2239, %f2238, %f2237, %p269;
	mov.b32 	%r1196, %f2239;
	shfl.sync.bfly.b32	%r1197|%p270, %r1196, 2, 31, -1;
	mov.b32 	%f2240, %r1197;
	shfl.sync.bfly.b32	%r1198|%p271, %r1195, 2, 31, -1;
	setp.gt.f32 	%p272, %f2239, %f2240;
	selp.b32 	%r1199, %r1198, %r1195, %p272;
	selp.f32 	%f2241, %f2240, %f2239, %p272;
	mov.b32 	%r1200, %f2241;
	shfl.sync.bfly.b32	%r1201|%p273, %r1200, 1, 31, -1;
	mov.b32 	%f2242, %r1201;
	shfl.sync.bfly.b32	%r1202|%p274, %r1199, 1, 31, -1;
	setp.gt.f32 	%p275, %f2241, %f2242;
	selp.b32 	%r246, %r1202, %r1199, %p275;
	setp.gt.s32 	%p276, %r1731, 1;
	@%p276 bra 	$L__BB1_105;
	setp.eq.s32 	%p279, %r1731, 0;
	@%p279 bra 	$L__BB1_111;
	setp.eq.s32 	%p280, %r1731, 1;
	@%p280 bra 	$L__BB1_101;
	bra.uni 	$L__BB1_116;
$L__BB1_101:
	st.local.u32 	[%rd1], %r246;
	add.s32 	%r1664, %r1664, 1;
	setp.eq.s32 	%p287, %r1664, 0;
	@%p287 bra 	$L__BB1_102;
	bra.uni 	$L__BB1_104;
$L__BB1_102:
	add.s32 	%r1725, %r1725, 1;
	setp.ne.s32 	%p288, %r1725, 0;
	@%p288 bra 	$L__BB1_104;
	add.s32 	%r1724, %r1724, 1;
	setp.eq.s32 	%p289, %r1724, 0;
	selp.u32 	%r1377, 1, 0, %p289;
	add.s32 	%r1723, %r1723, %r1377;
	mov.b32 	%r1725, 0;
$L__BB1_104:
	mov.b32 	%r1379, -766435501;
	mul.hi.u32 	%r1380, %r1379, %r1664;
	mul.lo.s32 	%r1381, %r1664, -766435501;
	mov.b32 	%r1382, -845247145;
	mul.hi.u32 	%r1383, %r1382, %r1724;
	mul.lo.s32 	%r1384, %r1724, -845247145;
	xor.b32  	%r1385, %r6, %r1383;
	xor.b32  	%r1386, %r1385, %r1725;
	xor.b32  	%r1387, %r1380, %r7;
	xor.b32  	%r1388, %r1387, %r1723;
	mul.hi.u32 	%r1389, %r1379, %r1386;
	mul.lo.s32 	%r1390, %r1386, -766435501;
	mul.hi.u32 	%r1391, %r1382, %r1388;
	mul.lo.s32 	%r1392, %r1388, -845247145;
	xor.b32  	%r1393, %r1384, %r1391;
	xor.b32  	%r1394, %r1393, %r237;
	xor.b32  	%r1395, %r1381, %r1389;
	xor.b32  	%r1396, %r1395, %r240;
	mul.hi.u32 	%r1397, %r1379, %r1394;
	mul.lo.s32 	%r1398, %r1394, -766435501;
	mul.hi.u32 	%r1399, %r1382, %r1396;
	mul.lo.s32 	%r1400, %r1396, -845247145;
	xor.b32  	%r1401, %r1392, %r1399;
	xor.b32  	%r1402, %r1401, %r244;
	xor.b32  	%r1403, %r1390, %r1397;
	add.s32 	%r1404, %r7, 1993301258;
	xor.b32  	%r1405, %r1403, %r1404;
	mul.hi.u32 	%r1406, %r1379, %r1402;
	mul.lo.s32 	%r1407, %r1402, -766435501;
	mul.hi.u32 	%r1408, %r1382, %r1405;
	mul.lo.s32 	%r1409, %r1405, -845247145;
	xor.b32  	%r1410, %r1400, %r1408;
	add.s32 	%r1411, %r6, -626627285;
	xor.b32  	%r1412, %r1410, %r1411;
	xor.b32  	%r1413, %r1398, %r1406;
	add.s32 	%r1414, %r7, 842468239;
	xor.b32  	%r1415, %r1413, %r1414;
	mul.hi.u32 	%r1416, %r1379, %r1412;
	mul.lo.s32 	%r1417, %r1412, -766435501;
	mul.hi.u32 	%r1418, %r1382, %r1415;
	mul.lo.s32 	%r1419, %r1415, -845247145;
	xor.b32  	%r1420, %r1409, %r1418;
	xor.b32  	%r1421, %r1420, %r242;
	xor.b32  	%r1422, %r1407, %r1416;
	xor.b32  	%r1423, %r1422, %r23;
	mul.hi.u32 	%r1424, %r1379, %r1421;
	mul.lo.s32 	%r1425, %r1421, -766435501;
	mul.hi.u32 	%r1426, %r1382, %r1423;
	mul.lo.s32 	%r1427, %r1423, -845247145;
	xor.b32  	%r1428, %r1419, %r1426;
	xor.b32  	%r1429, %r1428, %r212;
	xor.b32  	%r1430, %r1417, %r1424;
	xor.b32  	%r1431, %r1430, %r236;
	mul.hi.u32 	%r1432, %r1379, %r1429;
	mul.lo.s32 	%r1433, %r1429, -766435501;
	mul.hi.u32 	%r1434, %r1382, %r1431;
	mul.lo.s32 	%r1435, %r1431, -845247145;
	xor.b32  	%r1436, %r1427, %r1434;
	xor.b32  	%r1437, %r1436, %r239;
	xor.b32  	%r1438, %r1425, %r1432;
	xor.b32  	%r1439, %r1438, %r238;
	mul.hi.u32 	%r1440, %r1379, %r1437;
	mul.lo.s32 	%r1441, %r1437, -766435501;
	mul.hi.u32 	%r1442, %r1382, %r1439;
	mul.lo.s32 	%r1443, %r1439, -845247145;
	xor.b32  	%r1444, %r1435, %r1442;
	xor.b32  	%r1445, %r1444, %r28;
	xor.b32  	%r1446, %r1433, %r1440;
	xor.b32  	%r1447, %r1446, %r241;
	mul.hi.u32 	%r1448, %r1379, %r1445;
	mul.lo.s32 	%r1449, %r1445, -766435501;
	mul.hi.u32 	%r1450, %r1382, %r1447;
	mul.lo.s32 	%r1451, %r1447, -845247145;
	xor.b32  	%r1452, %r1443, %r1450;
	xor.b32  	%r1453, %r1452, %r243;
	xor.b32  	%r1454, %r1441, %r1448;
	add.s32 	%r1455, %r7, -616729560;
	xor.b32  	%r1456, %r1454, %r1455;
	mul.hi.u32 	%r1457, %r1379, %r1453;
	mul.lo.s32 	%r278, %r1453, -766435501;
	mul.hi.u32 	%r1458, %r1382, %r1456;
	mul.lo.s32 	%r279, %r1456, -845247145;
	xor.b32  	%r1459, %r1451, %r1458;
	add.s32 	%r1460, %r6, -1879881855;
	xor.b32  	%r1660, %r1459, %r1460;
	xor.b32  	%r1461, %r1449, %r1457;
	add.s32 	%r1462, %r7, -1767562579;
	xor.b32  	%r281, %r1461, %r1462;
	mov.b32 	%r1775, 0;
	mov.u32 	%r1749, %r1657;
	mov.u32 	%r1750, %r1659;
	mov.u32 	%r1751, %r1658;
	mov.u32 	%r1657, %r278;
	mov.u32 	%r1658, %r281;
	mov.u32 	%r1659, %r279;
	bra.uni 	$L__BB1_117;
$L__BB1_105:
	setp.eq.s32 	%p277, %r1731, 2;
	@%p277 bra 	$L__BB1_112;
	setp.eq.s32 	%p278, %r1731, 3;
	@%p278 bra 	$L__BB1_107;
	bra.uni 	$L__BB1_116;
$L__BB1_107:
	add.s32 	%r1664, %r1664, 1;
	setp.ne.s32 	%p281, %r1664, 0;
	@%p281 bra 	$L__BB1_110;
	add.s32 	%r1725, %r1725, 1;
	setp.ne.s32 	%p282, %r1725, 0;
	@%p282 bra 	$L__BB1_110;
	add.s32 	%r1724, %r1724, 1;
	setp.eq.s32 	%p283, %r1724, 0;
	selp.u32 	%r1205, 1, 0, %p283;
	add.s32 	%r1723, %r1723, %r1205;
	mov.b32 	%r1725, 0;
$L__BB1_110:
	mov.b32 	%r1207, -766435501;
	mul.hi.u32 	%r1208, %r1207, %r1664;
	mul.lo.s32 	%r1209, %r1664, -766435501;
	mov.b32 	%r1210, -845247145;
	mul.hi.u32 	%r1211, %r1210, %r1724;
	mul.lo.s32 	%r1212, %r1724, -845247145;
	xor.b32  	%r1213, %r6, %r1211;
	xor.b32  	%r1214, %r1213, %r1725;
	xor.b32  	%r1215, %r1208, %r7;
	xor.b32  	%r1216, %r1215, %r1723;
	mul.hi.u32 	%r1217, %r1207, %r1214;
	mul.lo.s32 	%r1218, %r1214, -766435501;
	mul.hi.u32 	%r1219, %r1210, %r1216;
	mul.lo.s32 	%r1220, %r1216, -845247145;
	xor.b32  	%r1221, %r1212, %r1219;
	xor.b32  	%r1222, %r1221, %r237;
	xor.b32  	%r1223, %r1209, %r1217;
	xor.b32  	%r1224, %r1223, %r240;
	mul.hi.u32 	%r1225, %r1207, %r1222;
	mul.lo.s32 	%r1226, %r1222, -766435501;
	mul.hi.u32 	%r1227, %r1210, %r1224;
	mul.lo.s32 	%r1228, %r1224, -845247145;
	xor.b32  	%r1229, %r1220, %r1227;
	xor.b32  	%r1230, %r1229, %r244;
	xor.b32  	%r1231, %r1218, %r1225;
	add.s32 	%r1232, %r7, 1993301258;
	xor.b32  	%r1233, %r1231, %r1232;
	mul.hi.u32 	%r1234, %r1207, %r1230;
	mul.lo.s32 	%r1235, %r1230, -766435501;
	mul.hi.u32 	%r1236, %r1210, %r1233;
	mul.lo.s32 	%r1237, %r1233, -845247145;
	xor.b32  	%r1238, %r1228, %r1236;
	add.s32 	%r1239, %r6, -626627285;
	xor.b32  	%r1240, %r1238, %r1239;
	xor.b32  	%r1241, %r1226, %r1234;
	add.s32 	%r1242, %r7, 842468239;
	xor.b32  	%r1243, %r1241, %r1242;
	mul.hi.u32 	%r1244, %r1207, %r1240;
	mul.lo.s32 	%r1245, %r1240, -766435501;
	mul.hi.u32 	%r1246, %r1210, %r1243;
	mul.lo.s32 	%r1247, %r1243, -845247145;
	xor.b32  	%r1248, %r1237, %r1246;
	xor.b32  	%r1249, %r1248, %r242;
	xor.b32  	%r1250, %r1235, %r1244;
	xor.b32  	%r1251, %r1250, %r23;
	mul.hi.u32 	%r1252, %r1207, %r1249;
	mul.lo.s32 	%r1253, %r1249, -766435501;
	mul.hi.u32 	%r1254, %r1210, %r1251;
	mul.lo.s32 	%r1255, %r1251, -845247145;
	xor.b32  	%r1256, %r1247, %r1254;
	xor.b32  	%r1257, %r1256, %r212;
	xor.b32  	%r1258, %r1245, %r1252;
	xor.b32  	%r1259, %r1258, %r236;
	mul.hi.u32 	%r1260, %r1207, %r1257;
	mul.lo.s32 	%r1261, %r1257, -766435501;
	mul.hi.u32 	%r1262, %r1210, %r1259;
	mul.lo.s32 	%r1263, %r1259, -845247145;
	xor.b32  	%r1264, %r1255, %r1262;
	xor.b32  	%r1265, %r1264, %r239;
	xor.b32  	%r1266, %r1253, %r1260;
	xor.b32  	%r1267, %r1266, %r238;
	mul.hi.u32 	%r1268, %r1207, %r1265;
	mul.lo.s32 	%r1269, %r1265, -766435501;
	mul.hi.u32 	%r1270, %r1210, %r1267;
	mul.lo.s32 	%r1271, %r1267, -845247145;
	xor.b32  	%r1272, %r1263, %r1270;
	xor.b32  	%r1273, %r1272, %r28;
	xor.b32  	%r1274, %r1261, %r1268;
	xor.b32  	%r1275, %r1274, %r241;
	mul.hi.u32 	%r1276, %r1207, %r1273;
	mul.lo.s32 	%r1277, %r1273, -766435501;
	mul.hi.u32 	%r1278, %r1210, %r1275;
	mul.lo.s32 	%r1279, %r1275, -845247145;
	xor.b32  	%r1280, %r1271, %r1278;
	xor.b32  	%r1281, %r1280, %r243;
	xor.b32  	%r1282, %r1269, %r1276;
	add.s32 	%r1283, %r7, -616729560;
	xor.b32  	%r1284, %r1282, %r1283;
	mul.hi.u32 	%r1285, %r1207, %r1281;
	mul.lo.s32 	%r256, %r1281, -766435501;
	mul.hi.u32 	%r1286, %r1210, %r1284;
	mul.lo.s32 	%r1749, %r1284, -845247145;
	xor.b32  	%r1287, %r1279, %r1286;
	xor.b32  	%r1751, %r1287, %r245;
	xor.b32  	%r1288, %r1277, %r1285;
	add.s32 	%r1289, %r7, -1767562579;
	xor.b32  	%r1658, %r1288, %r1289;
	st.local.u32 	[%rd1], %r246;
	mov.b32 	%r1775, 2;
	mov.u32 	%r1750, %r1657;
	mov.u32 	%r1657, %r256;
	mov.u32 	%r1659, %r1749;
	mov.u32 	%r1660, %r1751;
	bra.uni 	$L__BB1_117;
$L__BB1_111:
	st.local.u32 	[%rd1], %r246;
	mov.b32 	%r1775, 3;
	mov.u32 	%r1749, %r1658;
	mov.u32 	%r1750, %r1660;
	mov.u32 	%r1751, %r1659;
	bra.uni 	$L__BB1_117;
$L__BB1_112:
	add.s32 	%r1664, %r1664, 1;
	setp.eq.s32 	%p284, %r1664, 0;
	@%p284 bra 	$L__BB1_113;
	bra.uni 	$L__BB1_115;
$L__BB1_113:
	add.s32 	%r1725, %r1725, 1;
	setp.ne.s32 	%p285, %r1725, 0;
	@%p285 bra 	$L__BB1_115;
	add.s32 	%r1724, %r1724, 1;
	setp.eq.s32 	%p286, %r1724, 0;
	selp.u32 	%r1291, 1, 0, %p286;
	add.s32 	%r1723, %r1723, %r1291;
	mov.b32 	%r1725, 0;
$L__BB1_115:
	mov.b32 	%r1293, -766435501;
	mul.hi.u32 	%r1294, %r1293, %r1664;
	mul.lo.s32 	%r1295, %r1664, -766435501;
	mov.b32 	%r1296, -845247145;
	mul.hi.u32 	%r1297, %r1296, %r1724;
	mul.lo.s32 	%r1298, %r1724, -845247145;
	xor.b32  	%r1299, %r6, %r1297;
	xor.b32  	%r1300, %r1299, %r1725;
	xor.b32  	%r1301, %r1294, %r7;
	xor.b32  	%r1302, %r1301, %r1723;
	mul.hi.u32 	%r1303, %r1293, %r1300;
	mul.lo.s32 	%r1304, %r1300, -766435501;
	mul.hi.u32 	%r1305, %r1296, %r1302;
	mul.lo.s32 	%r1306, %r1302, -845247145;
	xor.b32  	%r1307, %r1298, %r1305;
	xor.b32  	%r1308, %r1307, %r237;
	xor.b32  	%r1309, %r1295, %r1303;
	xor.b32  	%r1310, %r1309, %r240;
	mul.hi.u32 	%r1311, %r1293, %r1308;
	mul.lo.s32 	%r1312, %r1308, -766435501;
	mul.hi.u32 	%r1313, %r1296, %r1310;
	mul.lo.s32 	%r1314, %r1310, -845247145;
	xor.b32  	%r1315, %r1306, %r1313;
	xor.b32  	%r1316, %r1315, %r244;
	xor.b32  	%r1317, %r1304, %r1311;
	add.s32 	%r1318, %r7, 1993301258;
	xor.b32  	%r1319, %r1317, %r1318;
	mul.hi.u32 	%r1320, %r1293, %r1316;
	mul.lo.s32 	%r1321, %r1316, -766435501;
	mul.hi.u32 	%r1322, %r1296, %r1319;
	mul.lo.s32 	%r1323, %r1319, -845247145;
	xor.b32  	%r1324, %r1314, %r1322;
	add.s32 	%r1325, %r6, -626627285;
	xor.b32  	%r1326, %r1324, %r1325;
	xor.b32  	%r1327, %r1312, %r1320;
	add.s32 	%r1328, %r7, 842468239;
	xor.b32  	%r1329, %r1327, %r1328;
	mul.hi.u32 	%r1330, %r1293, %r1326;
	mul.lo.s32 	%r1331, %r1326, -766435501;
	mul.hi.u32 	%r1332, %r1296, %r1329;
	mul.lo.s32 	%r1333, %r1329, -845247145;
	xor.b32  	%r1334, %r1323, %r1332;
	xor.b32  	%r1335, %r1334, %r242;
	xor.b32  	%r1336, %r1321, %r1330;
	xor.b32  	%r1337, %r1336, %r23;
	mul.hi.u32 	%r1338, %r1293, %r1335;
	mul.lo.s32 	%r1339, %r1335, -766435501;
	mul.hi.u32 	%r1340, %r1296, %r1337;
	mul.lo.s32 	%r1341, %r1337, -845247145;
	xor.b32  	%r1342, %r1333, %r1340;
	xor.b32  	%r1343, %r1342, %r212;
	xor.b32  	%r1344, %r1331, %r1338;
	xor.b32  	%r1345, %r1344, %r236;
	mul.hi.u32 	%r1346, %r1293, %r1343;
	mul.lo.s32 	%r1347, %r1343, -766435501;
	mul.hi.u32 	%r1348, %r1296, %r1345;
	mul.lo.s32 	%r1349, %r1345, -845247145;
	xor.b32  	%r1350, %r1341, %r1348;
	xor.b32  	%r1351, %r1350, %r239;
	xor.b32  	%r1352, %r1339, %r1346;
	xor.b32  	%r1353, %r1352, %r238;
	mul.hi.u32 	%r1354, %r1293, %r1351;
	mul.lo.s32 	%r1355, %r1351, -766435501;
	mul.hi.u32 	%r1356, %r1296, %r1353;
	mul.lo.s32 	%r1357, %r1353, -845247145;
	xor.b32  	%r1358, %r1349, %r1356;
	xor.b32  	%r1359, %r1358, %r28;
	xor.b32  	%r1360, %r1347, %r1354;
	xor.b32  	%r1361, %r1360, %r241;
	mul.hi.u32 	%r1362, %r1293, %r1359;
	mul.lo.s32 	%r1363, %r1359, -766435501;
	mul.hi.u32 	%r1364, %r1296, %r1361;
	mul.lo.s32 	%r1365, %r1361, -845247145;
	xor.b32  	%r1366, %r1357, %r1364;
	xor.b32  	%r1367, %r1366, %r243;
	xor.b32  	%r1368, %r1355, %r1362;
	add.s32 	%r1369, %r7, -616729560;
	xor.b32  	%r1370, %r1368, %r1369;
	mul.hi.u32 	%r1371, %r1293, %r1367;
	mul.lo.s32 	%r266, %r1367, -766435501;
	mul.hi.u32 	%r1372, %r1296, %r1370;
	mul.lo.s32 	%r1659, %r1370, -845247145;
	xor.b32  	%r1373, %r1365, %r1372;
	xor.b32  	%r1749, %r1373, %r245;
	xor.b32  	%r1374, %r1363, %r1371;
	add.s32 	%r1375, %r7, -1767562579;
	xor.b32  	%r269, %r1374, %r1375;
	st.local.u32 	[%rd1], %r246;
	mov.b32 	%r1775, 1;
	mov.u32 	%r1750, %r1658;
	mov.u32 	%r1751, %r1657;
	mov.u32 	%r1657, %r266;
	mov.u32 	%r1658, %r269;
	mov.u32 	%r1660, %r1749;
	bra.uni 	$L__BB1_117;
$L__BB1_116:
	st.local.u32 	[%rd1], %r246;
	add.s32 	%r1775, %r1731, 3;
	setp.eq.s32 	%p290, %r1731, -1;
	selp.b32 	%r1749, %r1659, %r1660, %p290;
	mov.u32 	%r1750, %r1660;
	mov.u32 	%r1751, %r1660;
$L__BB1_117:
	ld.param.u32 	%r1617, [_Z4woamiffPfiP24curandStatePhilox4_32_10_param_4];
	sub.s32 	%r1464, %r1617, %r1642;
	cvt.rn.f32.s32 	%f2243, %r1464;
	cvt.rn.f32.u32 	%f2244, %r1617;
	div.approx.f32 	%f2245, %f2243, %f2244;
	cvt.rn.f32.u32 	%f2246, %r1751;
	fma.rn.f32 	%f2247, %f2246, 0f2F800000, 0f2F000000;
	cvt.rn.f32.u32 	%f2248, %r1750;
	fma.rn.f32 	%f2249, %f2248, 0f2F800000, 0f2F000000;
	mov.f32 	%f2250, 0fBF800000;
	sub.f32 	%f2251, %f2250, %f2245;
	add.f32 	%f2252, %f2251, 0fBF800000;
	fma.rn.f32 	%f2253, %f2252, %f2249, 0f3F800000;
	cvt.rn.f32.u32 	%f2254, %r1749;
	fma.rn.f32 	%f2255, %f2254, 0f2F800000, 0f2F000000;
	mul.f32 	%f2256, %f2255, 0f41F80000;
	cvt.rzi.s32.f32 	%r1465, %f2256;
	setp.lt.s32 	%p291, %r246, %r1;
	selp.s32 	%r1466, -1, 0, %p291;
	add.s32 	%r1467, %r1465, %r1466;
	st.local.u32 	[%rd1+4], %r1467;
	setp.ltu.f32 	%p1, %f2247, 0f3F000000;
	setp.ge.f32 	%p292, %f2247, 0f3F000000;
	mov.b32 	%r1468, 1065353216;
	st.local.u32 	[%rd3+4], %r1468;
	mul.f32 	%f2257, %f2253, 0f3FB8AA3B;
	ex2.approx.f32 	%f2258, %f2257;
	cvt.f64.f32 	%fd730, %f2253;
	mul.f64 	%fd731, %fd730, 0d401921FB54442D18;
	cvt.rn.f32.f64 	%f2259, %fd731;
	cos.approx.f32 	%f2260, %f2259;
	mul.f32 	%f2261, %f2258, %f2260;
	st.local.f32 	[%rd2+4], %f2261;
	add.f32 	%f2262, %f2245, %f2245;
	cvt.f64.f32 	%fd2, %f2262;
	add.f64 	%fd3, %fd2, %fd2;
	selp.u32 	%r1469, 1, 0, %p292;
	mul.wide.u32 	%rd34, %r1469, 4;
	add.s64 	%rd11, %rd3, %rd34;
	add.s64 	%rd12, %rd2, %rd34;
	mov.b32 	%r1761, 0;
$L__BB1_118:
	mov.u32 	%r303, %r1775;
	mov.b32 	%r1775, 2;
	setp.eq.s32 	%p293, %r303, 1;
	mov.u32 	%r1774, %r1659;
	@%p293 bra 	$L__BB1_127;
	setp.eq.s32 	%p294, %r303, 3;
	@%p294 bra 	$L__BB1_123;
	setp.ne.s32 	%p295, %r303, 2;
	@%p295 bra 	$L__BB1_122;
	mov.b32 	%r1775, 3;
	mov.u32 	%r1774, %r1658;
	bra.uni 	$L__BB1_127;
$L__BB1_122:
	add.s32 	%r1775, %r303, 1;
	mov.u32 	%r1774, %r1660;
	bra.uni 	$L__BB1_127;
$L__BB1_123:
	add.s32 	%r1664, %r1664, 1;
	setp.ne.s32 	%p296, %r1664, 0;
	@%p296 bra 	$L__BB1_126;
	add.s32 	%r1725, %r1725, 1;
	setp.ne.s32 	%p297, %r1725, 0;
	@%p297 bra 	$L__BB1_126;
	add.s32 	%r1724, %r1724, 1;
	setp.eq.s32 	%p298, %r1724, 0;
	selp.u32 	%r1472, 1, 0, %p298;
	add.s32 	%r1723, %r1723, %r1472;
	mov.b32 	%r1725, 0;
$L__BB1_126:
	mov.b32 	%r1474, -766435501;
	mul.hi.u32 	%r1475, %r1474, %r1664;
	mul.lo.s32 	%r1476, %r1664, -766435501;
	mov.b32 	%r1477, -845247145;
	mul.hi.u32 	%r1478, %r1477, %r1724;
	mul.lo.s32 	%r1479, %r1724, -845247145;
	xor.b32  	%r1480, %r6, %r1478;
	xor.b32  	%r1481, %r1480, %r1725;
	xor.b32  	%r1482, %r1475, %r7;
	xor.b32  	%r1483, %r1482, %r1723;
	mul.hi.u32 	%r1484, %r1474, %r1481;
	mul.lo.s32 	%r1485, %r1481, -766435501;
	mul.hi.u32 	%r1486, %r1477, %r1483;
	mul.lo.s32 	%r1487, %r1483, -845247145;
	xor.b32  	%r1488, %r1479, %r1486;
	add.s32 	%r1489, %r6, -1640531527;
	xor.b32  	%r1490, %r1488, %r1489;
	xor.b32  	%r1491, %r1476, %r1484;
	add.s32 	%r1492, %r7, -1150833019;
	xor.b32  	%r1493, %r1491, %r1492;
	mul.hi.u32 	%r1494, %r1474, %r1490;
	mul.lo.s32 	%r1495, %r1490, -766435501;
	mul.hi.u32 	%r1496, %r1477, %r1493;
	mul.lo.s32 	%r1497, %r1493, -845247145;
	xor.b32  	%r1498, %r1487, %r1496;
	add.s32 	%r1499, %r6, 1013904242;
	xor.b32  	%r1500, %r1498, %r1499;
	xor.b32  	%r1501, %r1485, %r1494;
	add.s32 	%r1502, %r7, 1993301258;
	xor.b32  	%r1503, %r1501, %r1502;
	mul.hi.u32 	%r1504, %r1474, %r1500;
	mul.lo.s32 	%r1505, %r1500, -766435501;
	mul.hi.u32 	%r1506, %r1477, %r1503;
	mul.lo.s32 	%r1507, %r1503, -845247145;
	xor.b32  	%r1508, %r1497, %r1506;
	add.s32 	%r1509, %r6, -626627285;
	xor.b32  	%r1510, %r1508, %r1509;
	xor.b32  	%r1511, %r1495, %r1504;
	add.s32 	%r1512, %r7, 842468239;
	xor.b32  	%r1513, %r1511, %r1512;
	mul.hi.u32 	%r1514, %r1474, %r1510;
	mul.lo.s32 	%r1515, %r1510, -766435501;
	mul.hi.u32 	%r1516, %r1477, %r1513;
	mul.lo.s32 	%r1517, %r1513, -845247145;
	xor.b32  	%r1518, %r1507, %r1516;
	add.s32 	%r1519, %r6, 2027808484;
	xor.b32  	%r1520, %r1518, %r1519;
	xor.b32  	%r1521, %r1505, %r1514;
	xor.b32  	%r1522, %r1521, %r23;
	mul.hi.u32 	%r1523, %r1474, %r1520;
	mul.lo.s32 	%r1524, %r1520, -766435501;
	mul.hi.u32 	%r1525, %r1477, %r1522;
	mul.lo.s32 	%r1526, %r1522, -845247145;
	xor.b32  	%r1527, %r1517, %r1525;
	add.s32 	%r1528, %r6, 387276957;
	xor.b32  	%r1529, %r1527, %r1528;
	xor.b32  	%r1530, %r1515, %r1523;
	add.s32 	%r1531, %r7, -1459197799;
	xor.b32  	%r1532, %r1530, %r1531;
	mul.hi.u32 	%r1533, %r1474, %r1529;
	mul.lo.s32 	%r1534, %r1529, -766435501;
	mul.hi.u32 	%r1535, %r1477, %r1532;
	mul.lo.s32 	%r1536, %r1532, -845247145;
	xor.b32  	%r1537, %r1526, %r1535;
	add.s32 	%r1538, %r6, -1253254570;
	xor.b32  	%r1539, %r1537, %r1538;
	xor.b32  	%r1540, %r1524, %r1533;
	add.s32 	%r1541, %r7, 1684936478;
	xor.b32  	%r1542, %r1540, %r1541;
	mul.hi.u32 	%r1543, %r1474, %r1539;
	mul.lo.s32 	%r1544, %r1539, -766435501;
	mul.hi.u32 	%r1545, %r1477, %r1542;
	mul.lo.s32 	%r1546, %r1542, -845247145;
	xor.b32  	%r1547, %r1536, %r1545;
	xor.b32  	%r1548, %r1547, %r28;
	xor.b32  	%r1549, %r1534, %r1543;
	add.s32 	%r1550, %r7, 534103459;
	xor.b32  	%r1551, %r1549, %r1550;
	mul.hi.u32 	%r1552, %r1474, %r1548;
	mul.lo.s32 	%r1553, %r1548, -766435501;
	mul.hi.u32 	%r1554, %r1477, %r1551;
	mul.lo.s32 	%r1555, %r1551, -845247145;
	xor.b32  	%r1556, %r1546, %r1554;
	add.s32 	%r1557, %r6, -239350328;
	xor.b32  	%r1558, %r1556, %r1557;
	xor.b32  	%r1559, %r1544, %r1552;
	add.s32 	%r1560, %r7, -616729560;
	xor.b32  	%r1561, %r1559, %r1560;
	mul.hi.u32 	%r1562, %r1474, %r1558;
	mul.lo.s32 	%r312, %r1558, -766435501;
	mul.hi.u32 	%r1563, %r1477, %r1561;
	mul.lo.s32 	%r1659, %r1561, -845247145;
	xor.b32  	%r1564, %r1555, %r1563;
	add.s32 	%r1565, %r6, -1879881855;
	xor.b32  	%r1660, %r1564, %r1565;
	xor.b32  	%r1566, %r1553, %r1562;
	add.s32 	%r1567, %r7, -1767562579;
	xor.b32  	%r1658, %r1566, %r1567;
	mov.b32 	%r1775, 0;
	mov.u32 	%r1774, %r1657;
	mov.u32 	%r1657, %r312;
$L__BB1_127:
	ld.param.f32 	%f2973, [_Z4woamiffPfiP24curandStatePhilox4_32_10_param_2];
	ld.param.f32 	%f2971, [_Z4woamiffPfiP24curandStatePhilox4_32_10_param_1];
	cvt.rn.f32.u32 	%f2263, %r1774;
	fma.rn.f32 	%f2264, %f2263, 0f2F800000, 0f2F000000;
	add.f32 	%f2265, %f2264, %f2264;
	st.local.f32 	[%rd3], %f2265;
	cvt.f64.f32 	%fd732, %f2264;
	mul.f64 	%fd733, %fd3, %fd732;
	sub.f64 	%fd734, %fd733, %fd2;
	cvt.rn.f32.f64 	%f2266, %fd734;
	neg.f32 	%f2267, %f2266;
	st.local.f32 	[%rd2], %f2267;
	abs.f32 	%f2268, %f2267;
	setp.ge.f32 	%p299, %f2268, 0f3F800000;
	and.pred  	%p300, %p1, %p299;
	mul.wide.u32 	%rd35, %r1761, 4;
	add.s64 	%rd36, %rd7, %rd35;
	ld.local.u32 	%r1569, [%rd36];
	selp.u32 	%r1570, 1, 0, %p300;
	mul.wide.u32 	%rd37, %r1570, 4;
	add.s64 	%rd38, %rd1, %rd37;
	ld.local.u32 	%r1571, [%rd38];
	shfl.sync.idx.b32	%r1572|%p301, %r1569, %r1571, 31, -1;
	mov.b32 	%f2270, %r1572;
	ld.local.f32 	%f2271, [%rd11];
	mul.f32 	%f2272, %f2271, %f2270;
	mov.b32 	%f2273, %r1569;
	sub.f32 	%f2274, %f2272, %f2273;
	abs.f32 	%f2275, %f2274;
	ld.local.f32 	%f2276, [%rd12];
	fma.rn.f32 	%f2277, %f2276, %f2275, %f2270;
	setp.lt.f32 	%p302, %f2277, %f2971;
	selp.f32 	%f2278, %f2971, %f2277, %p302;
	setp.gt.f32 	%p303, %f2278, %f2973;
	selp.f32 	%f2279, %f2973, %f2278, %p303;
	st.local.f32 	[%rd36], %f2279;
	add.s32 	%r1761, %r1761, 1;
	setp.ne.s32 	%p304, %r1761, 30;
	@%p304 bra 	$L__BB1_118;
	ld.param.u32 	%r1611, [_Z4woamiffPfiP24curandStatePhilox4_32_10_param_0];
	setp.gt.s32 	%p305, %r1611, 2;
	@%p305 bra 	$L__BB1_132;
	ld.param.u32 	%r1614, [_Z4woamiffPfiP24curandStatePhilox4_32_10_param_0];
	setp.eq.s32 	%p308, %r1614, 1;
	@%p308 bra 	$L__BB1_135;
	ld.param.u32 	%r1615, [_Z4woamiffPfiP24curandStatePhilox4_32_10_param_0];
	setp.eq.s32 	%p309, %r1615, 2;
	@%p309 bra 	$L__BB1_131;
	bra.uni 	$L__BB1_137;
$L__BB1_131:
	ld.local.v2.f32 	{%f2669, %f2670}, [%rd7];
	mul.f32 	%f2671, %f2669, %f2669;
	sub.f32 	%f2672, %f2671, %f2670;
	mov.f32 	%f2673, 0f3F800000;
	sub.f32 	%f2674, %f2673, %f2669;
	mul.f32 	%f2675, %f2672, 0f42C80000;
	mul.f32 	%f2676, %f2674, %f2674;
	fma.rn.f32 	%f2677, %f2672, %f2675, %f2676;
	add.f32 	%f2678, %f2677, 0f00000000;
	mul.f32 	%f2679, %f2670, %f2670;
	ld.local.v2.f32 	{%f2680, %f2681}, [%rd7+8];
	sub.f32 	%f2682, %f2679, %f2680;
	sub.f32 	%f2683, %f2673, %f2670;
	mul.f32 	%f2684, %f2682, 0f42C80000;
	mul.f32 	%f2685, %f2683, %f2683;
	fma.rn.f32 	%f2686, %f2682, %f2684, %f2685;
	add.f32 	%f2687, %f2678, %f2686;
	mul.f32 	%f2688, %f2680, %f2680;
	sub.f32 	%f2689, %f2688, %f2681;
	sub.f32 	%f2690, %f2673, %f2680;
	mul.f32 	%f2691, %f2689, 0f42C80000;
	mul.f32 	%f2692, %f2690, %f2690;
	fma.rn.f32 	%f2693, %f2689, %f2691, %f2692;
	add.f32 	%f2694, %f2687, %f2693;
	mul.f32 	%f2695, %f2681, %f2681;
	ld.local.v2.f32 	{%f2696, %f2697}, [%rd7+16];
	sub.f32 	%f2698, %f2695, %f2696;
	sub.f32 	%f2699, %f2673, %f2681;
	mul.f32 	%f2700, %f2698, 0f42C80000;
	mul.f32 	%f2701, %f2699, %f2699;
	fma.rn.f32 	%f2702, %f2698, %f2700, %f2701;
	add.f32 	%f2703, %f2694, %f2702;
	mul.f32 	%f2704, %f2696, %f2696;
	sub.f32 	%f2705, %f2704, %f2697;
	sub.f32 	%f2706, %f2673, %f2696;
	mul.f32 	%f2707, %f2705, 0f42C80000;
	mul.f32 	%f2708, %f2706, %f2706;
	fma.rn.f32 	%f2709, %f2705, %f2707, %f2708;
	add.f32 	%f2710, %f2703, %f2709;
	mul.f32 	%f2711, %f2697, %f2697;
	ld.local.v2.f32 	{%f2712, %f2713}, [%rd7+24];
	sub.f32 	%f2714, %f2711, %f2712;
	sub.f32 	%f2715, %f2673, %f2697;
	mul.f32 	%f2716, %f2714, 0f42C80000;
	mul.f32 	%f2717, %f2715, %f2715;
	fma.rn.f32 	%f2718, %f2714, %f2716, %f2717;
	add.f32 	%f2719, %f2710, %f2718;
	mul.f32 	%f2720, %f2712, %f2712;
	sub.f32 	%f2721, %f2720, %f2713;
	sub.f32 	%f2722, %f2673, %f2712;
	mul.f32 	%f2723, %f2721, 0f42C80000;
	mul.f32 	%f2724, %f2722, %f2722;
	fma.rn.f32 	%f2725, %f2721, %f2723, %f2724;
	add.f32 	%f2726, %f2719, %f2725;
	mul.f32 	%f2727, %f2713, %f2713;
	ld.local.v2.f32 	{%f2728, %f2729}, [%rd7+32];
	sub.f32 	%f2730, %f2727, %f2728;
	sub.f32 	%f2731, %f2673, %f2713;
	mul.f32 	%f2732, %f2730, 0f42C80000;
	mul.f32 	%f2733, %f2731, %f2731;
	fma.rn.f32 	%f2734, %f2730, %f2732, %f2733;
	add.f32 	%f2735, %f2726, %f2734;
	mul.f32 	%f2736, %f2728, %f2728;
	sub.f32 	%f2737, %f2736, %f2729;
	sub.f32 	%f2738, %f2673, %f2728;
	mul.f32 	%f2739, %f2737, 0f42C80000;
	mul.f32 	%f2740, %f2738, %f2738;
	fma.rn.f32 	%f2741, %f2737, %f2739, %f2740;
	add.f32 	%f2742, %f2735, %f2741;
	mul.f32 	%f2743, %f2729, %f2729;
	ld.local.v2.f32 	{%f2744, %f2745}, [%rd7+40];
	sub.f32 	%f2746, %f2743, %f2744;
	sub.f32 	%f2747, %f2673, %f2729;
	mul.f32 	%f2748, %f2746, 0f42C80000;
	mul.f32 	%f2749, %f2747, %f2747;
	fma.rn.f32 	%f2750, %f2746, %f2748, %f2749;
	add.f32 	%f2751, %f2742, %f2750;
	mul.f32 	%f2752, %f2744, %f2744;
	sub.f32 	%f2753, %f2752, %f2745;
	sub.f32 	%f2754, %f2673, %f2744;
	mul.f32 	%f2755, %f2753, 0f42C80000;
	mul.f32 	%f2756, %f2754, %f2754;
	fma.rn.f32 	%f2757, %f2753, %f2755, %f2756;
	add.f32 	%f2758, %f2751, %f2757;
	mul.f32 	%f2759, %f2745, %f2745;
	ld.local.v2.f32 	{%f2760, %f2761}, [%rd7+48];
	sub.f32 	%f2762, %f2759, %f2760;
	sub.f32 	%f2763, %f2673, %f2745;
	mul.f32 	%f2764, %f2762, 0f42C80000;
	mul.f32 	%f2765, %f2763, %f2763;
	fma.rn.f32 	%f2766, %f2762, %f2764, %f2765;
	add.f32 	%f2767, %f2758, %f2766;
	mul.f32 	%f2768, %f2760, %f2760;
	sub.f32 	%f2769, %f2768, %f2761;
	sub.f32 	%f2770, %f2673, %f2760;
	mul.f32 	%f2771, %f2769, 0f42C80000;
	mul.f32 	%f2772, %f2770, %f2770;
	fma.rn.f32 	%f2773, %f2769, %f2771, %f2772;
	add.f32 	%f2774, %f2767, %f2773;
	mul.f32 	%f2775, %f2761, %f2761;
	ld.local.v2.f32 	{%f2776, %f2777}, [%rd7+56];
	sub.f32 	%f2778, %f2775, %f2776;
	sub.f32 	%f2779, %f2673, %f2761;
	mul.f32 	%f2780, %f2778, 0f42C80000;
	mul.f32 	%f2781, %f2779, %f2779;
	fma.rn.f32 	%f2782, %f2778, %f2780, %f2781;
	add.f32 	%f2783, %f2774, %f2782;
	mul.f32 	%f2784, %f2776, %f2776;
	sub.f32 	%f2785, %f2784, %f2777;
	sub.f32 	%f2786, %f2673, %f2776;
	mul.f32 	%f2787, %f2785, 0f42C80000;
	mul.f32 	%f2788, %f2786, %f2786;
	fma.rn.f32 	%f2789, %f2785, %f2787, %f2788;
	add.f32 	%f2790, %f2783, %f2789;
	mul.f32 	%f2791, %f2777, %f2777;
	ld.local.v2.f32 	{%f2792, %f2793}, [%rd7+64];
	sub.f32 	%f2794, %f2791, %f2792;
	sub.f32 	%f2795, %f2673, %f2777;
	mul.f32 	%f2796, %f2794, 0f42C80000;
	mul.f32 	%f2797, %f2795, %f2795;
	fma.rn.f32 	%f2798, %f2794, %f2796, %f2797;
	add.f32 	%f2799, %f2790, %f2798;
	mul.f32 	%f2800, %f2792, %f2792;
	sub.f32 	%f2801, %f2800, %f2793;
	sub.f32 	%f2802, %f2673, %f2792;
	mul.f32 	%f2803, %f2801, 0f42C80000;
	mul.f32 	%f2804, %f2802, %f2802;
	fma.rn.f32 	%f2805, %f2801, %f2803, %f2804;
	add.f32 	%f2806, %f2799, %f2805;
	mul.f32 	%f2807, %f2793, %f2793;
	ld.local.v2.f32 	{%f2808, %f2809}, [%rd7+72];
	sub.f32 	%f2810, %f2807, %f2808;
	sub.f32 	%f2811, %f2673, %f2793;
	mul.f32 	%f2812, %f2810, 0f42C80000;
	mul.f32 	%f2813, %f2811, %f2811;
	fma.rn.f32 	%f2814, %f2810, %f2812, %f2813;
	add.f32 	%f2815, %f2806, %f2814;
	mul.f32 	%f2816, %f2808, %f2808;
	sub.f32 	%f2817, %f2816, %f2809;
	sub.f32 	%f2818, %f2673, %f2808;
	mul.f32 	%f2819, %f2817, 0f42C80000;
	mul.f32 	%f2820, %f2818, %f2818;
	fma.rn.f32 	%f2821, %f2817, %f2819, %f2820;
	add.f32 	%f2822, %f2815, %f2821;
	mul.f32 	%f2823, %f2809, %f2809;
	ld.local.v2.f32 	{%f2824, %f2825}, [%rd7+80];
	sub.f32 	%f2826, %f2823, %f2824;
	sub.f32 	%f2827, %f2673, %f2809;
	mul.f32 	%f2828, %f2826, 0f42C80000;
	mul.f32 	%f2829, %f2827, %f2827;
	fma.rn.f32 	%f2830, %f2826, %f2828, %f2829;
	add.f32 	%f2831, %f2822, %f2830;
	mul.f32 	%f2832, %f2824, %f2824;
	sub.f32 	%f2833, %f2832, %f2825;
	sub.f32 	%f2834, %f2673, %f2824;
	mul.f32 	%f2835, %f2833, 0f42C80000;
	mul.f32 	%f2836, %f2834, %f2834;
	fma.rn.f32 	%f2837, %f2833, %f2835, %f2836;
	add.f32 	%f2838, %f2831, %f2837;
	mul.f32 	%f2839, %f2825, %f2825;
	ld.local.v2.f32 	{%f2840, %f2841}, [%rd7+88];
	sub.f32 	%f2842, %f2839, %f2840;
	sub.f32 	%f2843, %f2673, %f2825;
	mul.f32 	%f2844, %f2842, 0f42C80000;
	mul.f32 	%f2845, %f2843, %f2843;
	fma.rn.f32 	%f2846, %f2842, %f2844, %f2845;
	add.f32 	%f2847, %f2838, %f2846;
	mul.f32 	%f2848, %f2840, %f2840;
	sub.f32 	%f2849, %f2848, %f2841;
	sub.f32 	%f2850, %f2673, %f2840;
	mul.f32 	%f2851, %f2849, 0f42C80000;
	mul.f32 	%f2852, %f2850, %f2850;
	fma.rn.f32 	%f2853, %f2849, %f2851, %f2852;
	add.f32 	%f2854, %f2847, %f2853;
	mul.f32 	%f2855, %f2841, %f2841;
	ld.local.v2.f32 	{%f2856, %f2857}, [%rd7+96];
	sub.f32 	%f2858, %f2855, %f2856;
	sub.f32 	%f2859, %f2673, %f2841;
	mul.f32 	%f2860, %f2858, 0f42C80000;
	mul.f32 	%f2861, %f2859, %f2859;
	fma.rn.f32 	%f2862, %f2858, %f2860, %f2861;
	add.f32 	%f2863, %f2854, %f2862;
	mul.f32 	%f2864, %f2856, %f2856;
	sub.f32 	%f2865, %f2864, %f2857;
	sub.f32 	%f2866, %f2673, %f2856;
	mul.f32 	%f2867, %f2865, 0f42C80000;
	mul.f32 	%f2868, %f2866, %f2866;
	fma.rn.f32 	%f2869, %f2865, %f2867, %f2868;
	add.f32 	%f2870, %f2863, %f2869;
	mul.f32 	%f2871, %f2857, %f2857;
	ld.local.v2.f32 	{%f2872, %f2873}, [%rd7+104];
	sub.f32 	%f2874, %f2871, %f2872;
	sub.f32 	%f2875, %f2673, %f2857;
	mul.f32 	%f2876, %f2874, 0f42C80000;
	mul.f32 	%f2877, %f2875, %f2875;
	fma.rn.f32 	%f2878, %f2874, %f2876, %f2877;
	add.f32 	%f2879, %f2870, %f2878;
	mul.f32 	%f2880, %f2872, %f2872;
	sub.f32 	%f2881, %f2880, %f2873;
	sub.f32 	%f2882, %f2673, %f2872;
	mul.f32 	%f2883, %f2881, 0f42C80000;
	mul.f32 	%f2884, %f2882, %f2882;
	fma.rn.f32 	%f2885, %f2881, %f2883, %f2884;
	add.f32 	%f2886, %f2879, %f2885;
	mul.f32 	%f2887, %f2873, %f2873;
	ld.local.v2.f32 	{%f2888, %f2889}, [%rd7+112];
	sub.f32 	%f2890, %f2887, %f2888;
	sub.f32 	%f2891, %f2673, %f2873;
	mul.f32 	%f2892, %f2890, 0f42C80000;
	mul.f32 	%f2893, %f2891, %f2891;
	fma.rn.f32 	%f2894, %f2890, %f2892, %f2893;
	add.f32 	%f2895, %f2886, %f2894;
	mul.f32 	%f2896, %f2888, %f2888;
	sub.f32 	%f2897, %f2896, %f2889;
	sub.f32 	%f2898, %f2673, %f2888;
	mul.f32 	%f2899, %f2897, 0f42C80000;
	mul.f32 	%f2900, %f2898, %f2898;
	fma.rn.f32 	%f2901, %f2897, %f2899, %f2900;
	add.f32 	%f2980, %f2895, %f2901;
	bra.uni 	$L__BB1_137;
$L__BB1_132:
	ld.param.u32 	%r1612, [_Z4woamiffPfiP24curandStatePhilox4_32_10_param_0];
	setp.eq.s32 	%p306, %r1612, 3;
	@%p306 bra 	$L__BB1_136;
	ld.param.u32 	%r1613, [_Z4woamiffPfiP24curandStatePhilox4_32_10_param_0];
	setp.eq.s32 	%p307, %r1613, 4;
	@%p307 bra 	$L__BB1_134;
	bra.uni 	$L__BB1_137;
$L__BB1_134:
	ld.local.v2.f32 	{%f2280, %f2281}, [%rd7];
	mul.f32 	%f2282, %f2280, %f2280;
	fma.rn.f32 	%f2283, %f2282, 0f00000000, 0f00000000;
	mov.f32 	%f2284, 0f3F800000;
	rsqrt.approx.f32 	%f2285, %f2284;
	mul.f32 	%f2286, %f2280, %f2285;
	cos.approx.f32 	%f2287, %f2286;
	mul.f32 	%f2288, %f2281, %f2281;
	fma.rn.f32 	%f2289, %f2288, 0f00000000, %f2283;
	mov.f32 	%f2290, 0f40000000;
	rsqrt.approx.f32 	%f2291, %f2290;
	mul.f32 	%f2292, %f2281, %f2291;
	cos.approx.f32 	%f2293, %f2292;
	mul.f32 	%f2294, %f2287, %f2293;
	ld.local.v2.f32 	{%f2295, %f2296}, [%rd7+8];
	mul.f32 	%f2297, %f2295, %f2295;
	fma.rn.f32 	%f2298, %f2297, 0f00000000, %f2289;
	mov.f32 	%f2299, 0f40400000;
	rsqrt.approx.f32 	%f2300, %f2299;
	mul.f32 	%f2301, %f2295, %f2300;
	cos.approx.f32 	%f2302, %f2301;
	mul.f32 	%f2303, %f2294, %f2302;
	mul.f32 	%f2304, %f2296, %f2296;
	fma.rn.f32 	%f2305, %f2304, 0f00000000, %f2298;
	mov.f32 	%f2306, 0f40800000;
	rsqrt.approx.f32 	%f2307, %f2306;
	mul.f32 	%f2308, %f2296, %f2307;
	cos.approx.f32 	%f2309, %f2308;
	mul.f32 	%f2310, %f2303, %f2309;
	ld.local.v2.f32 	{%f2311, %f2312}, [%rd7+16];
	mul.f32 	%f2313, %f2311, %f2311;
	fma.rn.f32 	%f2314, %f2313, 0f00000000, %f2305;
	mov.f32 	%f2315, 0f40A00000;
	rsqrt.approx.f32 	%f2316, %f2315;
	mul.f32 	%f2317, %f2311, %f2316;
	cos.approx.f32 	%f2318, %f2317;
	mul.f32 	%f2319, %f2310, %f2318;
	mul.f32 	%f2320, %f2312, %f2312;
	fma.rn.f32 	%f2321, %f2320, 0f00000000, %f2314;
	mov.f32 	%f2322, 0f40C00000;
	rsqrt.approx.f32 	%f2323, %f2322;
	mul.f32 	%f2324, %f2312, %f2323;
	cos.approx.f32 	%f2325, %f2324;
	mul.f32 	%f2326, %f2319, %f2325;
	ld.local.v2.f32 	{%f2327, %f2328}, [%rd7+24];
	mul.f32 	%f2329, %f2327, %f2327;
	fma.rn.f32 	%f2330, %f2329, 0f00000000, %f2321;
	mov.f32 	%f2331, 0f40E00000;
	rsqrt.approx.f32 	%f2332, %f2331;
	mul.f32 	%f2333, %f2327, %f2332;
	cos.approx.f32 	%f2334, %f2333;
	mul.f32 	%f2335, %f2326, %f2334;
	mul.f32 	%f2336, %f2328, %f2328;
	fma.rn.f32 	%f2337, %f2336, 0f00000000, %f2330;
	mov.f32 	%f2338, 0f41000000;
	rsqrt.approx.f32 	%f2339, %f2338;
	mul.f32 	%f2340, %f2328, %f2339;
	cos.approx.f32 	%f2341, %f2340;
	mul.f32 	%f2342, %f2335, %f2341;
	ld.local.v2.f32 	{%f2343, %f2344}, [%rd7+32];
	mul.f32 	%f2345, %f2343, %f2343;
	fma.rn.f32 	%f2346, %f2345, 0f00000000, %f2337;
	mov.f32 	%f2347, 0f41100000;
	rsqrt.approx.f32 	%f2348, %f2347;
	mul.f32 	%f2349, %f2343, %f2348;
	cos.approx.f32 	%f2350, %f2349;
	mul.f32 	%f2351, %f2342, %f2350;
	mul.f32 	%f2352, %f2344, %f2344;
	fma.rn.f32 	%f2353, %f2352, 0f00000000, %f2346;
	mov.f32 	%f2354, 0f41200000;
	rsqrt.approx.f32 	%f2355, %f2354;
	mul.f32 	%f2356, %f2344, %f2355;
	cos.approx.f32 	%f2357, %f2356;
	mul.f32 	%f2358, %f2351, %f2357;
	ld.local.v2.f32 	{%f2359, %f2360}, [%rd7+40];
	mul.f32 	%f2361, %f2359, %f2359;
	fma.rn.f32 	%f2362, %f2361, 0f00000000, %f2353;
	mov.f32 	%f2363, 0f41300000;
	rsqrt.approx.f32 	%f2364, %f2363;
	mul.f32 	%f2365, %f2359, %f2364;
	cos.approx.f32 	%f2366, %f2365;
	mul.f32 	%f2367, %f2358, %f2366;
	mul.f32 	%f2368, %f2360, %f2360;
	fma.rn.f32 	%f2369, %f2368, 0f00000000, %f2362;
	mov.f32 	%f2370, 0f41400000;
	rsqrt.approx.f32 	%f2371, %f2370;
	mul.f32 	%f2372, %f2360, %f2371;
	cos.approx.f32 	%f2373, %f2372;
	mul.f32 	%f2374, %f2367, %f2373;
	ld.local.v2.f32 	{%f2375, %f2376}, [%rd7+48];
	mul.f32 	%f2377, %f2375, %f2375;
	fma.rn.f32 	%f2378, %f2377, 0f00000000, %f2369;
	mov.f32 	%f2379, 0f41500000;
	rsqrt.approx.f32 	%f2380, %f2379;
	mul.f32 	%f2381, %f2375, %f2380;
	cos.approx.f32 	%f2382, %f2381;
	mul.f32 	%f2383, %f2374, %f2382;
	mul.f32 	%f2384, %f2376, %f2376;
	fma.rn.f32 	%f2385, %f2384, 0f00000000, %f2378;
	mov.f32 	%f2386, 0f41600000;
	rsqrt.approx.f32 	%f2387, %f2386;
	mul.f32 	%f2388, %f2376, %f2387;
	cos.approx.f32 	%f2389, %f2388;
	mul.f32 	%f2390, %f2383, %f2389;
	ld.local.v2.f32 	{%f2391, %f2392}, [%rd7+56];
	mul.f32 	%f2393, %f2391, %f2391;
	fma.rn.f32 	%f2394, %f2393, 0f00000000, %f2385;
	mov.f32 	%f2395, 0f41700000;
	rsqrt.approx.f32 	%f2396, %f2395;
	mul.f32 	%f2397, %f2391, %f2396;
	cos.approx.f32 	%f2398, %f2397;
	mul.f32 	%f2399, %f2390, %f2398;
	mul.f32 	%f2400, %f2392, %f2392;
	fma.rn.f32 	%f2401, %f2400, 0f00000000, %f2394;
	mov.f32 	%f2402, 0f41800000;
	rsqrt.approx.f32 	%f2403, %f2402;
	mul.f32 	%f2404, %f2392, %f2403;
	cos.approx.f32 	%f2405, %f2404;
	mul.f32 	%f2406, %f2399, %f2405;
	ld.local.v2.f32 	{%f2407, %f2408}, [%rd7+64];
	mul.f32 	%f2409, %f2407, %f2407;
	fma.rn.f32 	%f2410, %f2409, 0f00000000, %f2401;
	mov.f32 	%f2411, 0f41880000;
	rsqrt.approx.f32 	%f2412, %f2411;
	mul.f32 	%f2413, %f2407, %f2412;
	cos.approx.f32 	%f2414, %f2413;
	mul.f32 	%f2415, %f2406, %f2414;
	mul.f32 	%f2416, %f2408, %f2408;
	fma.rn.f32 	%f2417, %f2416, 0f00000000, %f2410;
	mov.f32 	%f2418, 0f41900000;
	rsqrt.approx.f32 	%f2419, %f2418;
	mul.f32 	%f2420, %f2408, %f2419;
	cos.approx.f32 	%f2421, %f2420;
	mul.f32 	%f2422, %f2415, %f2421;
	ld.local.v2.f32 	{%f2423, %f2424}, [%rd7+72];
	mul.f32 	%f2425, %f2423, %f2423;
	fma.rn.f32 	%f2426, %f2425, 0f00000000, %f2417;
	mov.f32 	%f2427, 0f41980000;
	rsqrt.approx.f32 	%f2428, %f2427;
	mul.f32 	%f2429, %f2423, %f2428;
	cos.approx.f32 	%f2430, %f2429;
	mul.f32 	%f2431, %f2422, %f2430;
	mul.f32 	%f2432, %f2424, %f2424;
	fma.rn.f32 	%f2433, %f2432, 0f00000000, %f2426;
	mov.f32 	%f2434, 0f41A00000;
	rsqrt.approx.f32 	%f2435, %f2434;
	mul.f32 	%f2436, %f2424, %f2435;
	cos.approx.f32 	%f2437, %f2436;
	mul.f32 	%f2438, %f2431, %f2437;
	ld.local.v2.f32 	{%f2439, %f2440}, [%rd7+80];
	mul.f32 	%f2441, %f2439, %f2439;
	fma.rn.f32 	%f2442, %f2441, 0f00000000, %f2433;
	mov.f32 	%f2443, 0f41A80000;
	rsqrt.approx.f32 	%f2444, %f2443;
	mul.f32 	%f2445, %f2439, %f2444;
	cos.approx.f32 	%f2446, %f2445;
	mul.f32 	%f2447, %f2438, %f2446;
	mul.f32 	%f2448, %f2440, %f2440;
	fma.rn.f32 	%f2449, %f2448, 0f00000000, %f2442;
	mov.f32 	%f2450, 0f41B00000;
	rsqrt.approx.f32 	%f2451, %f2450;
	mul.f32 	%f2452, %f2440, %f2451;
	cos.approx.f32 	%f2453, %f2452;
	mul.f32 	%f2454, %f2447, %f2453;
	ld.local.v2.f32 	{%f2455, %f2456}, [%rd7+88];
	mul.f32 	%f2457, %f2455, %f2455;
	fma.rn.f32 	%f2458, %f2457, 0f00000000, %f2449;
	mov.f32 	%f2459, 0f41B80000;
	rsqrt.approx.f32 	%f2460, %f2459;
	mul.f32 	%f2461, %f2455, %f2460;
	cos.approx.f32 	%f2462, %f2461;
	mul.f32 	%f2463, %f2454, %f2462;
	mul.f32 	%f2464, %f2456, %f2456;
	fma.rn.f32 	%f2465, %f2464, 0f00000000, %f2458;
	mov.f32 	%f2466, 0f41C00000;
	rsqrt.approx.f32 	%f2467, %f2466;
	mul.f32 	%f2468, %f2456, %f2467;
	cos.approx.f32 	%f2469, %f2468;
	mul.f32 	%f2470, %f2463, %f2469;
	ld.local.v2.f32 	{%f2471, %f2472}, [%rd7+96];
	mul.f32 	%f2473, %f2471, %f2471;
	fma.rn.f32 	%f2474, %f2473, 0f00000000, %f2465;
	mov.f32 	%f2475, 0f41C80000;
	rsqrt.approx.f32 	%f2476, %f2475;
	mul.f32 	%f2477, %f2471, %f2476;
	cos.approx.f32 	%f2478, %f2477;
	mul.f32 	%f2479, %f2470, %f2478;
	mul.f32 	%f2480, %f2472, %f2472;
	fma.rn.f32 	%f2481, %f2480, 0f00000000, %f2474;
	mov.f32 	%f2482, 0f41D00000;
	rsqrt.approx.f32 	%f2483, %f2482;
	mul.f32 	%f2484, %f2472, %f2483;
	cos.approx.f32 	%f2485, %f2484;
	mul.f32 	%f2486, %f2479, %f2485;
	ld.local.v2.f32 	{%f2487, %f2488}, [%rd7+104];
	mul.f32 	%f2489, %f2487, %f2487;
	fma.rn.f32 	%f2490, %f2489, 0f00000000, %f2481;
	mov.f32 	%f2491, 0f41D80000;
	rsqrt.approx.f32 	%f2492, %f2491;
	mul.f32 	%f2493, %f2487, %f2492;
	cos.approx.f32 	%f2494, %f2493;
	mul.f32 	%f2495, %f2486, %f2494;
	mul.f32 	%f2496, %f2488, %f2488;
	fma.rn.f32 	%f2497, %f2496, 0f00000000, %f2490;
	mov.f32 	%f2498, 0f41E00000;
	rsqrt.approx.f32 	%f2499, %f2498;
	mul.f32 	%f2500, %f2488, %f2499;
	cos.approx.f32 	%f2501, %f2500;
	mul.f32 	%f2502, %f2495, %f2501;
	ld.local.v2.f32 	{%f2503, %f2504}, [%rd7+112];
	mul.f32 	%f2505, %f2503, %f2503;
	fma.rn.f32 	%f2506, %f2505, 0f00000000, %f2497;
	mov.f32 	%f2507, 0f41E80000;
	rsqrt.approx.f32 	%f2508, %f2507;
	mul.f32 	%f2509, %f2503, %f2508;
	cos.approx.f32 	%f2510, %f2509;
	mul.f32 	%f2511, %f2502, %f2510;
	mul.f32 	%f2512, %f2504, %f2504;
	fma.rn.f32 	%f2513, %f2512, 0f00000000, %f2506;
	mov.f32 	%f2514, 0f41F00000;
	rsqrt.approx.f32 	%f2515, %f2514;
	mul.f32 	%f2516, %f2504, %f2515;
	cos.approx.f32 	%f2517, %f2516;
	mul.f32 	%f2518, %f2511, %f2517;
	cvt.f64.f32 	%fd735, %f2513;
	add.f64 	%fd736, %fd735, 0d3FF0000000000000;
	cvt.f64.f32 	%fd737, %f2518;
	sub.f64 	%fd738, %fd736, %fd737;
	cvt.rn.f32.f64 	%f2980, %fd738;
	bra.uni 	$L__BB1_137;
$L__BB1_135:
	ld.local.v2.f32 	{%f2902, %f2903}, [%rd7];
	fma.rn.f32 	%f2904, %f2902, %f2902, 0f00000000;
	fma.rn.f32 	%f2905, %f2903, %f2903, %f2904;
	ld.local.v2.f32 	{%f2906, %f2907}, [%rd7+8];
	fma.rn.f32 	%f2908, %f2906, %f2906, %f2905;
	fma.rn.f32 	%f2909, %f2907, %f2907, %f2908;
	ld.local.v2.f32 	{%f2910, %f2911}, [%rd7+16];
	fma.rn.f32 	%f2912, %f2910, %f2910, %f2909;
	fma.rn.f32 	%f2913, %f2911, %f2911, %f2912;
	ld.local.v2.f32 	{%f2914, %f2915}, [%rd7+24];
	fma.rn.f32 	%f2916, %f2914, %f2914, %f2913;
	fma.rn.f32 	%f2917, %f2915, %f2915, %f2916;
	ld.local.v2.f32 	{%f2918, %f2919}, [%rd7+32];
	fma.rn.f32 	%f2920, %f2918, %f2918, %f2917;
	fma.rn.f32 	%f2921, %f2919, %f2919, %f2920;
	ld.local.v2.f32 	{%f2922, %f2923}, [%rd7+40];
	fma.rn.f32 	%f2924, %f2922, %f2922, %f2921;
	fma.rn.f32 	%f2925, %f2923, %f2923, %f2924;
	ld.local.v2.f32 	{%f2926, %f2927}, [%rd7+48];
	fma.rn.f32 	%f2928, %f2926, %f2926, %f2925;
	fma.rn.f32 	%f2929, %f2927, %f2927, %f2928;
	ld.local.v2.f32 	{%f2930, %f2931}, [%rd7+56];
	fma.rn.f32 	%f2932, %f2930, %f2930, %f2929;
	fma.rn.f32 	%f2933, %f2931, %f2931, %f2932;
	ld.local.v2.f32 	{%f2934, %f2935}, [%rd7+64];
	fma.rn.f32 	%f2936, %f2934, %f2934, %f2933;
	fma.rn.f32 	%f2937, %f2935, %f2935, %f2936;
	ld.local.v2.f32 	{%f2938, %f2939}, [%rd7+72];
	fma.rn.f32 	%f2940, %f2938, %f2938, %f2937;
	fma.rn.f32 	%f2941, %f2939, %f2939, %f2940;
	ld.local.v2.f32 	{%f2942, %f2943}, [%rd7+80];
	fma.rn.f32 	%f2944, %f2942, %f2942, %f2941;
	fma.rn.f32 	%f2945, %f2943, %f2943, %f2944;
	ld.local.v2.f32 	{%f2946, %f2947}, [%rd7+88];
	fma.rn.f32 	%f2948, %f2946, %f2946, %f2945;
	fma.rn.f32 	%f2949, %f2947, %f2947, %f2948;
	ld.local.v2.f32 	{%f2950, %f2951}, [%rd7+96];
	fma.rn.f32 	%f2952, %f2950, %f2950, %f2949;
	fma.rn.f32 	%f2953, %f2951, %f2951, %f2952;
	ld.local.v2.f32 	{%f2954, %f2955}, [%rd7+104];
	fma.rn.f32 	%f2956, %f2954, %f2954, %f2953;
	fma.rn.f32 	%f2957, %f2955, %f2955, %f2956;
	ld.local.v2.f32 	{%f2958, %f2959}, [%rd7+112];
	fma.rn.f32 	%f2960, %f2958, %f2958, %f2957;
	fma.rn.f32 	%f2980, %f2959, %f2959, %f2960;
	bra.uni 	$L__BB1_137;
$L__BB1_136:
	ld.local.v2.f32 	{%f2519, %f2520}, [%rd7];
	mul.f32 	%f2521, %f2519, %f2519;
	cvt.f64.f32 	%fd739, %f2521;
	cvt.f64.f32 	%fd740, %f2519;
	mul.f64 	%fd741, %fd740, 0d401921FB54442D18;
	cvt.rn.f32.f64 	%f2522, %fd741;
	cos.approx.f32 	%f2523, %f2522;
	cvt.f64.f32 	%fd742, %f2523;
	mul.f64 	%fd743, %fd742, 0d4024000000000000;
	sub.f64 	%fd744, %fd739, %fd743;
	cvt.rn.f32.f64 	%f2524, %fd744;
	mul.f32 	%f2525, %f2520, %f2520;
	cvt.f64.f32 	%fd745, %f2525;
	cvt.f64.f32 	%fd746, %f2520;
	mul.f64 	%fd747, %fd746, 0d401921FB54442D18;
	cvt.rn.f32.f64 	%f2526, %fd747;
	cos.approx.f32 	%f2527, %f2526;
	cvt.f64.f32 	%fd748, %f2527;
	mul.f64 	%fd749, %fd748, 0d4024000000000000;
	sub.f64 	%fd750, %fd745, %fd749;
	cvt.f64.f32 	%fd751, %f2524;
	add.f64 	%fd752, %fd750, %fd751;
	cvt.rn.f32.f64 	%f2528, %fd752;
	ld.local.v2.f32 	{%f2529, %f2530}, [%rd7+8];
	mul.f32 	%f2531, %f2529, %f2529;
	cvt.f64.f32 	%fd753, %f2531;
	cvt.f64.f32 	%fd754, %f2529;
	mul.f64 	%fd755, %fd754, 0d401921FB54442D18;
	cvt.rn.f32.f64 	%f2532, %fd755;
	cos.approx.f32 	%f2533, %f2532;
	cvt.f64.f32 	%fd756, %f2533;
	mul.f64 	%fd757, %fd756, 0d4024000000000000;
	sub.f64 	%fd758, %fd753, %fd757;
	cvt.f64.f32 	%fd759, %f2528;
	add.f64 	%fd760, %fd758, %fd759;
	cvt.rn.f32.f64 	%f2534, %fd760;
	mul.f32 	%f2535, %f2530, %f2530;
	cvt.f64.f32 	%fd761, %f2535;
	cvt.f64.f32 	%fd762, %f2530;
	mul.f64 	%fd763, %fd762, 0d401921FB54442D18;
	cvt.rn.f32.f64 	%f2536, %fd763;
	cos.approx.f32 	%f2537, %f2536;
	cvt.f64.f32 	%fd764, %f2537;
	mul.f64 	%fd765, %fd764, 0d4024000000000000;
	sub.f64 	%fd766, %fd761, %fd765;
	cvt.f64.f32 	%fd767, %f2534;
	add.f64 	%fd768, %fd766, %fd767;
	cvt.rn.f32.f64 	%f2538, %fd768;
	ld.local.v2.f32 	{%f2539, %f2540}, [%rd7+16];
	mul.f32 	%f2541, %f2539, %f2539;
	cvt.f64.f32 	%fd769, %f2541;
	cvt.f64.f32 	%fd770, %f2539;
	mul.f64 	%fd771, %fd770, 0d401921FB54442D18;
	cvt.rn.f32.f64 	%f2542, %fd771;
	cos.approx.f32 	%f2543, %f2542;
	cvt.f64.f32 	%fd772, %f2543;
	mul.f64 	%fd773, %fd772, 0d4024000000000000;
	sub.f64 	%fd774, %fd769, %fd773;
	cvt.f64.f32 	%fd775, %f2538;
	add.f64 	%fd776, %fd774, %fd775;
	cvt.rn.f32.f64 	%f2544, %fd776;
	mul.f32 	%f2545, %f2540, %f2540;
	cvt.f64.f32 	%fd777, %f2545;
	cvt.f64.f32 	%fd778, %f2540;
	mul.f64 	%fd779, %fd778, 0d401921FB54442D18;
	cvt.rn.f32.f64 	%f2546, %fd779;
	cos.approx.f32 	%f2547, %f2546;
	cvt.f64.f32 	%fd780, %f2547;
	mul.f64 	%fd781, %fd780, 0d4024000000000000;
	sub.f64 	%fd782, %fd777, %fd781;
	cvt.f64.f32 	%fd783, %f2544;
	add.f64 	%fd784, %fd782, %fd783;
	cvt.rn.f32.f64 	%f2548, %fd784;
	ld.local.v2.f32 	{%f2549, %f2550}, [%rd7+24];
	mul.f32 	%f2551, %f2549, %f2549;
	cvt.f64.f32 	%fd785, %f2551;
	cvt.f64.f32 	%fd786, %f2549;
	mul.f64 	%fd787, %fd786, 0d401921FB54442D18;
	cvt.rn.f32.f64 	%f2552, %fd787;
	cos.approx.f32 	%f2553, %f2552;
	cvt.f64.f32 	%fd788, %f2553;
	mul.f64 	%fd789, %fd788, 0d4024000000000000;
	sub.f64 	%fd790, %fd785, %fd789;
	cvt.f64.f32 	%fd791, %f2548;
	add.f64 	%fd792, %fd790, %fd791;
	cvt.rn.f32.f64 	%f2554, %fd792;
	mul.f32 	%f2555, %f2550, %f2550;
	cvt.f64.f32 	%fd793, %f2555;
	cvt.f64.f32 	%fd794, %f2550;
	mul.f64 	%fd795, %fd794, 0d401921FB54442D18;
	cvt.rn.f32.f64 	%f2556, %fd795;
	cos.approx.f32 	%f2557, %f2556;
	cvt.f64.f32 	%fd796, %f2557;
	mul.f64 	%fd797, %fd796, 0d4024000000000000;
	sub.f64 	%fd798, %fd793, %fd797;
	cvt.f64.f32 	%fd799, %f2554;
	add.f64 	%fd800, %fd798, %fd799;
	cvt.rn.f32.f64 	%f2558, %fd800;
	ld.local.v2.f32 	{%f2559, %f2560}, [%rd7+32];
	mul.f32 	%f2561, %f2559, %f2559;
	cvt.f64.f32 	%fd801, %f2561;
	cvt.f64.f32 	%fd802, %f2559;
	mul.f64 	%fd803, %fd802, 0d401921FB54442D18;
	cvt.rn.f32.f64 	%f2562, %fd803;
	cos.approx.f32 	%f2563, %f2562;
	cvt.f64.f32 	%fd804, %f2563;
	mul.f64 	%fd805, %fd804, 0d4024000000000000;
	sub.f64 	%fd806, %fd801, %fd805;
	cvt.f64.f32 	%fd807, %f2558;
	add.f64 	%fd808, %fd806, %fd807;
	cvt.rn.f32.f64 	%f2564, %fd808;
	mul.f32 	%f2565, %f2560, %f2560;
	cvt.f64.f32 	%fd809, %f2565;
	cvt.f64.f32 	%fd810, %f2560;
	mul.f64 	%fd811, %fd810, 0d401921FB54442D18;
	cvt.rn.f32.f64 	%f2566, %fd811;
	cos.approx.f32 	%f2567, %f2566;
	cvt.f64.f32 	%fd812, %f2567;
	mul.f64 	%fd813, %fd812, 0d4024000000000000;
	sub.f64 	%fd814, %fd809, %fd813;
	cvt.f64.f32 	%fd815, %f2564;
	add.f64 	%fd816, %fd814, %fd815;
	cvt.rn.f32.f64 	%f2568, %fd816;
	ld.local.v2.f32 	{%f2569, %f2570}, [%rd7+40];
	mul.f32 	%f2571, %f2569, %f2569;
	cvt.f64.f32 	%fd817, %f2571;
	cvt.f64.f32 	%fd818, %f2569;
	mul.f64 	%fd819, %fd818, 0d401921FB54442D18;
	cvt.rn.f32.f64 	%f2572, %fd819;
	cos.approx.f32 	%f2573, %f2572;
	cvt.f64.f32 	%fd820, %f2573;
	mul.f64 	%fd821, %fd820, 0d4024000000000000;
	sub.f64 	%fd822, %fd817, %fd821;
	cvt.f64.f32 	%fd823, %f2568;
	add.f64 	%fd824, %fd822, %fd823;
	cvt.rn.f32.f64 	%f2574, %fd824;
	mul.f32 	%f2575, %f2570, %f2570;
	cvt.f64.f32 	%fd825, %f2575;
	cvt.f64.f32 	%fd826, %f2570;
	mul.f64 	%fd827, %fd826, 0d401921FB54442D18;
	cvt.rn.f32.f64 	%f2576, %fd827;
	cos.approx.f32 	%f2577, %f2576;
	cvt.f64.f32 	%fd828, %f2577;
	mul.f64 	%fd829, %fd828, 0d4024000000000000;
	sub.f64 	%fd830, %fd825, %fd829;
	cvt.f64.f32 	%fd831, %f2574;
	add.f64 	%fd832, %fd830, %fd831;
	cvt.rn.f32.f64 	%f2578, %fd832;
	ld.local.v2.f32 	{%f2579, %f2580}, [%rd7+48];
	mul.f32 	%f2581, %f2579, %f2579;
	cvt.f64.f32 	%fd833, %f2581;
	cvt.f64.f32 	%fd834, %f2579;
	mul.f64 	%fd835, %fd834, 0d401921FB54442D18;
	cvt.rn.f32.f64 	%f2582, %fd835;
	cos.approx.f32 	%f2583, %f2582;
	cvt.f64.f32 	%fd836, %f2583;
	mul.f64 	%fd837, %fd836, 0d4024000000000000;
	sub.f64 	%fd838, %fd833, %fd837;
	cvt.f64.f32 	%fd839, %f2578;
	add.f64 	%fd840, %fd838, %fd839;
	cvt.rn.f32.f64 	%f2584, %fd840;
	mul.f32 	%f2585, %f2580, %f2580;
	cvt.f64.f32 	%fd841, %f2585;
	cvt.f64.f32 	%fd842, %f2580;
	mul.f64 	%fd843, %fd842, 0d401921FB54442D18;
	cvt.rn.f32.f64 	%f2586, %fd843;
	cos.approx.f32 	%f2587, %f2586;
	cvt.f64.f32 	%fd844, %f2587;
	mul.f64 	%fd845, %fd844, 0d4024000000000000;
	sub.f64 	%fd846, %fd841, %fd845;
	cvt.f64.f32 	%fd847, %f2584;
	add.f64 	%fd848, %fd846, %fd847;
	cvt.rn.f32.f64 	%f2588, %fd848;
	ld.local.v2.f32 	{%f2589, %f2590}, [%rd7+56];
	mul.f32 	%f2591, %f2589, %f2589;
	cvt.f64.f32 	%fd849, %f2591;
	cvt.f64.f32 	%fd850, %f2589;
	mul.f64 	%fd851, %fd850, 0d401921FB54442D18;
	cvt.rn.f32.f64 	%f2592, %fd851;
	cos.approx.f32 	%f2593, %f2592;
	cvt.f64.f32 	%fd852, %f2593;
	mul.f64 	%fd853, %fd852, 0d4024000000000000;
	sub.f64 	%fd854, %fd849, %fd853;
	cvt.f64.f32 	%fd855, %f2588;
	add.f64 	%fd856, %fd854, %fd855;
	cvt.rn.f32.f64 	%f2594, %fd856;
	mul.f32 	%f2595, %f2590, %f2590;
	cvt.f64.f32 	%fd857, %f2595;
	cvt.f64.f32 	%fd858, %f2590;
	mul.f64 	%fd859, %fd858, 0d401921FB54442D18;
	cvt.rn.f32.f64 	%f2596, %fd859;
	cos.approx.f32 	%f2597, %f2596;
	cvt.f64.f32 	%fd860, %f2597;
	mul.f64 	%fd861, %fd860, 0d4024000000000000;
	sub.f64 	%fd862, %fd857, %fd861;
	cvt.f64.f32 	%fd863, %f2594;
	add.f64 	%fd864, %fd862, %fd863;
	cvt.rn.f32.f64 	%f2598, %fd864;
	ld.local.v2.f32 	{%f2599, %f2600}, [%rd7+64];
	mul.f32 	%f2601, %f2599, %f2599;
	cvt.f64.f32 	%fd865, %f2601;
	cvt.f64.f32 	%fd866, %f2599;
	mul.f64 	%fd867, %fd866, 0d401921FB54442D18;
	cvt.rn.f32.f64 	%f2602, %fd867;
	cos.approx.f32 	%f2603, %f2602;
	cvt.f64.f32 	%fd868, %f2603;
	mul.f64 	%fd869, %fd868, 0d4024000000000000;
	sub.f64 	%fd870, %fd865, %fd869;
	cvt.f64.f32 	%fd871, %f2598;
	add.f64 	%fd872, %fd870, %fd871;
	cvt.rn.f32.f64 	%f2604, %fd872;
	mul.f32 	%f2605, %f2600, %f2600;
	cvt.f64.f32 	%fd873, %f2605;
	cvt.f64.f32 	%fd874, %f2600;
	mul.f64 	%fd875, %fd874, 0d401921FB54442D18;
	cvt.rn.f32.f64 	%f2606, %fd875;
	cos.approx.f32 	%f2607, %f2606;
	cvt.f64.f32 	%fd876, %f2607;
	mul.f64 	%fd877, %fd876, 0d4024000000000000;
	sub.f64 	%fd878, %fd873, %fd877;
	cvt.f64.f32 	%fd879, %f2604;
	add.f64 	%fd880, %fd878, %fd879;
	cvt.rn.f32.f64 	%f2608, %fd880;
	ld.local.v2.f32 	{%f2609, %f2610}, [%rd7+72];
	mul.f32 	%f2611, %f2609, %f2609;
	cvt.f64.f32 	%fd881, %f2611;
	cvt.f64.f32 	%fd882, %f2609;
	mul.f64 	%fd883, %fd882, 0d401921FB54442D18;
	cvt.rn.f32.f64 	%f2612, %fd883;
	cos.approx.f32 	%f2613, %f2612;
	cvt.f64.f32 	%fd884, %f2613;
	mul.f64 	%fd885, %fd884, 0d4024000000000000;
	sub.f64 	%fd886, %fd881, %fd885;
	cvt.f64.f32 	%fd887, %f2608;
	add.f64 	%fd888, %fd886, %fd887;
	cvt.rn.f32.f64 	%f2614, %fd888;
	mul.f32 	%f2615, %f2610, %f2610;
	cvt.f64.f32 	%fd889, %f2615;
	cvt.f64.f32 	%fd890, %f2610;
	mul.f64 	%fd891, %fd890, 0d401921FB54442D18;
	cvt.rn.f32.f64 	%f2616, %fd891;
	cos.approx.f32 	%f2617, %f2616;
	cvt.f64.f32 	%fd892, %f2617;
	mul.f64 	%fd893, %fd892, 0d4024000000000000;
	sub.f64 	%fd894, %fd889, %fd893;
	cvt.f64.f32 	%fd895, %f2614;
	add.f64 	%fd896, %fd894, %fd895;
	cvt.rn.f32.f64 	%f2618, %fd896;
	ld.local.v2.f32 	{%f2619, %f2620}, [%rd7+80];
	mul.f32 	%f2621, %f2619, %f2619;
	cvt.f64.f32 	%fd897, %f2621;
	cvt.f64.f32 	%fd898, %f2619;
	mul.f64 	%fd899, %fd898, 0d401921FB54442D18;
	cvt.rn.f32.f64 	%f2622, %fd899;
	cos.approx.f32 	%f2623, %f2622;
	cvt.f64.f32 	%fd900, %f2623;
	mul.f64 	%fd901, %fd900, 0d4024000000000000;
	sub.f64 	%fd902, %fd897, %fd901;
	cvt.f64.f32 	%fd903, %f2618;
	add.f64 	%fd904, %fd902, %fd903;
	cvt.rn.f32.f64 	%f2624, %fd904;
	mul.f32 	%f2625, %f2620, %f2620;
	cvt.f64.f32 	%fd905, %f2625;
	cvt.f64.f32 	%fd906, %f2620;
	mul.f64 	%fd907, %fd906, 0d401921FB54442D18;
	cvt.rn.f32.f64 	%f2626, %fd907;
	cos.approx.f32 	%f2627, %f2626;
	cvt.f64.f32 	%fd908, %f2627;
	mul.f64 	%fd909, %fd908, 0d4024000000000000;
	sub.f64 	%fd910, %fd905, %fd909;
	cvt.f64.f32 	%fd911, %f2624;
	add.f64 	%fd912, %fd910, %fd911;
	cvt.rn.f32.f64 	%f2628, %fd912;
	ld.local.v2.f32 	{%f2629, %f2630}, [%rd7+88];
	mul.f32 	%f2631, %f2629, %f2629;
	cvt.f64.f32 	%fd913, %f2631;
	cvt.f64.f32 	%fd914, %f2629;
	mul.f64 	%fd915, %fd914, 0d401921FB54442D18;
	cvt.rn.f32.f64 	%f2632, %fd915;
	cos.approx.f32 	%f2633, %f2632;
	cvt.f64.f32 	%fd916, %f2633;
	mul.f64 	%fd917, %fd916, 0d4024000000000000;
	sub.f64 	%fd918, %fd913, %fd917;
	cvt.f64.f32 	%fd919, %f2628;
	add.f64 	%fd920, %fd918, %fd919;
	cvt.rn.f32.f64 	%f2634, %fd920;
	mul.f32 	%f2635, %f2630, %f2630;
	cvt.f64.f32 	%fd921, %f2635;
	cvt.f64.f32 	%fd922, %f2630;
	mul.f64 	%fd923, %fd922, 0d401921FB54442D18;
	cvt.rn.f32.f64 	%f2636, %fd923;
	cos.approx.f32 	%f2637, %f2636;
	cvt.f64.f32 	%fd924, %f2637;
	mul.f64 	%fd925, %fd924, 0d4024000000000000;
	sub.f64 	%fd926, %fd921, %fd925;
	cvt.f64.f32 	%fd927, %f2634;
	add.f64 	%fd928, %fd926, %fd927;
	cvt.rn.f32.f64 	%f2638, %fd928;
	ld.local.v2.f32 	{%f2639, %f2640}, [%rd7+96];
	mul.f32 	%f2641, %f2639, %f2639;
	cvt.f64.f32 	%fd929, %f2641;
	cvt.f64.f32 	%fd930, %f2639;
	mul.f64 	%fd931, %fd930, 0d401921FB54442D18;
	cvt.rn.f32.f64 	%f2642, %fd931;
	cos.approx.f32 	%f2643, %f2642;
	cvt.f64.f32 	%fd932, %f2643;
	mul.f64 	%fd933, %fd932, 0d4024000000000000;
	sub.f64 	%fd934, %fd929, %fd933;
	cvt.f64.f32 	%fd935, %f2638;
	add.f64 	%fd936, %fd934, %fd935;
	cvt.rn.f32.f64 	%f2644, %fd936;
	mul.f32 	%f2645, %f2640, %f2640;
	cvt.f64.f32 	%fd937, %f2645;
	cvt.f64.f32 	%fd938, %f2640;
	mul.f64 	%fd939, %fd938, 0d401921FB54442D18;
	cvt.rn.f32.f64 	%f2646, %fd939;
	cos.approx.f32 	%f2647, %f2646;
	cvt.f64.f32 	%fd940, %f2647;
	mul.f64 	%fd941, %fd940, 0d4024000000000000;
	sub.f64 	%fd942, %fd937, %fd941;
	cvt.f64.f32 	%fd943, %f2644;
	add.f64 	%fd944, %fd942, %fd943;
	cvt.rn.f32.f64 	%f2648, %fd944;
	ld.local.v2.f32 	{%f2649, %f2650}, [%rd7+104];
	mul.f32 	%f2651, %f2649, %f2649;
	cvt.f64.f32 	%fd945, %f2651;
	cvt.f64.f32 	%fd946, %f2649;
	mul.f64 	%fd947, %fd946, 0d401921FB54442D18;
	cvt.rn.f32.f64 	%f2652, %fd947;
	cos.approx.f32 	%f2653, %f2652;
	cvt.f64.f32 	%fd948, %f2653;
	mul.f64 	%fd949, %fd948, 0d4024000000000000;
	sub.f64 	%fd950, %fd945, %fd949;
	cvt.f64.f32 	%fd951, %f2648;
	add.f64 	%fd952, %fd950, %fd951;
	cvt.rn.f32.f64 	%f2654, %fd952;
	mul.f32 	%f2655, %f2650, %f2650;
	cvt.f64.f32 	%fd953, %f2655;
	cvt.f64.f32 	%fd954, %f2650;
	mul.f64 	%fd955, %fd954, 0d401921FB54442D18;
	cvt.rn.f32.f64 	%f2656, %fd955;
	cos.approx.f32 	%f2657, %f2656;
	cvt.f64.f32 	%fd956, %f2657;
	mul.f64 	%fd957, %fd956, 0d4024000000000000;
	sub.f64 	%fd958, %fd953, %fd957;
	cvt.f64.f32 	%fd959, %f2654;
	add.f64 	%fd960, %fd958, %fd959;
	cvt.rn.f32.f64 	%f2658, %fd960;
	ld.local.v2.f32 	{%f2659, %f2660}, [%rd7+112];
	mul.f32 	%f2661, %f2659, %f2659;
	cvt.f64.f32 	%fd961, %f2661;
	cvt.f64.f32 	%fd962, %f2659;
	mul.f64 	%fd963, %fd962, 0d401921FB54442D18;
	cvt.rn.f32.f64 	%f2662, %fd963;
	cos.approx.f32 	%f2663, %f2662;
	cvt.f64.f32 	%fd964, %f2663;
	mul.f64 	%fd965, %fd964, 0d4024000000000000;
	sub.f64 	%fd966, %fd961, %fd965;
	cvt.f64.f32 	%fd967, %f2658;
	add.f64 	%fd968, %fd966, %fd967;
	cvt.rn.f32.f64 	%f2664, %fd968;
	mul.f32 	%f2665, %f2660, %f2660;
	cvt.f64.f32 	%fd969, %f2665;
	cvt.f64.f32 	%fd970, %f2660;
	mul.f64 	%fd971, %fd970, 0d401921FB54442D18;
	cvt.rn.f32.f64 	%f2666, %fd971;
	cos.approx.f32 	%f2667, %f2666;
	cvt.f64.f32 	%fd972, %f2667;
	mul.f64 	%fd973, %fd972, 0d4024000000000000;
	sub.f64 	%fd974, %fd969, %fd973;
	cvt.f64.f32 	%fd975, %f2664;
	add.f64 	%fd976, %fd974, %fd975;
	cvt.rn.f32.f64 	%f2668, %fd976;
	add.f32 	%f2980, %f2668, 0f43960000;
$L__BB1_137:
	ld.param.u32 	%r1618, [_Z4woamiffPfiP24curandStatePhilox4_32_10_param_4];
	add.s32 	%r1642, %r1642, 1;
	setp.ne.s32 	%p310, %r1642, %r1618;
	@%p310 bra 	$L__BB1_22;
$L__BB1_138:
	ld.param.u64 	%rd46, [_Z4woamiffPfiP24curandStatePhilox4_32_10_param_5];
	cvta.to.global.u64 	%rd39, %rd46;
	mov.u32 	%r1573, %ctaid.x;
	shl.b32 	%r1574, %r1573, 5;
	add.s32 	%r1575, %r1574, %r1;
	mul.wide.u32 	%rd40, %r1575, 64;
	add.s64 	%rd41, %rd39, %rd40;
	st.global.v4.u32 	[%rd41], {%r1664, %r1725, %r1724, %r1723};
	st.global.v4.u32 	[%rd41+16], {%r1660, %r1659, %r1658, %r1657};
	st.global.v4.u32 	[%rd41+32], {%r6, %r7, %r1775, %r5};
	st.global.v2.u32 	[%rd41+48], {%r9, %r10};
	st.global.f64 	[%rd41+56], %fd1;
	mov.b32 	%r1576, %f2980;
	shfl.sync.bfly.b32	%r1577|%p311, %r1576, 16, 31, -1;
	mov.b32 	%f2961, %r1577;
	shfl.sync.bfly.b32	%r1578|%p312, %r1, 16, 31, -1;
	setp.gt.f32 	%p313, %f2980, %f2961;
	selp.b32 	%r1579, %r1578, %r1, %p313;
	selp.f32 	%f2962, %f2961, %f2980, %p313;
	mov.b32 	%r1580, %f2962;
	shfl.sync.bfly.b32	%r1581|%p314, %r1580, 8, 31, -1;
	mov.b32 	%f2963, %r1581;
	shfl.sync.bfly.b32	%r1582|%p315, %r1579, 8, 31, -1;
	setp.gt.f32 	%p316, %f2962, %f2963;
	selp.b32 	%r1583, %r1582, %r1579, %p316;
	selp.f32 	%f2964, %f2963, %f2962, %p316;
	mov.b32 	%r1584, %f2964;
	shfl.sync.bfly.b32	%r1585|%p317, %r1584, 4, 31, -1;
	mov.b32 	%f2965, %r1585;
	shfl.sync.bfly.b32	%r1586|%p318, %r1583, 4, 31, -1;
	setp.gt.f32 	%p319, %f2964, %f2965;
	selp.b32 	%r1587, %r1586, %r1583, %p319;
	selp.f32 	%f2966, %f2965, %f2964, %p319;
	mov.b32 	%r1588, %f2966;
	shfl.sync.bfly.b32	%r1589|%p320, %r1588, 2, 31, -1;
	mov.b32 	%f2967, %r1589;
	shfl.sync.bfly.b32	%r1590|%p321, %r1587, 2, 31, -1;
	setp.gt.f32 	%p322, %f2966, %f2967;
	selp.b32 	%r1591, %r1590, %r1587, %p322;
	selp.f32 	%f2968, %f2967, %f2966, %p322;
	mov.b32 	%r1592, %f2968;
	shfl.sync.bfly.b32	%r1593|%p323, %r1592, 1, 31, -1;
	mov.b32 	%f2969, %r1593;
	shfl.sync.bfly.b32	%r1594|%p324, %r1591, 1, 31, -1;
	setp.gt.f32 	%p325, %f2968, %f2969;
	selp.f32 	%f34, %f2969, %f2968, %p325;
	setp.ne.s32 	%p326, %r1, 0;
	@%p326 bra 	$L__BB1_140;
	ld.param.u64 	%rd45, [_Z4woamiffPfiP24curandStatePhilox4_32_10_param_3];
	cvta.to.global.u64 	%rd42, %rd45;
	mul.wide.u32 	%rd43, %r1573, 4;
	add.s64 	%rd44, %rd42, %rd43;
	st.global.f32 	[%rd44], %f34;
$L__BB1_140:
	ret;

}


// ===== COMPILED SASS (sm_100) =====

	.target	sm_100

	.elftype	@"ET_EXEC"


//--------------------- .note.nv.tkinfo           --------------------------
	.section	.note.nv.tkinfo,"",@"SHT_NOTE"
	.sectionflags	@"SHF_NOTE_NV_TKINFO"
	.tkinfo
        /*0018*/ 	.word	0x00000002
        /*0030*/ 	.string	""
        /*0030*/ 	.string	"ptxas"
        /*0030*/ 	.string	"Cuda compilation tools, release 13.0, V13.0.88"
        /*0030*/ 	.string	"Build cuda_13.0.r13.0/compiler.36424714_0"
        /*0030*/ 	.string	"-arch sm_100 -m 64 "



//--------------------- .note.nv.cuinfo           --------------------------
	.section	.note.nv.cuinfo,"",@"SHT_NOTE"
	.sectionflags	@"SHF_NOTE_NV_CUINFO"
        /*0018*/ 	.short	0x0002
        /*001a*/ 	.short	0x0064
        /*001c*/ 	.short	0x0082
	.zero		2


//--------------------- .nv.info                  --------------------------
	.section	.nv.info,"",@"SHT_CUDA_INFO"
	.align	4


	//----- nvinfo : EIATTR_REGCOUNT
	.align		4
        /*0000*/ 	.byte	0x04, 0x2f
        /*0002*/ 	.short	(.L_10 - .L_9)
	.align		4
.L_9:
        /*0004*/ 	.word	index@(_Z12setup_kerneliP24curandStatePhilox4_32_10)
        /*0008*/ 	.word	0x00000016


	//----- nvinfo : EIATTR_FRAME_SIZE
	.align		4
.L_10:
        /*000c*/ 	.byte	0x04, 0x11
        /*000e*/ 	.short	(.L_12 - .L_11)
	.align		4
.L_11:
        /*0010*/ 	.word	index@(_Z12setup_kerneliP24curandStatePhilox4_32_10)
        /*0014*/ 	.word	0x00000000


	//----- nvinfo : EIATTR_REGCOUNT
	.align		4
.L_12:
        /*0018*/ 	.byte	0x04, 0x2f
        /*001a*/ 	.short	(.L_14 - .L_13)
	.align		4
.L_13:
        /*001c*/ 	.word	index@(_Z4woamiffPfiP24curandStatePhilox4_32_10)
        /*0020*/ 	.word	0x00000037


	//----- nvinfo : EIATTR_FRAME_SIZE
	.align		4
.L_14:
        /*0024*/ 	.byte	0x04, 0x11
        /*0026*/ 	.short	(.L_16 - .L_15)
	.align		4
.L_15:
        /*0028*/ 	.word	index@(_Z4woamiffPfiP24curandStatePhilox4_32_10)
        /*002c*/ 	.word	0x00000170


	//----- nvinfo : EIATTR_MIN_STACK_SIZE
	.align		4
.L_16:
        /*0030*/ 	.byte	0x04, 0x12
        /*0032*/ 	.short	(.L_18 - .L_17)
	.align		4
.L_17:
        /*0034*/ 	.word	index@(_Z4woamiffPfiP24curandStatePhilox4_32_10)
        /*0038*/ 	.word	0x00000170


	//----- nvinfo : EIATTR_MIN_STACK_SIZE
	.align		4
.L_18:
        /*003c*/ 	.byte	0x04, 0x12
        /*003e*/ 	.short	(.L_20 - .L_19)
	.align		4
.L_19:
        /*0040*/ 	.word	index@(_Z12setup_kerneliP24curandStatePhilox4_32_10)
        /*0044*/ 	.word	0x00000000
.L_20:


//--------------------- .nv.compat                --------------------------
	.section	.nv.compat,"",@"SHT_CUDA_COMPAT_INFO"
	.align	4
        /*0000*/ 	.byte	0x02, 0x09, 0x00, 0x00, 0x02, 0x02, 0x01, 0x00, 0x02, 0x05, 0x05, 0x00, 0x03, 0x07, 0x01, 0x01
        /*0010*/ 	.byte	0x02, 0x03, 0x00, 0x00, 0x02, 0x06, 0x01, 0x00, 0x04, 0x0b, 0x08, 0x00, 0x01, 0x00, 0x00, 0x00
        /*0020*/ 	.byte	0x00, 0x00, 0x00, 0x00


//--------------------- .nv.info._Z4woamiffPfiP24curandStatePhilox4_32_10 --------------------------
	.section	.nv.info._Z4woamiffPfiP24curandStatePhilox4_32_10,"",@"SHT_CUDA_INFO"
	.sectionflags	@""
	.align	4


	//----- nvinfo : EIATTR_CUDA_API_VERSION
	.align		4
        /*0000*/ 	.byte	0x04, 0x37
        /*0002*/ 	.short	(.L_22 - .L_21)
.L_21:
        /*0004*/ 	.word	0x00000082


	//----- nvinfo : EIATTR_KPARAM_INFO
	.align		4
.L_22:
        /*0008*/ 	.byte	0x04, 0x17
        /*000a*/ 	.short	(.L_24 - .L_23)
.L_23:
        /*000c*/ 	.word	0x00000000
        /*0010*/ 	.short	0x0005
        /*0012*/ 	.short	0x0020
        /*0014*/ 	.byte	0x00, 0xf5, 0x21, 0x00


	//----- nvinfo : EIATTR_KPARAM_INFO
	.align		4
.L_24:
        /*0018*/ 	.byte	0x04, 0x17
        /*001a*/ 	.short	(.L_26 - .L_25)
.L_25:
        /*001c*/ 	.word	0x00000000
        /*0020*/ 	.short	0x0004
        /*0022*/ 	.short	0x0018
        /*0024*/ 	.byte	0x00, 0xf0, 0x11, 0x00


	//----- nvinfo : EIATTR_KPARAM_INFO
	.align		4
.L_26:
        /*0028*/ 	.byte	0x04, 0x17
        /*002a*/ 	.short	(.L_28 - .L_27)
.L_27:
        /*002c*/ 	.word	0x00000000
        /*0030*/ 	.short	0x0003
        /*0032*/ 	.short	0x0010
        /*0034*/ 	.byte	0x00, 0xf5, 0x21, 0x00


	//----- nvinfo : EIATTR_KPARAM_INFO
	.align		4
.L_28:
        /*0038*/ 	.byte	0x04, 0x17
        /*003a*/ 	.short	(.L_30 - .L_29)
.L_29:
        /*003c*/ 	.word	0x00000000
        /*0040*/ 	.short	0x0002
        /*0042*/ 	.short	0x0008
        /*0044*/ 	.byte	0x00, 0xf0, 0x11, 0x00


	//----- nvinfo : EIATTR_KPARAM_INFO
	.align		4
.L_30:
        /*0048*/ 	.byte	0x04, 0x17
        /*004a*/ 	.short	(.L_32 - .L_31)
.L_31:
        /*004c*/ 	.word	0x00000000
        /*0050*/ 	.short	0x0001
        /*0052*/ 	.short	0x0004
        /*0054*/ 	.byte	0x00, 0xf0, 0x11, 0x00


	//----- nvinfo : EIATTR_KPARAM_INFO
	.align		4
.L_32:
        /*0058*/ 	.byte	0x04, 0x17
        /*005a*/ 	.short	(.L_34 - .L_33)
.L_33:
        /*005c*/ 	.word	0x00000000
        /*0060*/ 	.short	0x0000
        /*0062*/ 	.short	0x0000
        /*0064*/ 	.byte	0x00, 0xf0, 0x11, 0x00


	//----- nvinfo : EIATTR_SPARSE_MMA_MASK
	.align		4
.L_34:
        /*0068*/ 	.byte	0x03, 0x50
        /*006a*/ 	.short	0x0000


	//----- nvinfo : EIATTR_MAXREG_COUNT
	.align		4
        /*006c*/ 	.byte	0x03, 0x1b
        /*006e*/ 	.short	0x00ff


	//----- nvinfo : EIATTR_MERCURY_ISA_VERSION
	.align		4
        /*0070*/ 	.byte	0x03, 0x5f
        /*0072*/ 	.short	0x0101


	//----- nvinfo : EIATTR_COOP_GROUP_MASK_REGIDS
	.align		4
        /*0074*/ 	.byte	0x04, 0x29
        /*0076*/ 	.short	(.L_36 - .L_35)


	//   ....[0]....
.L_35:
        /*0078*/ 	.word	0xffffffff


	//   ....[1]....
        /*007c*/ 	.word	0xffffffff


	//   ....[2]....
        /*0080*/ 	.word	0xffffffff


	//   ....[3]....
        /*0084*/ 	.word	0xffffffff


	//   ....[4]....
        /*0088*/ 	.word	0xffffffff


	//   ....[5]....
        /*008c*/ 	.word	0xffffffff


	//   ....[6]....
        /*0090*/ 	.word	0xffffffff


	//   ....[7]....
        /*0094*/ 	.word	0xffffffff


	//   ....[8]....
        /*0098*/ 	.word	0xffffffff


	//   ....[9]....
        /*009c*/ 	.word	0xffffffff


	//   ....[10]....
        /*00a0*/ 	.word	0xffffffff


	//   ....[11]....
        /*00a4*/ 	.word	0xffffffff


	//   ....[12]....
        /*00a8*/ 	.word	0xffffffff


	//   ....[13]....
        /*00ac*/ 	.word	0xffffffff


	//   ....[14]....
        /*00b0*/ 	.word	0xffffffff


	//   ....[15]....
        /*00b4*/ 	.word	0xffffffff


	//   ....[16]....
        /*00b8*/ 	.word	0xffffffff


	//   ....[17]....
        /*00bc*/ 	.word	0xffffffff


	//   ....[18]....
        /*00c0*/ 	.word	0xffffffff


	//   ....[19]....
        /*00c4*/ 	.word	0xffffffff


	//   ....[20]....
        /*00c8*/ 	.word	0xffffffff


	//   ....[21]....
        /*00cc*/ 	.word	0xffffffff


	//   ....[22]....
        /*00d0*/ 	.word	0xffffffff


	//   ....[23]....
        /*00d4*/ 	.word	0xffffffff


	//   ....[24]....
        /*00d8*/ 	.word	0xffffffff


	//   ....[25]....
        /*00dc*/ 	.word	0xffffffff


	//   ....[26]....
        /*00e0*/ 	.word	0xffffffff


	//   ....[27]....
        /*00e4*/ 	.word	0xffffffff


	//   ....[28]....
        /*00e8*/ 	.word	0xffffffff


	//   ....[29]....
        /*00ec*/ 	.word	0xffffffff


	//   ....[30]....
        /*00f0*/ 	.word	0xffffffff


	//   ....[31]....
        /*00f4*/ 	.word	0xffffffff


	//   ....[32]....
        /*00f8*/ 	.word	0xffffffff


	//   ....[33]....
        /*00fc*/ 	.word	0xffffffff


	//   ....[34]....
        /*0100*/ 	.word	0xffffffff


	//   ....[35]....
        /*0104*/ 	.word	0xffffffff


	//   ....[36]....
        /*0108*/ 	.word	0xffffffff


	//   ....[37]....
        /*010c*/ 	.word	0xffffffff


	//   ....[38]....
        /*0110*/ 	.word	0xffffffff


	//   ....[39]....
        /*0114*/ 	.word	0xffffffff


	//   ....[40]....
        /*0118*/ 	.word	0xffffffff


	//   ....[41]....
        /*011c*/ 	.word	0xffffffff


	//   ....[42]....
        /*0120*/ 	.word	0xffffffff


	//   ....[43]....
        /*0124*/ 	.word	0xffffffff


	//   ....[44]....
        /*0128*/ 	.word	0xffffffff


	//   ....[45]....
        /*012c*/ 	.word	0xffffffff


	//   ....[46]....
        /*0130*/ 	.word	0xffffffff


	//   ....[47]....
        /*0134*/ 	.word	0xffffffff


	//   ....[48]....
        /*0138*/ 	.word	0xffffffff


	//   ....[49]....
        /*013c*/ 	.word	0xffffffff


	//   ....[50]....
        /*0140*/ 	.word	0xffffffff


	//   ....[51]....
        /*0144*/ 	.word	0xffffffff


	//   ....[52]....
        /*0148*/ 	.word	0xffffffff


	//   ....[53]....
        /*014c*/ 	.word	0xffffffff


	//   ....[54]....
        /*0150*/ 	.word	0xffffffff


	//   ....[55]....
        /*0154*/ 	.word	0xffffffff


	//   ....[56]....
        /*0158*/ 	.word	0xffffffff


	//   ....[57]....
        /*015c*/ 	.word	0xffffffff


	//   ....[58]....
        /*0160*/ 	.word	0xffffffff


	//   ....[59]....
        /*0164*/ 	.word	0xffffffff


	//   ....[60]....
        /*0168*/ 	.word	0xffffffff


	//   ....[61]....
        /*016c*/ 	.word	0xffffffff


	//   ....[62]....
        /*0170*/ 	.word	0xffffffff


	//   ....[63]....
        /*0174*/ 	.word	0xffffffff


	//   ....[64]....
        /*0178*/ 	.word	0xffffffff


	//   ....[65]....
        /*017c*/ 	.word	0xffffffff


	//   ....[66]....
        /*0180*/ 	.word	0xffffffff


	//   ....[67]....
        /*0184*/ 	.word	0xffffffff


	//   ....[68]....
        /*0188*/ 	.word	0xffffffff


	//   ....[69]....
        /*018c*/ 	.word	0xffffffff


	//   ....[70]....
        /*0190*/ 	.word	0xffffffff


	//   ....[71]....
        /*0194*/ 	.word	0xffffffff


	//   ....[72]....
        /*0198*/ 	.word	0xffffffff


	//   ....[73]....
        /*019c*/ 	.word	0xffffffff


	//   ....[74]....
        /*01a0*/ 	.word	0xffffffff


	//   ....[75]....
        /*01a4*/ 	.word	0xffffffff


	//   ....[76]....
        /*01a8*/ 	.word	0xffffffff


	//   ....[77]....
        /*01ac*/ 	.word	0xffffffff


	//   ....[78]....
        /*01b0*/ 	.word	0xffffffff


	//   ....[79]....
        /*01b4*/ 	.word	0xffffffff


	//   ....[80]....
        /*01b8*/ 	.word	0xffffffff


	//   ....[81]....
        /*01bc*/ 	.word	0xffffffff


	//   ....[82]....
        /*01c0*/ 	.word	0xffffffff


	//   ....[83]....
        /*01c4*/ 	.word	0xffffffff


	//   ....[84]....
        /*01c8*/ 	.word	0xffffffff


	//   ....[85]....
        /*01cc*/ 	.word	0xffffffff


	//   ....[86]....
        /*01d0*/ 	.word	0xffffffff


	//   ....[87]....
        /*01d4*/ 	.word	0xffffffff


	//   ....[88]....
        /*01d8*/ 	.word	0xffffffff


	//   ....[89]....
        /*01dc*/ 	.word	0xffffffff


	//   ....[90]....
        /*01e0*/ 	.word	0xffffffff


	//   ....[91]....
        /*01e4*/ 	.word	0xffffffff


	//   ....[92]....
        /*01e8*/ 	.word	0xffffffff


	//   ....[93]....
        /*01ec*/ 	.word	0xffffffff


	//   ....[94]....
        /*01f0*/ 	.word	0xffffffff


	//   ....[95]....
        /*01f4*/ 	.word	0xffffffff


	//   ....[96]....
        /*01f8*/ 	.word	0xffffffff


	//   ....[97]....
        /*01fc*/ 	.word	0xffffffff


	//   ....[98]....
        /*0200*/ 	.word	0xffffffff


	//   ....[99]....
        /*0204*/ 	.word	0xffffffff


	//   ....[100]....
        /*0208*/ 	.word	0xffffffff


	//   ....[101]....
        /*020c*/ 	.word	0xffffffff


	//   ....[102]....
        /*0210*/ 	.word	0xffffffff


	//   ....[103]....
        /*0214*/ 	.word	0xffffffff


	//   ....[104]....
        /*0218*/ 	.word	0xffffffff


	//   ....[105]....
        /*021c*/ 	.word	0xffffffff


	//   ....[106]....
        /*0220*/ 	.word	0xffffffff


	//   ....[107]....
        /*0224*/ 	.word	0xffffffff


	//   ....[108]....
        /*0228*/ 	.word	0xffffffff


	//   ....[109]....
        /*022c*/ 	.word	0xffffffff


	//   ....[110]....
        /*0230*/ 	.word	0xffffffff


	//   ....[111]....
        /*0234*/ 	.word	0xffffffff


	//   ....[112]....
        /*0238*/ 	.word	0xffffffff


	//   ....[113]....
        /*023c*/ 	.word	0xffffffff


	//----- nvinfo : EIATTR_COOP_GROUP_INSTR_OFFSETS
	.align		4
.L_36:
        /*0240*/ 	.byte	0x04, 0x28
        /*0242*/ 	.short	(.L_38 - .L_37)


	//   ....[0]....
.L_37:
        /*0244*/ 	.word	0x000045e0


	//   ....[1]....
        /*0248*/ 	.word	0x000046d0


	//   ....[2]....
        /*024c*/ 	.word	0x000051b0


	//   ....[3]....
        /*0250*/ 	.word	0x000051c0


	//   ....[4]....
        /*0254*/ 	.word	0x0000c650


	//   ....[5]....
        /*0258*/ 	.word	0x0000c660


	//   ....[6]....
        /*025c*/ 	.word	0x0000c670


	//   ....[7]....
        /*0260*/ 	.word	0x0000c680


	//   ....[8]....
        /*0264*/ 	.word	0x0000c690


	//   ....[9]....
        /*0268*/ 	.word	0x0000c6a0


	//   ....[10]....
        /*026c*/ 	.word	0x0000c6c0


	//   ....[11]....
        /*0270*/ 	.word	0x0000c700


	//   ....[12]....
        /*0274*/ 	.word	0x0000c760


	//   ....[13]....
        /*0278*/ 	.word	0x0000c780


	//   ....[14]....
        /*027c*/ 	.word	0x0000c7d0


	//   ....[15]....
        /*0280*/ 	.word	0x0000c7f0


	//   ....[16]....
        /*0284*/ 	.word	0x0000c830


	//   ....[17]....
        /*0288*/ 	.word	0x0000c850


	//   ....[18]....
        /*028c*/ 	.word	0x0000c880


	//   ....[19]....
        /*0290*/ 	.word	0x0000c8a0


	//   ....[20]....
        /*0294*/ 	.word	0x0000c8c0


	//   ....[21]....
        /*0298*/ 	.word	0x0000c8e0


	//   ....[22]....
        /*029c*/ 	.word	0x0000c900


	//   ....[23]....
        /*02a0*/ 	.word	0x0000c920


	//   ....[24]....
        /*02a4*/ 	.word	0x0000c970


	//   ....[25]....
        /*02a8*/ 	.word	0x0000c9c0


	//   ....[26]....
        /*02ac*/ 	.word	0x0000c9f0


	//   ....[27]....
        /*02b0*/ 	.word	0x0000ca50


	//   ....[28]....
        /*02b4*/ 	.word	0x0000ca80


	//   ....[29]....
        /*02b8*/ 	.word	0x0000cad0


	//   ....[30]....
        /*02bc*/ 	.word	0x0000caf0


	//   ....[31]....
        /*02c0*/ 	.word	0x0000cb30


	//   ....[32]....
        /*02c4*/ 	.word	0x0000cb50


	//   ....[33]....
        /*02c8*/ 	.word	0x0000cb90


	//   ....[34]....
        /*02cc*/ 	.word	0x0000cbb0


	//   ....[35]....
        /*02d0*/ 	.word	0x0000cbf0


	//   ....[36]....
        /*02d4*/ 	.word	0x0000cc10


	//   ....[37]....
        /*02d8*/ 	.word	0x0000cc50


	//   ....[38]....
        /*02dc*/ 	.word	0x0000cc70


	//   ....[39]....
        /*02e0*/ 	.word	0x0000cca0


	//   ....[40]....
        /*02e4*/ 	.word	0x0000ccc0


	//   ....[41]....
        /*02e8*/ 	.word	0x0000ccf0


	//   ....[42]....
        /*02ec*/ 	.word	0x0000cd10


	//   ....[43]....
        /*02f0*/ 	.word	0x0000cd40


	//   ....[44]....
        /*02f4*/ 	.word	0x0000cd60


	//   ....[45]....
        /*02f8*/ 	.word	0x0000cd90


	//   ....[46]....
        /*02fc*/ 	.word	0x0000ce40


	//   ....[47]....
        /*0300*/ 	.word	0x0000ce50


	//   ....[48]....
        /*0304*/ 	.word	0x0000ceb0


	//   ....[49]....
        /*0308*/ 	.word	0x0000cee0


	//   ....[50]....
        /*030c*/ 	.word	0x0000cf00


	//   ....[51]....
        /*0310*/ 	.word	0x0000cf20


	//   ....[52]....
        /*0314*/ 	.word	0x0000cf40


	//   ....[53]....
        /*0318*/ 	.word	0x0000cf70


	//   ....[54]....
        /*031c*/ 	.word	0x0000cfc0


	//   ....[55]....
        /*0320*/ 	.word	0x0000cfe0


	//   ....[56]....
        /*0324*/ 	.word	0x0000d020


	//   ....[57]....
        /*0328*/ 	.word	0x0000d040


	//   ....[58]....
        /*032c*/ 	.word	0x0000d060


	//   ....[59]....
        /*0330*/ 	.word	0x0000d090


	//   ....[60]....
        /*0334*/ 	.word	0x0000d100


	//   ....[61]....
        /*0338*/ 	.word	0x0000d130


	//   ....[62]....
        /*033c*/ 	.word	0x0000d150


	//   ....[63]....
        /*0340*/ 	.word	0x0000d160


	//   ....[64]....
        /*0344*/ 	.word	0x0000d180


	//   ....[65]....
        /*0348*/ 	.word	0x0000d1b0


	//   ....[66]....
        /*034c*/ 	.word	0x0000d260


	//   ....[67]....
        /*0350*/ 	.word	0x0000d280


	//   ....[68]....
        /*0354*/ 	.word	0x0000d370


	//   ....[69]....
        /*0358*/ 	.word	0x0000d380


	//   ....[70]....
        /*035c*/ 	.word	0x0000d390


	//   ....[71]....
        /*0360*/ 	.word	0x0000d3a0


	//   ....[72]....
        /*0364*/ 	.word	0x0000d3b0


	//   ....[73]....
        /*0368*/ 	.word	0x0000d3c0


	//   ....[74]....
        /*036c*/ 	.word	0x0000d3d0


	//   ....[75]....
        /*0370*/ 	.word	0x0000d3e0


	//   ....[76]....
        /*0374*/ 	.word	0x0000d3f0


	//   ....[77]....
        /*0378*/ 	.word	0x0000d410


	//   ....[78]....
        /*037c*/ 	.word	0x0000d530


	//   ....[79]....
        /*0380*/ 	.word	0x0000d560


	//   ....[80]....
        /*0384*/ 	.word	0x0000d570


	//   ....[81]....
        /*0388*/ 	.word	0x0000d590


	//   ....[82]....
        /*038c*/ 	.word	0x0000d5c0


	//   ....[83]....
        /*0390*/ 	.word	0x0000d5d0


	//   ....[84]....
        /*0394*/ 	.word	0x0000d600


	//   ....[85]....
        /*0398*/ 	.word	0x0000d620


	//   ....[86]....
        /*039c*/ 	.word	0x0000d660


	//   ....[87]....
        /*03a0*/ 	.word	0x0000d670


	//   ....[88]....
        /*03a4*/ 	.word	0x0000d690


	//   ....[89]....
        /*03a8*/ 	.word	0x0000d6c0


	//   ....[90]....
        /*03ac*/ 	.word	0x0000d6e0


	//   ....[91]....
        /*03b0*/ 	.word	0x0000d6f0


	//   ....[92]....
        /*03b4*/ 	.word	0x0000d770


	//   ....[93]....
        /*03b8*/ 	.word	0x0000d780


	//   ....[94]....
        /*03bc*/ 	.word	0x0000d790


	//   ....[95]....
        /*03c0*/ 	.word	0x0000d7d0


	//   ....[96]....
        /*03c4*/ 	.word	0x0000d7e0


	//   ....[97]....
        /*03c8*/ 	.word	0x0000d7f0


	//   ....[98]....
        /*03cc*/ 	.word	0x0000d800


	//   ....[99]....
        /*03d0*/ 	.word	0x0000d810


	//   ....[100]....
        /*03d4*/ 	.word	0x0000d820


	//   ....[101]....
        /*03d8*/ 	.word	0x0000d830


	//   ....[102]....
        /*03dc*/ 	.word	0x0000d840


	//   ....[103]....
        /*03e0*/ 	.word	0x0000d850


	//   ....[104]....
        /*03e4*/ 	.word	0x0000d860


	//   ....[105]....
        /*03e8*/ 	.word	0x0000d870


	//   ....[106]....
        /*03ec*/ 	.word	0x0000d880


	//   ....[107]....
        /*03f0*/ 	.word	0x0000d890


	//   ....[108]....
        /*03f4*/ 	.word	0x0000f2a0


	//   ....[109]....
        /*03f8*/ 	.word	0x000126d0


	//   ....[110]....
        /*03fc*/ 	.word	0x00012720


	//   ....[111]....
        /*0400*/ 	.word	0x00012760


	//   ....[112]....
        /*0404*/ 	.word	0x000127a0


	//   ....[113]....
        /*0408*/ 	.word	0x00012830


	//----- nvinfo : EIATTR_VRC_CTA_INIT_COUNT
	.align		4
.L_38:
        /*040c*/ 	.byte	0x02, 0x4a
	.zero		1
	.zero		1


	//----- nvinfo : EIATTR_EXIT_INSTR_OFFSETS
	.align		4
        /*0410*/ 	.byte	0x04, 0x1c
        /*0412*/ 	.short	(.L_40 - .L_39)


	//   ....[0]....
.L_39:
        /*0414*/ 	.word	0x00012840


	//   ....[1]....
        /*0418*/ 	.word	0x000128a0


	//----- nvinfo : EIATTR_INDIRECT_BRANCH_TARGETS
	.align		4
.L_40:
        /*041c*/ 	.byte	0x04, 0x34
        /*041e*/ 	.short	(.L_42 - .L_41)


	//   ....[0]....
.L_41:
        /*0420*/ 	.word	.L_x_75@srel
        /*0424*/ 	.short	0x0
        /*0426*/ 	.short	0x0
        /*0428*/ 	.word	0x3
        /*042c*/ 	.word	.L_x_76@srel
        /*0430*/ 	.word	.L_x_77@srel
        /*0434*/ 	.word	.L_x_78@srel


	//   ....[1]....
        /*0438*/ 	.word	.L_x_79@srel
        /*043c*/ 	.short	0x0
        /*043e*/ 	.short	0x0
        /*0440*/ 	.word	0x3
        /*0444*/ 	.word	.L_x_80@srel
        /*0448*/ 	.word	.L_x_81@srel
        /*044c*/ 	.word	.L_x_78@srel


	//----- nvinfo : EIATTR_CRS_STACK_SIZE
	.align		4
.L_42:
        /*0450*/ 	.byte	0x04, 0x1e
        /*0452*/ 	.short	(.L_44 - .L_43)
.L_43:
        /*0454*/ 	.word	0x00000000


	//----- nvinfo : EIATTR_CBANK_PARAM_SIZE
	.align		4
.L_44:
        /*0458*/ 	.byte	0x03, 0x19
        /*045a*/ 	.short	0x0028


	//----- nvinfo : EIATTR_PARAM_CBANK
	.align		4
        /*045c*/ 	.byte	0x04, 0x0a
        /*045e*/ 	.short	(.L_46 - .L_45)
	.align		4
.L_45:
        /*0460*/ 	.word	index@(.nv.constant0._Z4woamiffPfiP24curandStatePhilox4_32_10)
        /*0464*/ 	.short	0x0380
        /*0466*/ 	.short	0x0028


	//----- nvinfo : EIATTR_SW_WAR
	.align		4
.L_46:
        /*0468*/ 	.byte	0x04, 0x36
        /*046a*/ 	.short	(.L_48 - .L_47)
.L_47:
        /*046c*/ 	.word	0x00000008
.L_48:


//--------------------- .nv.info._Z12setup_kerneliP24curandStatePhilox4_32_10 --------------------------
	.section	.nv.info._Z12setup_kerneliP24curandStatePhilox4_32_10,"",@"SHT_CUDA_INFO"
	.sectionflags	@""
	.align	4


	//----- nvinfo : EIATTR_CUDA_API_VERSION
	.align		4
        /*0000*/ 	.byte	0x04, 0x37
        /*0002*/ 	.short	(.L_50 - .L_49)
.L_49:
        /*0004*/ 	.word	0x00000082


	//----- nvinfo : EIATTR_KPARAM_INFO
	.align		4
.L_50:
        /*0008*/ 	.byte	0x04, 0x17
        /*000a*/ 	.short	(.L_52 - .L_51)
.L_51:
        /*000c*/ 	.word	0x00000000
        /*0010*/ 	.short	0x0001
        /*0012*/ 	.short	0x0008
        /*0014*/ 	.byte	0x00, 0xf5, 0x21, 0x00


	//----- nvinfo : EIATTR_KPARAM_INFO
	.align		4
.L_52:
        /*0018*/ 	.byte	0x04, 0x17
        /*001a*/ 	.short	(.L_54 - .L_53)
.L_53:
        /*001c*/ 	.word	0x00000000
        /*0020*/ 	.short	0x0000
        /*0022*/ 	.short	0x0000
        /*0024*/ 	.byte	0x00, 0xf0, 0x11, 0x00


	//----- nvinfo : EIATTR_SPARSE_MMA_MASK
	.align		4
.L_54:
        /*0028*/ 	.byte	0x03, 0x50
        /*002a*/ 	.short	0x0000


	//----- nvinfo : EIATTR_MAXREG_COUNT
	.align		4
        /*002c*/ 	.byte	0x03, 0x1b
        /*002e*/ 	.short	0x00ff


	//----- nvinfo : EIATTR_MERCURY_ISA_VERSION
	.align		4
        /*0030*/ 	.byte	0x03, 0x5f
        /*0032*/ 	.short	0x0101


	//----- nvinfo : EIATTR_VRC_CTA_INIT_COUNT
	.align		4
        /*0034*/ 	.byte	0x02, 0x4a
	.zero		1
	.zero		1


	//----- nvinfo : EIATTR_EXIT_INSTR_OFFSETS
	.align		4
        /*0038*/ 	.byte	0x04, 0x1c
        /*003a*/ 	.short	(.L_56 - .L_55)


	//   ....[0]....
.L_55:
        /*003c*/ 	.word	0x000004c0


	//----- nvinfo : EIATTR_CBANK_PARAM_SIZE
	.align		4
.L_56:
        /*0040*/ 	.byte	0x03, 0x19
        /*0042*/ 	.short	0x0010


	//----- nvinfo : EIATTR_PARAM_CBANK
	.align		4
        /*0044*/ 	.byte	0x04, 0x0a
        /*0046*/ 	.short	(.L_58 - .L_57)
	.align		4
.L_57:
        /*0048*/ 	.word	index@(.nv.constant0._Z12setup_kerneliP24curandStatePhilox4_32_10)
        /*004c*/ 	.short	0x0380
        /*004e*/ 	.short	0x0010


	//----- nvinfo : EIATTR_SW_WAR
	.align		4
.L_58:
        /*0050*/ 	.byte	0x04, 0x36
        /*0052*/ 	.short	(.L_60 - .L_59)
.L_59:
        /*0054*/ 	.word	0x00000008
.L_60:


//--------------------- .nv.callgraph             --------------------------
	.section	.nv.callgraph,"",@"SHT_CUDA_CALLGRAPH"
	.align	4
	.sectionentsize	8
	.align		4
        /*0000*/ 	.word	0x00000000
	.align		4
        /*0004*/ 	.word	0xffffffff
	.align		4
        /*0008*/ 	.word	0x00000000
	.align		4
        /*000c*/ 	.word	0xfffffffe
	.align		4
        /*0010*/ 	.word	0x00000000
	.align		4
        /*0014*/ 	.word	0xfffffffd
	.align		4
        /*0018*/ 	.word	0x00000000
	.align		4
        /*001c*/ 	.word	0xfffffffc


//--------------------- .nv.constant4             --------------------------
	.section	.nv.constant4,"a",@progbits
	.align	8
	.align		8
.nv.constant4:
        /*0000*/ 	.dword	precalc_xorwow_matrix
	.align		8
        /*0008*/ 	.dword	precalc_xorwow_offset_matrix
	.align		8
        /*0010*/ 	.dword	mrg32k3aM1
	.align		8
        /*0018*/ 	.dword	mrg32k3aM2
	.align		8
        /*0020*/ 	.dword	mrg32k3aM1SubSeq
	.align		8
        /*0028*/ 	.dword	mrg32k3aM2SubSeq
	.align		8
        /*0030*/ 	.dword	mrg32k3aM1Seq
	.align		8
        /*0038*/ 	.dword	mrg32k3aM2Seq


//--------------------- .nv.constant3             --------------------------
	.section	.nv.constant3,"a",@progbits
	.align	8
.nv.constant3:
	.type		__cr_lgamma_table,@object
	.size		__cr_lgamma_table,(.L_8 - __cr_lgamma_table)
__cr_lgamma_table:
        /*0000*/ 	.byte	0x00, 0x00, 0x00, 0x00, 0x00, 0x00, 0x00, 0x00, 0x00, 0x00, 0x00, 0x00, 0x00, 0x00, 0x00, 0x00
        /*0010*/ 	.byte	0xef, 0x39, 0xfa, 0xfe, 0x42, 0x2e, 0xe6, 0x3f, 0x02, 0x20, 0x2a, 0xfa, 0x0b, 0xab, 0xfc, 0x3f
        /*0020*/ 	.byte	0xf9, 0x2c, 0x92, 0x7c, 0xa7, 0x6c, 0x09, 0x40, 0xc9, 0x79, 0x44, 0x3c, 0x64, 0x26, 0x13, 0x40
        /*0030*/ 	.byte	0xca, 0x01, 0xcf, 0x3a, 0x27, 0x51, 0x1a, 0x40, 0x30, 0xcc, 0x2d, 0xf3, 0xe1, 0x0c, 0x21, 0x40
        /*0040*/ 	.byte	0x0d, 0xb7, 0xfc, 0x82, 0x8e, 0x35, 0x25, 0x40
.L_8:


//--------------------- .nv.constant2._Z4woamiffPfiP24curandStatePhilox4_32_10 --------------------------
	.section	.nv.constant2._Z4woamiffPfiP24curandStatePhilox4_32_10,"a",@progbits
	.sectionflags	@""
	.align	4
.nv.constant2._Z4woamiffPfiP24curandStatePhilox4_32_10:
        /*0000*/ 	.byte	0xe0, 0xde, 0x00, 0x00, 0xa0, 0xda, 0x00, 0x00, 0x20, 0xe8, 0x00, 0x00, 0xe0, 0xe3, 0x00, 0x00
        /*0010*/ 	.byte	0xb0, 0xdf, 0x00, 0x00, 0x20, 0xe8, 0x00, 0x00


//--------------------- .text._Z4woamiffPfiP24curandStatePhilox4_32_10 --------------------------
	.section	.text._Z4woamiffPfiP24curandStatePhilox4_32_10,"ax",@progbits
	.align	128
        .global         _Z4woamiffPfiP24curandStatePhilox4_32_10
        .type           _Z4woamiffPfiP24curandStatePhilox4_32_10,@function
        .size           _Z4woamiffPfiP24curandStatePhilox4_32_10,(.L_x_83 - _Z4woamiffPfiP24curandStatePhilox4_32_10)
        .other          _Z4woamiffPfiP24curandStatePhilox4_32_10,@"STO_CUDA_ENTRY STV_DEFAULT"
_Z4woamiffPfiP24curandStatePhilox4_32_10:
.text._Z4woamiffPfiP24curandStatePhilox4_32_10:
[----:B------:R-:W0:Y:S01]  /*0000*/  LDC R1, c[0x0][0x37c] ;  /* 0x0000df00ff017b82 */ /* 0x000e220000000800 */
[----:B------:R-:W1:Y:S07]  /*0010*/  S2R R36, SR_TID.X ;  /* 0x0000000000247919 */ /* 0x000e6e0000002100 */
[----:B------:R-:W2:Y:S01]  /*0020*/  LDC.64 R12, c[0x0][0x3a0] ;  /* 0x0000e800ff0c7b82 */ /* 0x000ea20000000a00 */
[----:B------:R-:W3:Y:S01]  /*0030*/  LDCU.64 UR8, c[0x0][0x358] ;  /* 0x00006b00ff0877ac */ /* 0x000ee20008000a00 */
[----:B0-----:R-:W-:Y:S01]  /*0040*/  IADD3 R1, PT, PT, R1, -0x170, RZ ;  /* 0xfffffe9001017810 */ /* 0x001fe20007ffe0ff */
[----:B------:R-:W1:Y:S01]  /*0050*/  S2R R3, SR_CTAID.X ;  /* 0x0000000000037919 */ /* 0x000e620000002500 */
[----:B------:R-:W0:Y:S04]  /*0060*/  LDCU UR4, c[0x0][0x388] ;  /* 0x00007100ff0477ac */ /* 0x000e280008000800 */
[----:B------:R-:W0:Y:S01]  /*0070*/  LDC R2, c[0x0][0x384] ;  /* 0x0000e100ff027b82 */ /* 0x000e220000000800 */
[----:B------:R-:W4:Y:S01]  /*0080*/  LDCU UR6, c[0x0][0x384] ;  /* 0x00007080ff0677ac */ /* 0x000f220008000800 */
[----:B-1----:R-:W-:-:S05]  /*0090*/  LEA R3, R3, R36, 0x5 ;  /* 0x0000002403037211 */ /* 0x002fca00078e28ff */
[----:B--2---:R-:W-:-:S05]  /*00a0*/  IMAD.WIDE.U32 R12, R3, 0x40, R12 ;  /* 0x00000040030c7825 */ /* 0x004fca00078e000c */
[----:B---3--:R-:W2:Y:S01]  /*00b0*/  LDG.E.128 R20, desc[UR8][R12.64+0x20] ;  /* 0x000020080c147981 */ /* 0x008ea2000c1e1d00 */
[----:B------:R-:W-:-:S03]  /*00c0*/  R2UR UR14, R1 ;  /* 0x00000000010e72ca */ /* 0x000fc600000e0000 */
[----:B------:R-:W5:Y:S01]  /*00d0*/  LDG.E.64 R46, desc[UR8][R12.64+0x38] ;  /* 0x000038080c2e7981 */ /* 0x000f62000c1e1b00 */
[----:B0-----:R-:W-:-:S03]  /*00e0*/  FADD R2, -R2, UR4 ;  /* 0x0000000402027e21 */ /* 0x001fc60008000100 */
[----:B------:R-:W5:Y:S04]  /*00f0*/  LDG.E.64 R32, desc[UR8][R12.64+0x30] ;  /* 0x000030080c207981 */ /* 0x000f68000c1e1b00 */
[----:B------:R-:W5:Y:S04]  /*0100*/  LDG.E.128 R4, desc[UR8][R12.64+0x10] ;  /* 0x000010080c047981 */ /* 0x000f68000c1e1d00 */
[----:B------:R0:W5:Y:S01]  /*0110*/  LDG.E.128 R24, desc[UR8][R12.64] ;  /* 0x000000080c187981 */ /* 0x000162000c1e1d00 */
[----:B------:R-:W-:Y:S01]  /*0120*/  UIADD3 UR10, UPT, UPT, UR14, 0xf8, URZ ;  /* 0x000000f80e0a7890 */ /* 0x000fe2000fffe0ff */
[----:B------:R-:W-:Y:S01]  /*0130*/  UMOV UR4, URZ ;  /* 0x000000ff00047c82 */ /* 0x000fe20008000000 */
[----:B--2---:R-:W-:-:S02]  /*0140*/  IADD3 R3, PT, PT, R20, -0x61c88647, RZ ;  /* 0x9e3779b914037810 */ /* 0x004fc40007ffe0ff */
[C---:B------:R-:W-:Y:S02]  /*0150*/  IADD3 R8, PT, PT, R21.reuse, -0x4498517b, RZ ;  /* 0xbb67ae8515087810 */ /* 0x040fe40007ffe0ff */
[C---:B------:R-:W-:Y:S02]  /*0160*/  IADD3 R9, PT, PT, R20.reuse, 0x3c6ef372, RZ ;  /* 0x3c6ef37214097810 */ /* 0x040fe40007ffe0ff */
[C---:B------:R-:W-:Y:S02]  /*0170*/  IADD3 R10, PT, PT, R20.reuse, 0x78dde6e4, RZ ;  /* 0x78dde6e4140a7810 */ /* 0x040fe40007ffe0ff */
[C---:B------:R-:W-:Y:S02]  /*0180*/  IADD3 R35, PT, PT, R21.reuse, -0x126145ec, RZ ;  /* 0xed9eba1415237810 */ /* 0x040fe40007ffe0ff */
[----:B------:R-:W-:Y:S02]  /*0190*/  IADD3 R11, PT, PT, R20, 0x1715609d, RZ ;  /* 0x1715609d140b7810 */ /* 0x000fe40007ffe0ff */
[----:B0-----:R-:W-:-:S02]  /*01a0*/  IADD3 R12, PT, PT, R21, -0x56f99767, RZ ;  /* 0xa9066899150c7810 */ /* 0x001fc40007ffe0ff */
[C---:B------:R-:W-:Y:S02]  /*01b0*/  IADD3 R13, PT, PT, R20.reuse, -0x4ab325aa, RZ ;  /* 0xb54cda56140d7810 */ /* 0x040fe40007ffe0ff */
[C---:B------:R-:W-:Y:S02]  /*01c0*/  IADD3 R28, PT, PT, R21.reuse, 0x646e171e, RZ ;  /* 0x646e171e151c7810 */ /* 0x040fe40007ffe0ff */
[C---:B------:R-:W-:Y:S02]  /*01d0*/  IADD3 R34, PT, PT, R20.reuse, 0x5384540f, RZ ;  /* 0x5384540f14227810 */ /* 0x040fe40007ffe0ff */
[C---:B------:R-:W-:Y:S02]  /*01e0*/  IADD3 R29, PT, PT, R21.reuse, 0x1fd5c5a3, RZ ;  /* 0x1fd5c5a3151d7810 */ /* 0x040fe40007ffe0ff */
[----:B------:R-:W-:Y:S02]  /*01f0*/  IADD3 R31, PT, PT, R20, -0xe443238, RZ ;  /* 0xf1bbcdc8141f7810 */ /* 0x000fe40007ffe0ff */
[----:B------:R-:W-:-:S02]  /*0200*/  IADD3 R37, PT, PT, R21, -0x24c28bd8, RZ ;  /* 0xdb3d742815257810 */ /* 0x000fc40007ffe0ff */
[----:B------:R-:W-:Y:S02]  /*0210*/  IADD3 R39, PT, PT, R20, -0x700cb87f, RZ ;  /* 0x8ff3478114277810 */ /* 0x000fe40007ffe0ff */
[----:B----4-:R-:W-:-:S07]  /*0220*/  IADD3 R0, PT, PT, R21, -0x695add53, RZ ;  /* 0x96a522ad15007810 */ /* 0x010fce0007ffe0ff */
.L_x_5:
[----:B------:R-:W-:Y:S01]  /*0230*/  ISETP.NE.AND P0, PT, R22, 0x1, PT ;  /* 0x000000011600780c */ /* 0x000fe20003f05270 */
[----:B------:R-:W-:Y:S01]  /*0240*/  BSSY.RECONVERGENT B0, `(.L_x_0) ;  /* 0x0000049000007945 */ /* 0x000fe20003800200 */
[----:B0-----:R-:W-:Y:S01]  /*0250*/  MOV R15, R22 ;  /* 0x00000016000f7202 */ /* 0x001fe20000000f00 */
[----:B------:R-:W-:Y:S01]  /*0260*/  HFMA2 R22, -RZ, RZ, 0, 1.1920928955078125e-07 ;  /* 0x00000002ff167431 */ /* 0x000fe200000001ff */
[----:B-----5:R-:W-:-:S09]  /*0270*/  MOV R14, R5 ;  /* 0x00000005000e7202 */ /* 0x020fd20000000f00 */
[----:B------:R-:W-:Y:S05]  /*0280*/  @!P0 BRA `(.L_x_1) ;  /* 0x0000000400108947 */ /* 0x000fea0003800000 */
[----:B------:R-:W-:-:S13]  /*0290*/  ISETP.NE.AND P0, PT, R15, 0x3, PT ;  /* 0x000000030f00780c */ /* 0x000fda0003f05270 */
[----:B------:R-:W-:Y:S05]  /*02a0*/  @!P0 BRA `(.L_x_2) ;  /* 0x0000000000188947 */ /* 0x000fea0003800000 */
[----:B------:R-:W-:-:S13]  /*02b0*/  ISETP.NE.AND P0, PT, R15, 0x2, PT ;  /* 0x000000020f00780c */ /* 0x000fda0003f05270 */
[----:B------:R-:W-:Y:S02]  /*02c0*/  @!P0 MOV R22, 0x3 ;  /* 0x0000000300168802 */ /* 0x000fe40000000f00 */
[----:B------:R-:W-:Y:S02]  /*02d0*/  @!P0 MOV R14, R6 ;  /* 0x00000006000e8202 */ /* 0x000fe40000000f00 */
[----:B------:R-:W-:Y:S02]  /*02e0*/  @P0 IADD3 R22, PT, PT, R15, 0x1, RZ ;  /* 0x000000010f160810 */ /* 0x000fe40007ffe0ff */
[----:B------:R-:W-:Y:S01]  /*02f0*/  @P0 MOV R14, R4 ;  /* 0x00000004000e0202 */ /* 0x000fe20000000f00 */
[----:B------:R-:W-:Y:S06]  /*0300*/  BRA `(.L_x_1) ;  /* 0x0000000000f07947 */ /* 0x000fec0003800000 */
.L_x_2:
[----:B------:R-:W-:Y:S01]  /*0310*/  IADD3 R24, PT, PT, R24, 0x1, RZ ;  /* 0x0000000118187810 */ /* 0x000fe20007ffe0ff */
[----:B------:R-:W-:Y:S03]  /*0320*/  BSSY.RECONVERGENT B1, `(.L_x_3) ;  /* 0x000000c000017945 */ /* 0x000fe60003800200 */
[C---:B------:R-:W-:Y:S01]  /*0330*/  ISETP.NE.AND P0, PT, R24.reuse, RZ, PT ;  /* 0x000000ff1800720c */ /* 0x040fe20003f05270 */
[----:B------:R-:W-:-:S12]  /*0340*/  IMAD.WIDE.U32 R14, R24, -0x2daee0ad, RZ ;  /* 0xd2511f53180e7825 */ /* 0x000fd800078e00ff */
[----:B------:R-:W-:Y:S05]  /*0350*/  @P0 BRA `(.L_x_4) ;  /* 0x0000000000200947 */ /* 0x000fea0003800000 */
[----:B------:R-:W-:-:S04]  /*0360*/  IADD3 R25, PT, PT, R25, 0x1, RZ ;  /* 0x0000000119197810 */ /* 0x000fc80007ffe0ff */
[----:B------:R-:W-:-:S13]  /*0370*/  ISETP.NE.AND P0, PT, R25, RZ, PT ;  /* 0x000000ff1900720c */ /* 0x000fda0003f05270 */
[----:B------:R-:W-:Y:S02]  /*0380*/  @!P0 IADD3 R26, PT, PT, R26, 0x1, RZ ;  /* 0x000000011a1a8810 */ /* 0x000fe40007ffe0ff */
[----:B------:R-:W-:Y:S02]  /*0390*/  @!P0 IADD3 R4, PT, PT, R27, 0x1, RZ ;  /* 0x000000011b048810 */ /* 0x000fe40007ffe0ff */
[----:B------:R-:W-:Y:S02]  /*03a0*/  ISETP.NE.AND P1, PT, R26, RZ, !P0 ;  /* 0x000000ff1a00720c */ /* 0x000fe40004725270 */
[----:B------:R-:W-:-:S11]  /*03b0*/  @!P0 MOV R25, RZ ;  /* 0x000000ff00198202 */ /* 0x000fd60000000f00 */
[----:B------:R-:W-:-:S04]  /*03c0*/  @P1 IADD3 R4, PT, PT, R27, RZ, RZ ;  /* 0x000000ff1b041210 */ /* 0x000fc80007ffe0ff */
[----:B------:R-:W-:-:S07]  /*03d0*/  @!P0 MOV R27, R4 ;  /* 0x00000004001b8202 */ /* 0x000fce0000000f00 */
.L_x_4:
[----:B------:R-:W-:Y:S05]  /*03e0*/  BSYNC.RECONVERGENT B1 ;  /* 0x0000000000017941 */ /* 0x000fea0003800200 */
.L_x_3:
[----:B------:R-:W-:Y:S01]  /*03f0*/  IMAD.WIDE.U32 R4, R26, -0x326172a9, RZ ;  /* 0xcd9e8d571a047825 */ /* 0x000fe200078e00ff */
[----:B------:R-:W-:-:S03]  /*0400*/  LOP3.LUT R16, R27, R15, R21, 0x96, !PT ;  /* 0x0000000f1b107212 */ /* 0x000fc600078e9615 */
[----:B------:R-:W-:Y:S01]  /*0410*/  HFMA2 R22, -RZ, RZ, 0, 0 ;  /* 0x00000000ff167431 */ /* 0x000fe200000001ff */
[----:B------:R-:W-:Y:S01]  /*0420*/  LOP3.LUT R18, R25, R20, R5, 0x96, !PT ;  /* 0x0000001419127212 */ /* 0x000fe200078e9605 */
[----:B------:R-:W-:-:S04]  /*0430*/  IMAD.WIDE.U32 R16, R16, -0x326172a9, RZ ;  /* 0xcd9e8d5710107825 */ /* 0x000fc800078e00ff */
[----:B------:R-:W-:Y:S01]  /*0440*/  IMAD.WIDE.U32 R18, R18, -0x2daee0ad, RZ ;  /* 0xd2511f5312127825 */ /* 0x000fe200078e00ff */
[----:B------:R-:W-:Y:S02]  /*0450*/  LOP3.LUT R15, R3, R4, R17, 0x96, !PT ;  /* 0x00000004030f7212 */ /* 0x000fe400078e9611 */
[----:B------:R-:W-:Y:S02]  /*0460*/  IADD3 R17, PT, PT, R21, 0x76cf5d0a, RZ ;  /* 0x76cf5d0a15117810 */ /* 0x000fe40007ffe0ff */
[----:B------:R-:W-:Y:S01]  /*0470*/  LOP3.LUT R4, R8, R14, R19, 0x96, !PT ;  /* 0x0000000e08047212 */ /* 0x000fe200078e9613 */
[----:B------:R-:W-:-:S04]  /*0480*/  IMAD.WIDE.U32 R14, R15, -0x2daee0ad, RZ ;  /* 0xd2511f530f0e7825 */ /* 0x000fc800078e00ff */
[----:B------:R-:W-:Y:S01]  /*0490*/  IMAD.WIDE.U32 R4, R4, -0x326172a9, RZ ;  /* 0xcd9e8d5704047825 */ /* 0x000fe200078e00ff */
[----:B------:R-:W-:Y:S02]  /*04a0*/  LOP3.LUT R17, R17, R18, R15, 0x96, !PT ;  /* 0x0000001211117212 */ /* 0x000fe400078e960f */
[----:B------:R-:W-:Y:S02]  /*04b0*/  IADD3 R15, PT, PT, R21, 0x32370b8f, RZ ;  /* 0x32370b8f150f7810 */ /* 0x000fe40007ffe0ff */
[----:B------:R-:W-:Y:S01]  /*04c0*/  LOP3.LUT R18, R9, R16, R5, 0x96, !PT ;  /* 0x0000001009127212 */ /* 0x000fe200078e9605 */
[----:B------:R-:W-:Y:S01]  /*04d0*/  IMAD.WIDE.U32 R16, R17, -0x326172a9, RZ ;  /* 0xcd9e8d5711107825 */ /* 0x000fe200078e00ff */
[----:B------:R-:W-:-:S03]  /*04e0*/  IADD3 R5, PT, PT, R20, -0x255992d5, RZ ;  /* 0xdaa66d2b14057810 */ /* 0x000fc60007ffe0ff */
[----:B------:R-:W-:Y:S01]  /*04f0*/  IMAD.WIDE.U32 R18, R18, -0x2daee0ad, RZ ;  /* 0xd2511f5312127825 */ /* 0x000fe200078e00ff */
[----:B------:R-:W-:-:S04]  /*0500*/  LOP3.LUT R5, R5, R4, R17, 0x96, !PT ;  /* 0x0000000405057212 */ /* 0x000fc800078e9611 */
[----:B------:R-:W-:Y:S01]  /*0510*/  LOP3.LUT R4, R15, R14, R19, 0x96, !PT ;  /* 0x0000000e0f047212 */ /* 0x000fe200078e9613 */
[----:B------:R-:W-:-:S04]  /*0520*/  IMAD.WIDE.U32 R14, R5, -0x2daee0ad, RZ ;  /* 0xd2511f53050e7825 */ /* 0x000fc800078e00ff */
        /* <DEDUP_REMOVED lines=21> */
[----:B------:R-:W-:Y:S02]  /*0680*/  LOP3.LUT R4, R39, R4, R17, 0x96, !PT ;  /* 0x0000000427047212 */ /* 0x000fe400078e9611 */
[----:B------:R-:W-:Y:S02]  /*0690*/  MOV R5, R16 ;  /* 0x0000001000057202 */ /* 0x000fe40000000f00 */
[----:B------:R-:W-:Y:S02]  /*06a0*/  LOP3.LUT R6, R0, R14, R19, 0x96, !PT ;  /* 0x0000000e00067212 */ /* 0x000fe400078e9613 */
[----:B------:R-:W-:Y:S02]  /*06b0*/  MOV R14, R7 ;  /* 0x00000007000e7202 */ /* 0x000fe40000000f00 */
[----:B------:R-:W-:-:S07]  /*06c0*/  MOV R7, R18 ;  /* 0x0000001200077202 */ /* 0x000fce0000000f00 */
.L_x_1:
[----:B------:R-:W-:Y:S05]  /*06d0*/  BSYNC.RECONVERGENT B0 ;  /* 0x0000000000007941 */ /* 0x000fea0003800200 */
.L_x_0:
[----:B------:R-:W-:Y:S01]  /*06e0*/  I2FP.F32.U32 R14, R14 ;  /* 0x0000000e000e7245 */ /* 0x000fe20000201000 */
[----:B------:R-:W-:Y:S01]  /*06f0*/  ULEA UR5, UR4, UR10, 0x2 ;  /* 0x0000000a04057291 */ /* 0x000fe2000f8e10ff */
[----:B------:R-:W-:Y:S01]  /*0700*/  MOV R15, 0x2f800000 ;  /* 0x2f800000000f7802 */ /* 0x000fe20000000f00 */
[----:B------:R-:W-:-:S04]  /*0710*/  UIADD3 UR4, UPT, UPT, UR4, 0x1, URZ ;  /* 0x0000000104047890 */ /* 0x000fc8000fffe0ff */
[----:B------:R-:W-:Y:S01]  /*0720*/  FFMA R15, R14, R15, 1.1641532182693481445e-10 ;  /* 0x2f0000000e0f7423 */ /* 0x000fe2000000000f */
[----:B------:R-:W-:-:S03]  /*0730*/  UISETP.NE.AND UP0, UPT, UR4, 0x1e, UPT ;  /* 0x0000001e0400788c */ /* 0x000fc6000bf05270 */
[----:B------:R-:W-:-:S05]  /*0740*/  FFMA R15, R15, R2, UR6 ;  /* 0x000000060f0f7e23 */ /* 0x000fca0008000002 */
[----:B------:R0:W-:Y:S01]  /*0750*/  STL [UR5], R15 ;  /* 0x0000000fff007987 */ /* 0x0001e20008100805 */
[----:B------:R-:W-:Y:S05]  /*0760*/  BRA.U UP0, `(.L_x_5) ;  /* 0xfffffff900b07547 */ /* 0x000fea000b83ffff */
[----:B------:R-:W1:Y:S02]  /*0770*/  LDCU UR4, c[0x0][0x380] ;  /* 0x00007000ff0477ac */ /* 0x000e640008000800 */
[----:B-1----:R-:W-:-:S09]  /*0780*/  UISETP.GT.AND UP0, UPT, UR4, 0x2, UPT ;  /* 0x000000020400788c */ /* 0x002fd2000bf04270 */
[----:B------:R-:W-:Y:S05]  /*0790*/  BRA.U UP0, `(.L_x_6) ;  /* 0x0000000d00c07547 */ /* 0x000fea000b800000 */
[----:B------:R-:W-:-:S09]  /*07a0*/  UISETP.NE.AND UP0, UPT, UR4, 0x1, UPT ;  /* 0x000000010400788c */ /* 0x000fd2000bf05270 */
[----:B------:R-:W-:Y:S05]  /*07b0*/  BRA.U !UP0, `(.L_x_7) ;  /* 0x0000000d08007547 */ /* 0x000fea000b800000 */
[----:B------:R-:W-:-:S09]  /*07c0*/  UISETP.NE.AND UP0, UPT, UR4, 0x2, UPT ;  /* 0x000000020400788c */ /* 0x000fd2000bf05270 */
[----:B------:R-:W-:Y:S05]  /*07d0*/  BRA.U UP0, `(.L_x_8) ;  /* 0x0000003100bc7547 */ /* 0x000fea000b800000 */
[----:B------:R-:W2:Y:S04]  /*07e0*/  LDL.64 R30, [R1+0xf8] ;  /* 0x0000f800011e7983 */ /* 0x000ea80000100a00 */
[----:B0-----:R-:W3:Y:S04]  /*07f0*/  LDL.64 R14, [R1+0x100] ;  /* 0x00010000010e7983 */ /* 0x001ee80000100a00 */
[----:B------:R-:W4:Y:S04]  /*0800*/  LDL.64 R28, [R1+0x108] ;  /* 0x00010800011c7983 */ /* 0x000f280000100a00 */
[----:B------:R-:W5:Y:S04]  /*0810*/  LDL.64 R18, [R1+0x110] ;  /* 0x0001100001127983 */ /* 0x000f680000100a00 */
[----:B------:R-:W5:Y:S04]  /*0820*/  LDL.64 R8, [R1+0x118] ;  /* 0x0001180001087983 */ /* 0x000f680000100a00 */
[----:B------:R-:W5:Y:S04]  /*0830*/  LDL.64 R10, [R1+0x120] ;  /* 0x00012000010a7983 */ /* 0x000f680000100a00 */
[----:B------:R-:W5:Y:S01]  /*0840*/  LDL.64 R2, [R1+0x128] ;  /* 0x0001280001027983 */ /* 0x000f620000100a00 */
[C---:B--2---:R-:W-:Y:S01]  /*0850*/  FADD R0, -R30.reuse, 1 ;  /* 0x3f8000001e007421 */ /* 0x044fe20000000100 */
[----:B------:R-:W-:Y:S01]  /*0860*/  FFMA R13, R30, R30, -R31 ;  /* 0x0000001e1e0d7223 */ /* 0x000fe2000000081f */
[C---:B------:R-:W-:Y:S01]  /*0870*/  FADD R17, -R31.reuse, 1 ;  /* 0x3f8000001f117421 */ /* 0x040fe20000000100 */
[----:B---3--:R-:W-:Y:S01]  /*0880*/  FFMA R16, R31, R31, -R14 ;  /* 0x0000001f1f107223 */ /* 0x008fe2000000080e */
[----:B------:R-:W-:Y:S01]  /*0890*/  FMUL R12, R0, R0 ;  /* 0x00000000000c7220 */ /* 0x000fe20000400000 */
[----:B------:R-:W-:Y:S01]  /*08a0*/  FMUL R0, R13, 100 ;  /* 0x42c800000d007820 */ /* 0x000fe20000400000 */
[----:B------:R-:W-:Y:S01]  /*08b0*/  FMUL R31, R17, R17 ;  /* 0x00000011111f7220 */ /* 0x000fe20000400000 */
[----:B------:R-:W-:Y:S01]  /*08c0*/  FMUL R17, R16, 100 ;  /* 0x42c8000010117820 */ /* 0x000fe20000400000 */
[----:B------:R-:W-:Y:S01]  /*08d0*/  FADD R30, -R15, 1 ;  /* 0x3f8000000f1e7421 */ /* 0x000fe20000000100 */
[----:B------:R-:W-:Y:S01]  /*08e0*/  FFMA R13, R13, R0, R12 ;  /* 0x000000000d0d7223 */ /* 0x000fe2000000000c */
[----:B------:R-:W-:Y:S01]  /*08f0*/  FFMA R0, R14, R14, -R15 ;  /* 0x0000000e0e007223 */ /* 0x000fe2000000080f */
[----:B------:R-:W-:Y:S01]  /*0900*/  FFMA R12, R16, R17, R31 ;  /* 0x00000011100c7223 */ /* 0x000fe2000000001f */
[----:B------:R-:W-:Y:S01]  /*0910*/  FADD R14, -R14, 1 ;  /* 0x3f8000000e0e7421 */ /* 0x000fe20000000100 */
[----:B----4-:R-:W-:Y:S01]  /*0920*/  FFMA R16, R15, R15, -R28 ;  /* 0x0000000f0f107223 */ /* 0x010fe2000000081c */
[----:B------:R-:W-:Y:S01]  /*0930*/  FMUL R15, R0, 100 ;  /* 0x42c80000000f7820 */ /* 0x000fe20000400000 */
[----:B------:R-:W-:Y:S01]  /*0940*/  FFMA R38, R28, R28, -R29 ;  /* 0x0000001c1c267223 */ /* 0x000fe2000000081d */
[----:B------:R-:W-:Y:S01]  /*0950*/  FMUL R17, R14, R14 ;  /* 0x0000000e0e117220 */ /* 0x000fe20000400000 */
[----:B------:R-:W-:Y:S01]  /*0960*/  FMUL R37, R30, R30 ;  /* 0x0000001e1e257220 */ /* 0x000fe20000400000 */
[----:B------:R-:W-:Y:S01]  /*0970*/  FMUL R31, R16, 100 ;  /* 0x42c80000101f7820 */ /* 0x000fe20000400000 */
[----:B------:R-:W-:Y:S01]  /*0980*/  FADD R28, -R28, 1 ;  /* 0x3f8000001c1c7421 */ /* 0x000fe20000000100 */
[----:B------:R-:W-:Y:S01]  /*0990*/  FFMA R14, R0, R15, R17 ;  /* 0x0000000f000e7223 */ /* 0x000fe20000000011 */
[----:B------:R-:W-:Y:S01]  /*09a0*/  FMUL R39, R38, 100 ;  /* 0x42c8000026277820 */ /* 0x000fe20000400000 */
[----:B------:R-:W-:Y:S01]  /*09b0*/  FFMA R15, R16, R31, R37 ;  /* 0x0000001f100f7223 */ /* 0x000fe20000000025 */
[----:B------:R-:W-:Y:S01]  /*09c0*/  FMUL R41, R28, R28 ;  /* 0x0000001c1c297220 */ /* 0x000fe20000400000 */
[C---:B------:R-:W-:Y:S01]  /*09d0*/  FADD R16, -R29.reuse, 1 ;  /* 0x3f8000001d107421 */ /* 0x040fe20000000100 */
[----:B-----5:R-:W-:Y:S01]  /*09e0*/  FFMA R28, R29, R29, -R18 ;  /* 0x0000001d1d1c7223 */ /* 0x020fe20000000812 */
[----:B------:R-:W-:Y:S01]  /*09f0*/  FFMA R0, R18, R18, -R19 ;  /* 0x0000001212007223 */ /* 0x000fe20000000813 */
[----:B------:R-:W-:Y:S01]  /*0a00*/  FFMA R17, R38, R39, R41 ;  /* 0x0000002726117223 */ /* 0x000fe20000000029 */
[----:B------:R-:W-:Y:S01]  /*0a10*/  FMUL R29, R16, R16 ;  /* 0x00000010101d7220 */ /* 0x000fe20000400000 */
[----:B------:R-:W-:Y:S01]  /*0a20*/  FADD R39, -R18, 1 ;  /* 0x3f80000012277421 */ /* 0x000fe20000000100 */
[----:B------:R-:W-:Y:S01]  /*0a30*/  FMUL R16, R28, 100 ;  /* 0x42c800001c107820 */ /* 0x000fe20000400000 */
[----:B------:R-:W2:Y:S01]  /*0a40*/  LDL.64 R30, [R1+0x130] ;  /* 0x00013000011e7983 */ /* 0x000ea20000100a00 */
[----:B------:R-:W-:Y:S01]  /*0a50*/  FMUL R37, R0, 100 ;  /* 0x42c8000000257820 */ /* 0x000fe20000400000 */
[----:B------:R-:W-:Y:S01]  /*0a60*/  FMUL R39, R39, R39 ;  /* 0x0000002727277220 */ /* 0x000fe20000400000 */
[----:B------:R-:W-:Y:S01]  /*0a70*/  FFMA R16, R28, R16, R29 ;  /* 0x000000101c107223 */ /* 0x000fe2000000001d */
[C---:B------:R-:W-:Y:S01]  /*0a80*/  FADD R29, -R8.reuse, 1 ;  /* 0x3f800000081d7421 */ /* 0x040fe20000000100 */
[C---:B------:R-:W-:Y:S01]  /*0a90*/  FFMA R18, R19.reuse, R19, -R8 ;  /* 0x0000001313127223 */ /* 0x040fe20000000808 */
[----:B------:R-:W-:Y:S01]  /*0aa0*/  FADD R28, -R19, 1 ;  /* 0x3f800000131c7421 */ /* 0x000fe20000000100 */
[----:B------:R-:W-:Y:S01]  /*0ab0*/  FFMA R8, R8, R8, -R9 ;  /* 0x0000000808087223 */ /* 0x000fe20000000809 */
[----:B------:R-:W-:Y:S01]  /*0ac0*/  FFMA R0, R0, R37, R39 ;  /* 0x0000002500007223 */ /* 0x000fe20000000027 */
[----:B------:R-:W-:Y:S01]  /*0ad0*/  FMUL R39, R29, R29 ;  /* 0x0000001d1d277220 */ /* 0x000fe20000400000 */
[----:B------:R-:W-:Y:S01]  /*0ae0*/  FMUL R37, R28, R28 ;  /* 0x0000001c1c257220 */ /* 0x000fe20000400000 */
[----:B------:R-:W-:Y:S01]  /*0af0*/  FMUL R19, R18, 100 ;  /* 0x42c8000012137820 */ /* 0x000fe20000400000 */
[----:B------:R-:W-:-:S03]  /*0b00*/  FMUL R29, R8, 100 ;  /* 0x42c80000081d7820 */ /* 0x000fc60000400000 */
[----:B------:R-:W-:Y:S01]  /*0b10*/  FFMA R18, R18, R19, R37 ;  /* 0x0000001312127223 */ /* 0x000fe20000000025 */
[----:B------:R-:W-:Y:S01]  /*0b20*/  FFMA R40, R8, R29, R39 ;  /* 0x0000001d08287223 */ /* 0x000fe20000000027 */
[C---:B------:R-:W-:Y:S01]  /*0b30*/  FADD R8, -R9.reuse, 1 ;  /* 0x3f80000009087421 */ /* 0x040fe20000000100 */
[----:B------:R-:W-:Y:S01]  /*0b40*/  FFMA R19, R9, R9, -R10 ;  /* 0x0000000909137223 */ /* 0x000fe2000000080a */
[----:B------:R-:W-:Y:S01]  /*0b50*/  FADD R9, -R10, 1 ;  /* 0x3f8000000a097421 */ /* 0x000fe20000000100 */
[----:B------:R-:W3:Y:S01]  /*0b60*/  LDL.64 R28, [R1+0x138] ;  /* 0x00013800011c7983 */ /* 0x000ee20000100a00 */
[----:B------:R-:W-:Y:S01]  /*0b70*/  FMUL R8, R8, R8 ;  /* 0x0000000808087220 */ /* 0x000fe20000400000 */
[----:B------:R-:W-:Y:S01]  /*0b80*/  FMUL R37, R19, 100 ;  /* 0x42c8000013257820 */ /* 0x000fe20000400000 */
[----:B------:R-:W-:-:S03]  /*0b90*/  FFMA R10, R10, R10, -R11 ;  /* 0x0000000a0a0a7223 */ /* 0x000fc6000000080b */
[----:B------:R-:W-:Y:S01]  /*0ba0*/  FFMA R37, R19, R37, R8 ;  /* 0x0000002513257223 */ /* 0x000fe20000000008 */
[----:B------:R-:W-:Y:S01]  /*0bb0*/  FMUL R19, R9, R9 ;  /* 0x0000000909137220 */ /* 0x000fe20000400000 */
[----:B------:R-:W-:-:S04]  /*0bc0*/  FMUL R9, R10, 100 ;  /* 0x42c800000a097820 */ /* 0x000fc80000400000 */
[----:B------:R-:W-:Y:S01]  /*0bd0*/  FFMA R38, R10, R9, R19 ;  /* 0x000000090a267223 */ /* 0x000fe20000000013 */
[C---:B------:R-:W-:Y:S01]  /*0be0*/  FADD R10, -R11.reuse, 1 ;  /* 0x3f8000000b0a7421 */ /* 0x040fe20000000100 */
[----:B------:R-:W4:Y:S01]  /*0bf0*/  LDL.64 R8, [R1+0x140] ;  /* 0x0001400001087983 */ /* 0x000f220000100a00 */
[----:B------:R-:W-:Y:S02]  /*0c00*/  FFMA R11, R11, R11, -R2 ;  /* 0x0000000b0b0b7223 */ /* 0x000fe40000000802 */
[----:B------:R-:W-:Y:S02]  /*0c10*/  FMUL R42, R10, R10 ;  /* 0x0000000a0a2a7220 */ /* 0x000fe40000400000 */
[----:B------:R-:W-:-:S04]  /*0c20*/  FMUL R10, R11, 100 ;  /* 0x42c800000b0a7820 */ /* 0x000fc80000400000 */
[----:B------:R-:W-:Y:S02]  /*0c30*/  FFMA R39, R11, R10, R42 ;  /* 0x0000000a0b277223 */ /* 0x000fe4000000002a */
[----:B------:R-:W5:Y:S01]  /*0c40*/  LDL.64 R10, [R1+0x148] ;  /* 0x00014800010a7983 */ /* 0x000f620000100a00 */
[----:B------:R-:W-:-:S04]  /*0c50*/  FADD R13, RZ, R13 ;  /* 0x0000000dff0d7221 */ /* 0x000fc80000000000 */
[----:B------:R-:W-:Y:S02]  /*0c60*/  FADD R19, R13, R12 ;  /* 0x0000000c0d137221 */ /* 0x000fe40000000000 */
[----:B------:R-:W5:Y:S02]  /*0c70*/  LDL.64 R12, [R1+0x150] ;  /* 0x00015000010c7983 */ /* 0x000f640000100a00 */
[----:B------:R-:W-:-:S04]  /*0c80*/  FADD R14, R19, R14 ;  /* 0x0000000e130e7221 */ /* 0x000fc80000000000 */
[----:B------:R-:W-:Y:S02]  /*0c90*/  FADD R42, R14, R15 ;  /* 0x0000000f0e2a7221 */ /* 0x000fe40000000000 */
[----:B------:R-:W5:Y:S02]  /*0ca0*/  LDL.64 R14, [R1+0x158] ;  /* 0x00015800010e7983 */ /* 0x000f640000100a00 */
[----:B------:R-:W-:-:S04]  /*0cb0*/  FADD R17, R42, R17 ;  /* 0x000000112a117221 */ /* 0x000fc80000000000 */
[----:B------:R-:W-:Y:S02]  /*0cc0*/  FADD R19, R17, R16 ;  /* 0x0000001011137221 */ /* 0x000fe40000000000 */
[----:B------:R-:W5:Y:S02]  /*0cd0*/  LDL.64 R16, [R1+0x160] ;  /* 0x0001600001107983 */ /* 0x000f640000100a00 */
[----:B------:R-:W-:-:S04]  /*0ce0*/  FADD R19, R19, R0 ;  /* 0x0000000013137221 */ /* 0x000fc80000000000 */
[----:B------:R-:W-:Y:S02]  /*0cf0*/  FADD R41, R19, R18 ;  /* 0x0000001213297221 */ /* 0x000fe40000000000 */
[----:B------:R-:W5:Y:S01]  /*0d00*/  LDL.64 R18, [R1+0x168] ;  /* 0x0001680001127983 */ /* 0x000f620000100a00 */
[----:B------:R-:W-:Y:S01]  /*0d10*/  FFMA R0, R2, R2, -R3 ;  /* 0x0000000202007223 */ /* 0x000fe20000000803 */
[----:B------:R-:W-:-:S03]  /*0d20*/  FADD R40, R41, R40 ;  /* 0x0000002829287221 */ /* 0x000fc60000000000 */
[----:B------:R-:W-:Y:S01]  /*0d30*/  FMUL R41, R0, 100 ;  /* 0x42c8000000297820 */ /* 0x000fe20000400000 */
[----:B------:R-:W-:Y:S01]  /*0d40*/  FADD R37, R40, R37 ;  /* 0x0000002528257221 */ /* 0x000fe20000000000 */
[----:B------:R-:W-:Y:S01]  /*0d50*/  FADD R40, -R2, 1 ;  /* 0x3f80000002287421 */ /* 0x000fe20000000100 */
[----:B------:R-:W-:Y:S02]  /*0d60*/  FADD R2, -R3, 1 ;  /* 0x3f80000003027421 */ /* 0x000fe40000000100 */
[----:B------:R-:W-:Y:S01]  /*0d70*/  FADD R38, R37, R38 ;  /* 0x0000002625267221 */ /* 0x000fe20000000000 */
[----:B------:R-:W-:Y:S01]  /*0d80*/  FMUL R43, R40, R40 ;  /* 0x00000028282b7220 */ /* 0x000fe20000400000 */
[----:B------:R-:W-:Y:S02]  /*0d90*/  FMUL R40, R2, R2 ;  /* 0x0000000202287220 */ /* 0x000fe40000400000 */
[----:B------:R-:W-:Y:S01]  /*0da0*/  FADD R39, R38, R39 ;  /* 0x0000002726277221 */ /* 0x000fe20000000000 */
[----:B------:R-:W-:-:S04]  /*0db0*/  FFMA R0, R0, R41, R43 ;  /* 0x0000002900007223 */ /* 0x000fc8000000002b */
[----:B------:R-:W-:Y:S01]  /*0dc0*/  FADD R0, R39, R0 ;  /* 0x0000000027007221 */ /* 0x000fe20000000000 */
[----:B--2---:R-:W-:-:S04]  /*0dd0*/  FFMA R3, R3, R3, -R30 ;  /* 0x0000000303037223 */ /* 0x004fc8000000081e */
[----:B------:R-:W-:-:S04]  /*0de0*/  FMUL R2, R3, 100 ;  /* 0x42c8000003027820 */ /* 0x000fc80000400000 */
[----:B------:R-:W-:Y:S01]  /*0df0*/  FFMA R3, R3, R2, R40 ;  /* 0x0000000203037223 */ /* 0x000fe20000000028 */
[C---:B------:R-:W-:Y:S01]  /*0e00*/  FADD R2, -R30.reuse, 1 ;  /* 0x3f8000001e027421 */ /* 0x040fe20000000100 */
[----:B------:R-:W-:Y:S02]  /*0e10*/  FFMA R30, R30, R30, -R31 ;  /* 0x0000001e1e1e7223 */ /* 0x000fe4000000081f */
[----:B------:R-:W-:Y:S01]  /*0e20*/  FADD R0, R0, R3 ;  /* 0x0000000300007221 */ /* 0x000fe20000000000 */
[----:B------:R-:W-:Y:S01]  /*0e30*/  FMUL R39, R2, R2 ;  /* 0x0000000202277220 */ /* 0x000fe20000400000 */
[----:B------:R-:W-:Y:S01]  /*0e40*/  FMUL R37, R30, 100 ;  /* 0x42c800001e257820 */ /* 0x000fe20000400000 */
[----:B------:R-:W-:-:S03]  /*0e50*/  FADD R2, -R31, 1 ;  /* 0x3f8000001f027421 */ /* 0x000fc60000000100 */
[----:B------:R-:W-:Y:S01]  /*0e60*/  FFMA R37, R30, R37, R39 ;  /* 0x000000251e257223 */ /* 0x000fe20000000027 */
[----:B---3--:R-:W-:Y:S01]  /*0e70*/  FFMA R31, R31, R31, -R28 ;  /* 0x0000001f1f1f7223 */ /* 0x008fe2000000081c */
[C---:B------:R-:W-:Y:S01]  /*0e80*/  FFMA R3, R28.reuse, R28, -R29 ;  /* 0x0000001c1c037223 */ /* 0x040fe2000000081d */
[----:B------:R-:W-:Y:S01]  /*0e90*/  FADD R30, -R28, 1 ;  /* 0x3f8000001c1e7421 */ /* 0x000fe20000000100 */
[----:B------:R-:W-:Y:S01]  /*0ea0*/  FMUL R28, R2, R2 ;  /* 0x00000002021c7220 */ /* 0x000fe20000400000 */
[----:B------:R-:W-:Y:S01]  /*0eb0*/  FMUL R2, R31, 100 ;  /* 0x42c800001f027820 */ /* 0x000fe20000400000 */
[----:B------:R-:W-:Y:S01]  /*0ec0*/  FADD R0, R0, R37 ;  /* 0x0000002500007221 */ /* 0x000fe20000000000 */
[----:B------:R-:W-:Y:S01]  /*0ed0*/  FMUL R38, R30, R30 ;  /* 0x0000001e1e267220 */ /* 0x000fe20000400000 */
[----:B------:R-:W-:Y:S01]  /*0ee0*/  FMUL R30, R3, 100 ;  /* 0x42c80000031e7820 */ /* 0x000fe20000400000 */
[----:B------:R-:W-:Y:S01]  /*0ef0*/  FFMA R31, R31, R2, R28 ;  /* 0x000000021f1f7223 */ /* 0x000fe2000000001c */
[----:B------:R-:W-:-:S02]  /*0f00*/  FADD R2, -R29, 1 ;  /* 0x3f8000001d027421 */ /* 0x000fc40000000100 */
[----:B------:R-:W-:Y:S01]  /*0f10*/  FFMA R3, R3, R30, R38 ;  /* 0x0000001e03037223 */ /* 0x000fe20000000026 */
[----:B------:R-:W-:Y:S01]  /*0f20*/  FADD R0, R0, R31 ;  /* 0x0000001f00007221 */ /* 0x000fe20000000000 */
[----:B----4-:R-:W-:Y:S01]  /*0f30*/  FFMA R29, R29, R29, -R8 ;  /* 0x0000001d1d1d7223 */ /* 0x010fe20000000808 */
[C---:B------:R-:W-:Y:S01]  /*0f40*/  FFMA R28, R8.reuse, R8, -R9 ;  /* 0x00000008081c7223 */ /* 0x040fe20000000809 */
[----:B------:R-:W-:Y:S01]  /*0f50*/  FADD R30, -R8, 1 ;  /* 0x3f800000081e7421 */ /* 0x000fe20000000100 */
[----:B------:R-:W-:Y:S01]  /*0f60*/  FMUL R8, R2, R2 ;  /* 0x0000000202087220 */ /* 0x000fe20000400000 */
[C---:B------:R-:W-:Y:S01]  /*0f70*/  FMUL R2, R29.reuse, 100 ;  /* 0x42c800001d027820 */ /* 0x040fe20000400000 */
[----:B------:R-:W-:Y:S01]  /*0f80*/  FADD R0, R0, R3 ;  /* 0x0000000300007221 */ /* 0x000fe20000000000 */
[----:B------:R-:W-:Y:S01]  /*0f90*/  FMUL R31, R30, R30 ;  /* 0x0000001e1e1f7220 */ /* 0x000fe20000400000 */
[C---:B------:R-:W-:Y:S01]  /*0fa0*/  FMUL R3, R28.reuse, 100 ;  /* 0x42c800001c037820 */ /* 0x040fe20000400000 */
[----:B------:R-:W-:Y:S01]  /*0fb0*/  FFMA R29, R29, R2, R8 ;  /* 0x000000021d1d7223 */ /* 0x000fe20000000008 */
[C---:B------:R-:W-:Y:S01]  /*0fc0*/  FADD R2, -R9.reuse, 1 ;  /* 0x3f80000009027421 */ /* 0x040fe20000000100 */
[----:B-----5:R-:W-:Y:S01]  /*0fd0*/  FFMA R9, R9, R9, -R10 ;  /* 0x0000000909097223 */ /* 0x020fe2000000080a */
[----:B------:R-:W-:-:S02]  /*0fe0*/  FFMA R3, R28, R3, R31 ;  /* 0x000000031c037223 */ /* 0x000fc4000000001f */
[----:B------:R-:W-:Y:S01]  /*0ff0*/  FMUL R8, R2, R2 ;  /* 0x0000000202087220 */ /* 0x000fe20000400000 */
[----:B------:R-:W-:Y:S01]  /*1000*/  FFMA R28, R10, R10, -R11 ;  /* 0x0000000a0a1c7223 */ /* 0x000fe2000000080b */
[C---:B------:R-:W-:Y:S01]  /*1010*/  FMUL R2, R9.reuse, 100 ;  /* 0x42c8000009027820 */ /* 0x040fe20000400000 */
[----:B------:R-:W-:Y:S01]  /*1020*/  FADD R0, R0, R29 ;  /* 0x0000001d00007221 */ /* 0x000fe20000000000 */
[----:B------:R-:W-:Y:S02]  /*1030*/  FADD R10, -R10, 1 ;  /* 0x3f8000000a0a7421 */ /* 0x000fe40000000100 */
[----:B------:R-:W-:Y:S01]  /*1040*/  FFMA R9, R9, R2, R8 ;  /* 0x0000000209097223 */ /* 0x000fe20000000008 */
[C---:B------:R-:W-:Y:S01]  /*1050*/  FADD R2, -R11.reuse, 1 ;  /* 0x3f8000000b027421 */ /* 0x040fe20000000100 */
[----:B------:R-:W-:Y:S01]  /*1060*/  FFMA R11, R11, R11, -R12 ;  /* 0x0000000b0b0b7223 */ /* 0x000fe2000000080c */
[----:B------:R-:W-:Y:S01]  /*1070*/  FADD R0, R0, R3 ;  /* 0x0000000300007221 */ /* 0x000fe20000000000 */
[----:B------:R-:W-:Y:S01]  /*1080*/  FMUL R29, R10, R10 ;  /* 0x0000000a0a1d7220 */ /* 0x000fe20000400000 */
[----:B------:R-:W-:Y:S01]  /*1090*/  FMUL R8, R2, R2 ;  /* 0x0000000202087220 */ /* 0x000fe20000400000 */
[C---:B------:R-:W-:Y:S01]  /*10a0*/  FMUL R2, R11.reuse, 100 ;  /* 0x42c800000b027820 */ /* 0x040fe20000400000 */
[----:B------:R-:W-:Y:S01]  /*10b0*/  FMUL R3, R28, 100 ;  /* 0x42c800001c037820 */ /* 0x000fe20000400000 */
[----:B------:R-:W-:Y:S01]  /*10c0*/  FADD R0, R0, R9 ;  /* 0x0000000900007221 */ /* 0x000fe20000000000 */
[----:B------:R-:W-:Y:S01]  /*10d0*/  FFMA R9, R12, R12, -R13 ;  /* 0x0000000c0c097223 */ /* 0x000fe2000000080d */
[----:B------:R-:W-:Y:S01]  /*10e0*/  FFMA R11, R11, R2, R8 ;  /* 0x000000020b0b7223 */ /* 0x000fe20000000008 */
[C---:B------:R-:W-:Y:S01]  /*10f0*/  FADD R2, -R13.reuse, 1 ;  /* 0x3f8000000d027421 */ /* 0x040fe20000000100 */
[----:B------:R-:W-:Y:S01]  /*1100*/  FFMA R3, R28, R3, R29 ;  /* 0x000000031c037223 */ /* 0x000fe2000000001d */
[----:B------:R-:W-:Y:S01]  /*1110*/  FADD R12, -R12, 1 ;  /* 0x3f8000000c0c7421 */ /* 0x000fe20000000100 */
[----:B------:R-:W-:Y:S01]  /*1120*/  FFMA R13, R13, R13, -R14 ;  /* 0x0000000d0d0d7223 */ /* 0x000fe2000000080e */
[----:B------:R-:W-:Y:S01]  /*1130*/  FMUL R8, R2, R2 ;  /* 0x0000000202087220 */ /* 0x000fe20000400000 */
[----:B------:R-:W-:Y:S01]  /*1140*/  FADD R0, R0, R3 ;  /* 0x0000000300007221 */ /* 0x000fe20000000000 */
[----:B------:R-:W-:Y:S01]  /*1150*/  FMUL R12, R12, R12 ;  /* 0x0000000c0c0c7220 */ /* 0x000fe20000400000 */
[----:B------:R-:W-:Y:S01]  /*1160*/  FMUL R10, R9, 100 ;  /* 0x42c80000090a7820 */ /* 0x000fe20000400000 */
[----:B------:R-:W-:Y:S01]  /*1170*/  FMUL R2, R13, 100 ;  /* 0x42c800000d027820 */ /* 0x000fe20000400000 */
[----:B------:R-:W-:Y:S01]  /*1180*/  FFMA R3, R14, R14, -R15 ;  /* 0x0000000e0e037223 */ /* 0x000fe2000000080f */
[----:B------:R-:W-:Y:S01]  /*1190*/  FADD R0, R0, R11 ;  /* 0x0000000b00007221 */ /* 0x000fe20000000000 */
[----:B------:R-:W-:Y:S01]  /*11a0*/  FFMA R9, R9, R10, R12 ;  /* 0x0000000a09097223 */ /* 0x000fe2000000000c */
[----:B------:R-:W-:Y:S01]  /*11b0*/  FADD R14, -R14, 1 ;  /* 0x3f8000000e0e7421 */ /* 0x000fe20000000100 */
[----:B------:R-:W-:Y:S01]  /*11c0*/  FFMA R13, R13, R2, R8 ;  /* 0x000000020d0d7223 */ /* 0x000fe20000000008 */
[C---:B------:R-:W-:Y:S01]  /*11d0*/  FADD R2, -R15.reuse, 1 ;  /* 0x3f8000000f027421 */ /* 0x040fe20000000100 */
[----:B------:R-:W-:Y:S01]  /*11e0*/  FFMA R15, R15, R15, -R16 ;  /* 0x0000000f0f0f7223 */ /* 0x000fe20000000810 */
[----:B------:R-:W-:Y:S01]  /*11f0*/  FADD R0, R0, R9 ;  /* 0x0000000900007221 */ /* 0x000fe20000000000 */
[----:B------:R-:W-:Y:S01]  /*1200*/  FMUL R14, R14, R14 ;  /* 0x0000000e0e0e7220 */ /* 0x000fe20000400000 */
[----:B------:R-:W-:Y:S01]  /*1210*/  FMUL R10, R3, 100 ;  /* 0x42c80000030a7820 */ /* 0x000fe20000400000 */
[----:B------:R-:W-:Y:S01]  /*1220*/  FMUL R8, R2, R2 ;  /* 0x0000000202087220 */ /* 0x000fe20000400000 */
[----:B------:R-:W-:Y:S01]  /*1230*/  FMUL R2, R15, 100 ;  /* 0x42c800000f027820 */ /* 0x000fe20000400000 */
[----:B------:R-:W-:Y:S01]  /*1240*/  FFMA R9, R16, R16, -R17 ;  /* 0x0000001010097223 */ /* 0x000fe20000000811 */
[----:B------:R-:W-:Y:S01]  /*1250*/  FFMA R3, R3, R10, R14 ;  /* 0x0000000a03037223 */ /* 0x000fe2000000000e */
[----:B------:R-:W-:Y:S01]  /*1260*/  FADD R0, R0, R13 ;  /* 0x0000000d00007221 */ /* 0x000fe20000000000 */
[----:B------:R-:W-:Y:S01]  /*1270*/  FADD R16, -R16, 1 ;  /* 0x3f80000010107421 */ /* 0x000fe20000000100 */
[----:B------:R-:W-:Y:S01]  /*1280*/  FFMA R15, R15, R2, R8 ;  /* 0x000000020f0f7223 */ /* 0x000fe20000000008 */
[----:B------:R-:W-:Y:S01]  /*1290*/  FADD R2, -R17, 1 ;  /* 0x3f80000011027421 */ /* 0x000fe20000000100 */
[----:B------:R-:W-:Y:S01]  /*12a0*/  FADD R0, R0, R3 ;  /* 0x0000000300007221 */ /* 0x000fe20000000000 */
[----:B------:R-:W-:Y:S01]  /*12b0*/  FMUL R16, R16, R16 ;  /* 0x0000001010107220 */ /* 0x000fe20000400000 */
[----:B------:R-:W-:Y:S01]  /*12c0*/  FMUL R10, R9, 100 ;  /* 0x42c80000090a7820 */ /* 0x000fe20000400000 */
[----:B------:R-:W-:Y:S01]  /*12d0*/  FFMA R17, R17, R17, -R18 ;  /* 0x0000001111117223 */ /* 0x000fe20000000812 */
[----:B------:R-:W-:Y:S01]  /*12e0*/  FFMA R19, R18, R18, -R19 ;  /* 0x0000001212137223 */ /* 0x000fe20000000813 */
[----:B------:R-:W-:Y:S01]  /*12f0*/  FMUL R8, R2, R2 ;  /* 0x0000000202087220 */ /* 0x000fe20000400000 */
[----:B------:R-:W-:Y:S01]  /*1300*/  FFMA R9, R9, R10, R16 ;  /* 0x0000000a09097223 */ /* 0x000fe20000000010 */
[----:B------:R-:W-:Y:S01]  /*1310*/  FADD R0, R0, R15 ;  /* 0x0000000f00007221 */ /* 0x000fe20000000000 */
[----:B------:R-:W-:Y:S01]  /*1320*/  FADD R18, -R18, 1 ;  /* 0x3f80000012127421 */ /* 0x000fe20000000100 */
[----:B------:R-:W-:Y:S01]  /*1330*/  FMUL R2, R17, 100 ;  /* 0x42c8000011027820 */ /* 0x000fe20000400000 */
[----:B------:R-:W-:Y:S01]  /*1340*/  FMUL R10, R19, 100 ;  /* 0x42c80000130a7820 */ /* 0x000fe20000400000 */
[----:B------:R-:W-:Y:S01]  /*1350*/  FADD R0, R0, R9 ;  /* 0x0000000900007221 */ /* 0x000fe20000000000 */
[----:B------:R-:W-:Y:S01]  /*1360*/  FMUL R18, R18, R18 ;  /* 0x0000001212127220 */ /* 0x000fe20000400000 */
[----:B------:R-:W-:-:S03]  /*1370*/  FFMA R17, R17, R2, R8 ;  /* 0x0000000211117223 */ /* 0x000fc60000000008 */
[----:B------:R-:W-:Y:S01]  /*1380*/  FFMA R19, R19, R10, R18 ;  /* 0x0000000a13137223 */ /* 0x000fe20000000012 */
[----:B------:R-:W-:-:S04]  /*1390*/  FADD R0, R0, R17 ;  /* 0x0000001100007221 */ /* 0x000fc80000000000 */
[----:B------:R-:W-:Y:S01]  /*13a0*/  FADD R39, R0, R19 ;  /* 0x0000001300277221 */ /* 0x000fe20000000000 */
[----:B------:R-:W-:Y:S06]  /*13b0*/  BRA `(.L_x_8) ;  /* 0x0000002400c47947 */ /* 0x000fec0003800000 */
.L_x_7:
[----:B------:R-:W2:Y:S04]  /*13c0*/  LDL.64 R28, [R1+0xf8] ;  /* 0x0000f800011c7983 */ /* 0x000ea80000100a00 */
[----:B------:R-:W3:Y:S04]  /*13d0*/  LDL.64 R30, [R1+0x100] ;  /* 0x00010000011e7983 */ /* 0x000ee80000100a00 */
[----:B------:R-:W4:Y:S04]  /*13e0*/  LDL.64 R38, [R1+0x108] ;  /* 0x0001080001267983 */ /* 0x000f280000100a00 */
[----:B------:R-:W5:Y:S04]  /*13f0*/  LDL.64 R2, [R1+0x110] ;  /* 0x0001100001027983 */ /* 0x000f680000100a00 */
[----:B------:R-:W5:Y:S04]  /*1400*/  LDL.64 R8, [R1+0x118] ;  /* 0x0001180001087983 */ /* 0x000f680000100a00 */
[----:B------:R-:W5:Y:S04]  /*1410*/  LDL.64 R10, [R1+0x120] ;  /* 0x00012000010a7983 */ /* 0x000f680000100a00 */
[----:B------:R-:W5:Y:S04]  /*1420*/  LDL.64 R12, [R1+0x128] ;  /* 0x00012800010c7983 */ /* 0x000f680000100a00 */
[----:B0-----:R-:W5:Y:S04]  /*1430*/  LDL.64 R14, [R1+0x130] ;  /* 0x00013000010e7983 */ /* 0x001f680000100a00 */
[----:B------:R-:W5:Y:S04]  /*1440*/  LDL.64 R16, [R1+0x138] ;  /* 0x0001380001107983 */ /* 0x000f680000100a00 */
[----:B------:R-:W5:Y:S04]  /*1450*/  LDL.64 R18, [R1+0x140] ;  /* 0x0001400001127983 */ /* 0x000f680000100a00 */
[----:B------:R-:W5:Y:S01]  /*1460*/  LDL.64 R40, [R1+0x158] ;  /* 0x0001580001287983 */ /* 0x000f620000100a00 */
[----:B--2---:R-:W-:-:S04]  /*1470*/  FFMA R0, R28, R28, RZ ;  /* 0x0000001c1c007223 */ /* 0x004fc800000000ff */
[----:B------:R-:W-:Y:S02]  /*1480*/  FFMA R37, R29, R29, R0 ;  /* 0x0000001d1d257223 */ /* 0x000fe40000000000 */
[----:B------:R-:W2:Y:S02]  /*1490*/  LDL.64 R28, [R1+0x148] ;  /* 0x00014800011c7983 */ /* 0x000ea40000100a00 */
[----:B---3--:R-:W-:-:S04]  /*14a0*/  FFMA R30, R30, R30, R37 ;  /* 0x0000001e1e1e7223 */ /* 0x008fc80000000025 */
[----:B------:R-:W-:Y:S02]  /*14b0*/  FFMA R37, R31, R31, R30 ;  /* 0x0000001f1f257223 */ /* 0x000fe4000000001e */
[----:B------:R-:W3:Y:S02]  /*14c0*/  LDL.64 R30, [R1+0x150] ;  /* 0x00015000011e7983 */ /* 0x000ee40000100a00 */
[----:B----4-:R-:W-:-:S04]  /*14d0*/  FFMA R38, R38, R38, R37 ;  /* 0x0000002626267223 */ /* 0x010fc80000000025 */
[----:B------:R-:W-:-:S04]  /*14e0*/  FFMA R39, R39, R39, R38 ;  /* 0x0000002727277223 */ /* 0x000fc80000000026 */
[----:B-----5:R-:W-:Y:S02]  /*14f0*/  FFMA R2, R2, R2, R39 ;  /* 0x0000000202027223 */ /* 0x020fe40000000027 */
[----:B------:R-:W4:Y:S02]  /*1500*/  LDL.64 R38, [R1+0x160] ;  /* 0x0001600001267983 */ /* 0x000f240000100a00 */
[----:B------:R-:W-:Y:S02]  /*1510*/  FFMA R37, R3, R3, R2 ;  /* 0x0000000303257223 */ /* 0x000fe40000000002 */
[----:B------:R-:W5:Y:S02]  /*1520*/  LDL.64 R2, [R1+0x168] ;  /* 0x0001680001027983 */ /* 0x000f640000100a00 */
[----:B------:R-:W-:-:S04]  /*1530*/  FFMA R8, R8, R8, R37 ;  /* 0x0000000808087223 */ /* 0x000fc80000000025 */
        /* <DEDUP_REMOVED lines=11> */
[----:B--2---:R-:W-:-:S04]  /*15f0*/  FFMA R28, R28, R28, R19 ;  /* 0x0000001c1c1c7223 */ /* 0x004fc80000000013 */
[----:B------:R-:W-:-:S04]  /*1600*/  FFMA R29, R29, R29, R28 ;  /* 0x0000001d1d1d7223 */ /* 0x000fc8000000001c */
[----:B---3--:R-:W-:-:S04]  /*1610*/  FFMA R30, R30, R30, R29 ;  /* 0x0000001e1e1e7223 */ /* 0x008fc8000000001d */
[----:B------:R-:W-:-:S04]  /*1620*/  FFMA R31, R31, R31, R30 ;  /* 0x0000001f1f1f7223 */ /* 0x000fc8000000001e */
[----:B------:R-:W-:-:S04]  /*1630*/  FFMA R40, R40, R40, R31 ;  /* 0x0000002828287223 */ /* 0x000fc8000000001f */
[----:B------:R-:W-:-:S04]  /*1640*/  FFMA R41, R41, R41, R40 ;  /* 0x0000002929297223 */ /* 0x000fc80000000028 */
[----:B----4-:R-:W-:-:S04]  /*1650*/  FFMA R38, R38, R38, R41 ;  /* 0x0000002626267223 */ /* 0x010fc80000000029 */
[----:B------:R-:W-:-:S04]  /*1660*/  FFMA R39, R39, R39, R38 ;  /* 0x0000002727277223 */ /* 0x000fc80000000026 */
[----:B-----5:R-:W-:-:S04]  /*1670*/  FFMA R2, R2, R2, R39 ;  /* 0x0000000202027223 */ /* 0x020fc80000000027 */
[----:B------:R-:W-:Y:S01]  /*1680*/  FFMA R39, R3, R3, R2 ;  /* 0x0000000303277223 */ /* 0x000fe20000000002 */
[----:B------:R-:W-:Y:S06]  /*1690*/  BRA `(.L_x_8) ;  /* 0x00000024000c7947 */ /* 0x000fec0003800000 */
.L_x_6:
[----:B------:R-:W-:-:S09]  /*16a0*/  UISETP.NE.AND UP0, UPT, UR4, 0x3, UPT ;  /* 0x000000030400788c */ /* 0x000fd2000bf05270 */
[----:B------:R-:W-:Y:S05]  /*16b0*/  BRA.U !UP0, `(.L_x_9) ;  /* 0x0000000d08247547 */ /* 0x000fea000b800000 */
[----:B------:R-:W-:-:S09]  /*16c0*/  UISETP.NE.AND UP0, UPT, UR4, 0x4, UPT ;  /* 0x000000040400788c */ /* 0x000fd2000bf05270 */
[----:B------:R-:W-:Y:S05]  /*16d0*/  BRA.U UP0, `(.L_x_8) ;  /* 0x0000002100fc7547 */ /* 0x000fea000b800000 */
[----:B------:R-:W2:Y:S04]  /*16e0*/  LDL.64 R28, [R1+0xf8] ;  /* 0x0000f800011c7983 */ /* 0x000ea80000100a00 */
[----:B------:R-:W3:Y:S04]  /*16f0*/  LDL.64 R18, [R1+0x100] ;  /* 0x0001000001127983 */ /* 0x000ee80000100a00 */
[----:B------:R-:W4:Y:S04]  /*1700*/  LDL.64 R16, [R1+0x108] ;  /* 0x0001080001107983 */ /* 0x000f280000100a00 */
[----:B------:R-:W5:Y:S04]  /*1710*/  LDL.64 R12, [R1+0x110] ;  /* 0x00011000010c7983 */ /* 0x000f680000100a00 */
[----:B------:R-:W5:Y:S04]  /*1720*/  LDL.64 R8, [R1+0x118] ;  /* 0x0001180001087983 */ /* 0x000f680000100a00 */
[----:B0-----:R-:W5:Y:S04]  /*1730*/  LDL.64 R14, [R1+0x120] ;  /* 0x00012000010e7983 */ /* 0x001f680000100a00 */
[----:B------:R-:W5:Y:S04]  /*1740*/  LDL.64 R2, [R1+0x128] ;  /* 0x0001280001027983 */ /* 0x000f680000100a00 */
[----:B------:R-:W5:Y:S01]  /*1750*/  LDL.64 R10, [R1+0x130] ;  /* 0x00013000010a7983 */ /* 0x000f620000100a00 */
[C---:B--2---:R-:W-:Y:S01]  /*1760*/  FMUL R30, R29.reuse, 0.70710676908493041992 ;  /* 0x3f3504f31d1e7820 */ /* 0x044fe20000400000 */
[C---:B------:R-:W-:Y:S01]  /*1770*/  FMUL.RZ R0, R28.reuse, 0.15915493667125701904 ;  /* 0x3e22f9831c007820 */ /* 0x040fe2000040c000 */
[----:B------:R-:W-:Y:S01]  /*1780*/  FMUL R28, R28, R28 ;  /* 0x0000001c1c1c7220 */ /* 0x000fe20000400000 */
[----:B------:R-:W-:Y:S01]  /*1790*/  FMUL R37, R29, R29 ;  /* 0x0000001d1d257220 */ /* 0x000fe20000400000 */
[----:B------:R-:W-:Y:S01]  /*17a0*/  FMUL.RZ R39, R30, 0.15915493667125701904 ;  /* 0x3e22f9831e277820 */ /* 0x000fe2000040c000 */
[----:B---3--:R-:W-:Y:S01]  /*17b0*/  FMUL R30, R18, 0.57735025882720947266 ;  /* 0x3f13cd3a121e7820 */ /* 0x008fe20000400000 */
[----:B------:R-:W-:Y:S01]  /*17c0*/  FMUL R38, R19, 0.5 ;  /* 0x3f00000013267820 */ /* 0x000fe20000400000 */
[----:B------:R-:W-:Y:S01]  /*17d0*/  MUFU.COS R0, R0 ;  /* 0x0000000000007308 */ /* 0x000fe20000000000 */
[----:B------:R-:W-:Y:S01]  /*17e0*/  FFMA R28, RZ, R28, RZ ;  /* 0x0000001cff1c7223 */ /* 0x000fe200000000ff */
[----:B------:R-:W-:-:S06]  /*17f0*/  FMUL.RZ R30, R30, 0.15915493667125701904 ;  /* 0x3e22f9831e1e7820 */ /* 0x000fcc000040c000 */
[----:B------:R-:W0:Y:S01]  /*1800*/  MUFU.COS R31, R39 ;  /* 0x00000027001f7308 */ /* 0x000e220000000000 */
[----:B------:R-:W-:Y:S01]  /*1810*/  FMUL.RZ R41, R38, 0.15915493667125701904 ;  /* 0x3e22f98326297820 */ /* 0x000fe2000040c000 */
[----:B------:R-:W-:-:S06]  /*1820*/  FFMA R37, RZ, R37, R28 ;  /* 0x00000025ff257223 */ /* 0x000fcc000000001c */
[----:B------:R-:W1:Y:S01]  /*1830*/  MUFU.COS R30, R30 ;  /* 0x0000001e001e7308 */ /* 0x000e620000000000 */
[----:B------:R-:W-:Y:S01]  /*1840*/  FMUL R18, R18, R18 ;  /* 0x0000001212127220 */ /* 0x000fe20000400000 */
[----:B0-----:R-:W-:Y:S01]  /*1850*/  FMUL R31, R0, R31 ;  /* 0x0000001f001f7220 */ /* 0x001fe20000400000 */
[----:B------:R-:W-:-:S05]  /*1860*/  FMUL R19, R19, R19 ;  /* 0x0000001313137220 */ /* 0x000fca0000400000 */
[----:B------:R-:W0:Y:S01]  /*1870*/  MUFU.COS R0, R41 ;  /* 0x0000002900007308 */ /* 0x000e220000000000 */
[----:B------:R-:W-:Y:S01]  /*1880*/  FFMA R18, RZ, R18, R37 ;  /* 0x00000012ff127223 */ /* 0x000fe20000000025 */
[----:B----4-:R-:W-:Y:S01]  /*1890*/  FMUL R38, R16, 0.44721359014511108398 ;  /* 0x3ee4f92e10267820 */ /* 0x010fe20000400000 */
[----:B------:R-:W2:Y:S02]  /*18a0*/  LDL.64 R28, [R1+0x138] ;  /* 0x00013800011c7983 */ /* 0x000ea40000100a00 */
[----:B------:R-:W-:Y:S01]  /*18b0*/  FFMA R18, RZ, R19, R18 ;  /* 0x00000013ff127223 */ /* 0x000fe20000000012 */
[----:B-1----:R-:W-:Y:S01]  /*18c0*/  FMUL R31, R31, R30 ;  /* 0x0000001e1f1f7220 */ /* 0x002fe20000400000 */
[----:B------:R-:W-:Y:S01]  /*18d0*/  FMUL.RZ R40, R38, 0.15915493667125701904 ;  /* 0x3e22f98326287820 */ /* 0x000fe2000040c000 */
[----:B------:R-:W-:Y:S01]  /*18e0*/  FMUL R19, R17, 0.40824830532073974609 ;  /* 0x3ed105ec11137820 */ /* 0x000fe20000400000 */
[----:B------:R-:W3:Y:S04]  /*18f0*/  LDL.64 R38, [R1+0x140] ;  /* 0x0001400001267983 */ /* 0x000ee80000100a00 */
[----:B------:R-:W1:Y:S01]  /*1900*/  MUFU.COS R40, R40 ;  /* 0x0000002800287308 */ /* 0x000e620000000000 */
[----:B0-----:R-:W-:Y:S01]  /*1910*/  FMUL R31, R31, R0 ;  /* 0x000000001f1f7220 */ /* 0x001fe20000400000 */
[----:B------:R-:W-:-:S06]  /*1920*/  FMUL.RZ R0, R19, 0.15915493667125701904 ;  /* 0x3e22f98313007820 */ /* 0x000fcc000040c000 */
[----:B------:R-:W0:Y:S01]  /*1930*/  MUFU.COS R0, R0 ;  /* 0x0000000000007308 */ /* 0x000e220000000000 */
[----:B------:R-:W-:Y:S01]  /*1940*/  FMUL R19, R16, R16 ;  /* 0x0000001010137220 */ /* 0x000fe20000400000 */
[----:B-----5:R-:W-:-:S03]  /*1950*/  FMUL R16, R12, 0.37796446681022644043 ;  /* 0x3ec1848f0c107820 */ /* 0x020fc60000400000 */
[----:B------:R-:W-:Y:S01]  /*1960*/  FFMA R18, RZ, R19, R18 ;  /* 0x00000013ff127223 */ /* 0x000fe20000000012 */
[----:B------:R-:W-:Y:S01]  /*1970*/  FMUL.RZ R16, R16, 0.15915493667125701904 ;  /* 0x3e22f98310107820 */ /* 0x000fe2000040c000 */
[----:B-1----:R-:W-:Y:S01]  /*1980*/  FMUL R19, R31, R40 ;  /* 0x000000281f137220 */ /* 0x002fe20000400000 */
[----:B------:R-:W-:Y:S01]  /*1990*/  FMUL R17, R17, R17 ;  /* 0x0000001111117220 */ /* 0x000fe20000400000 */
[----:B------:R-:W4:Y:S03]  /*19a0*/  LDL.64 R30, [R1+0x148] ;  /* 0x00014800011e7983 */ /* 0x000f260000100a00 */
[----:B------:R-:W1:Y:S01]  /*19b0*/  MUFU.COS R16, R16 ;  /* 0x0000001000107308 */ /* 0x000e620000000000 */
[----:B------:R-:W-:Y:S01]  /*19c0*/  FFMA R17, RZ, R17, R18 ;  /* 0x00000011ff117223 */ /* 0x000fe20000000012 */
[----:B0-----:R-:W-:Y:S01]  /*19d0*/  FMUL R37, R19, R0 ;  /* 0x0000000013257220 */ /* 0x001fe20000400000 */
[----:B------:R-:W-:Y:S01]  /*19e0*/  FMUL R0, R13, 0.35355338454246520996 ;  /* 0x3eb504f30d007820 */ /* 0x000fe20000400000 */
[----:B------:R-:W5:Y:S03]  /*19f0*/  LDL.64 R18, [R1+0x150] ;  /* 0x0001500001127983 */ /* 0x000f660000100a00 */
[----:B------:R-:W-:Y:S01]  /*1a00*/  FMUL.RZ R40, R0, 0.15915493667125701904 ;  /* 0x3e22f98300287820 */ /* 0x000fe2000040c000 */
[----:B------:R-:W-:Y:S01]  /*1a10*/  FMUL R0, R8, 0.3333333432674407959 ;  /* 0x3eaaaaab08007820 */ /* 0x000fe20000400000 */
[----:B------:R-:W-:-:S03]  /*1a20*/  FMUL R12, R12, R12 ;  /* 0x0000000c0c0c7220 */ /* 0x000fc60000400000 */
[----:B------:R-:W-:Y:S01]  /*1a30*/  FMUL.RZ R42, R0, 0.15915493667125701904 ;  /* 0x3e22f983002a7820 */ /* 0x000fe2000040c000 */
[----:B------:R-:W0:Y:S01]  /*1a40*/  MUFU.COS R40, R40 ;  /* 0x0000002800287308 */ /* 0x000e220000000000 */
[----:B------:R-:W-:Y:S01]  /*1a50*/  FFMA R12, RZ, R12, R17 ;  /* 0x0000000cff0c7223 */ /* 0x000fe20000000011 */
[----:B-1----:R-:W-:Y:S02]  /*1a60*/  FMUL R37, R37, R16 ;  /* 0x0000001025257220 */ /* 0x002fe40000400000 */
[----:B------:R-:W5:Y:S04]  /*1a70*/  LDL.64 R16, [R1+0x158] ;  /* 0x0001580001107983 */ /* 0x000f680000100a00 */
[----:B------:R-:W1:Y:S01]  /*1a80*/  MUFU.COS R0, R42 ;  /* 0x0000002a00007308 */ /* 0x000e620000000000 */
[----:B------:R-:W-:Y:S01]  /*1a90*/  FMUL R13, R13, R13 ;  /* 0x0000000d0d0d7220 */ /* 0x000fe20000400000 */
[----:B------:R-:W-:-:S03]  /*1aa0*/  FMUL R8, R8, R8 ;  /* 0x0000000808087220 */ /* 0x000fc60000400000 */
[----:B------:R-:W-:Y:S02]  /*1ab0*/  FFMA R41, RZ, R13, R12 ;  /* 0x0000000dff297223 */ /* 0x000fe4000000000c */
[----:B------:R-:W5:Y:S01]  /*1ac0*/  LDL.64 R12, [R1+0x160] ;  /* 0x00016000010c7983 */ /* 0x000f620000100a00 */
[----:B0-----:R-:W-:Y:S01]  /*1ad0*/  FMUL R37, R37, R40 ;  /* 0x0000002825257220 */ /* 0x001fe20000400000 */
[----:B------:R-:W-:-:S03]  /*1ae0*/  FFMA R41, RZ, R8, R41 ;  /* 0x00000008ff297223 */ /* 0x000fc60000000029 */
[----:B-1----:R-:W-:Y:S01]  /*1af0*/  FMUL R8, R37, R0 ;  /* 0x0000000025087220 */ /* 0x002fe20000400000 */
[----:B------:R-:W-:-:S04]  /*1b00*/  FMUL R0, R9, R9 ;  /* 0x0000000909007220 */ /* 0x000fc80000400000 */
[----:B------:R-:W-:Y:S02]  /*1b10*/  FFMA R0, RZ, R0, R41 ;  /* 0x00000000ff007223 */ /* 0x000fe40000000029 */
[----:B------:R-:W5:Y:S01]  /*1b20*/  LDL.64 R40, [R1+0x168] ;  /* 0x0001680001287983 */ /* 0x000f620000100a00 */
[----:B------:R-:W-:-:S04]  /*1b30*/  FMUL R9, R9, 0.31622776389122009277 ;  /* 0x3ea1e89b09097820 */ /* 0x000fc80000400000 */
[----:B------:R-:W-:-:S04]  /*1b40*/  FMUL.RZ R42, R9, 0.15915493667125701904 ;  /* 0x3e22f983092a7820 */ /* 0x000fc8000040c000 */
[----:B------:R-:W0:Y:S02]  /*1b50*/  MUFU.COS R9, R42 ;  /* 0x0000002a00097308 */ /* 0x000e240000000000 */
[----:B0-----:R-:W-:Y:S01]  /*1b60*/  FMUL R8, R8, R9 ;  /* 0x0000000908087220 */ /* 0x001fe20000400000 */
[----:B------:R-:W-:-:S04]  /*1b70*/  FMUL R9, R14, 0.30151134729385375977 ;  /* 0x3e9a5fb20e097820 */ /* 0x000fc80000400000 */
[----:B------:R-:W-:-:S06]  /*1b80*/  FMUL.RZ R9, R9, 0.15915493667125701904 ;  /* 0x3e22f98309097820 */ /* 0x000fcc000040c000 */
[----:B------:R-:W0:Y:S01]  /*1b90*/  MUFU.COS R9, R9 ;  /* 0x0000000900097308 */ /* 0x000e220000000000 */
[----:B------:R-:W-:Y:S01]  /*1ba0*/  FMUL R37, R14, R14 ;  /* 0x0000000e0e257220 */ /* 0x000fe20000400000 */
[C---:B------:R-:W-:Y:S01]  /*1bb0*/  FMUL R14, R15.reuse, 0.28867512941360473633 ;  /* 0x3e93cd3a0f0e7820 */ /* 0x040fe20000400000 */
[----:B------:R-:W-:Y:S02]  /*1bc0*/  FMUL R15, R15, R15 ;  /* 0x0000000f0f0f7220 */ /* 0x000fe40000400000 */
[----:B------:R-:W-:Y:S01]  /*1bd0*/  FFMA R0, RZ, R37, R0 ;  /* 0x00000025ff007223 */ /* 0x000fe20000000000 */
[----:B------:R-:W-:-:S03]  /*1be0*/  FMUL.RZ R14, R14, 0.15915493667125701904 ;  /* 0x3e22f9830e0e7820 */ /* 0x000fc6000040c000 */
[----:B------:R-:W-:-:S03]  /*1bf0*/  FFMA R0, RZ, R15, R0 ;  /* 0x0000000fff007223 */ /* 0x000fc60000000000 */
[----:B------:R-:W1:Y:S01]  /*1c00*/  MUFU.COS R14, R14 ;  /* 0x0000000e000e7308 */ /* 0x000e620000000000 */
[----:B0-----:R-:W-:Y:S01]  /*1c10*/  FMUL R37, R8, R9 ;  /* 0x0000000908257220 */ /* 0x001fe20000400000 */
[C---:B------:R-:W-:Y:S01]  /*1c20*/  FMUL R8, R2.reuse, 0.2773500978946685791 ;  /* 0x3e8e00d502087820 */ /* 0x040fe20000400000 */
[----:B------:R-:W-:Y:S01]  /*1c30*/  FMUL R9, R2, R2 ;  /* 0x0000000202097220 */ /* 0x000fe20000400000 */
[----:B------:R-:W-:Y:S02]  /*1c40*/  FMUL R2, R3, 0.26726123690605163574 ;  /* 0x3e88d67703027820 */ /* 0x000fe40000400000 */
[----:B------:R-:W-:Y:S01]  /*1c50*/  FMUL.RZ R42, R8, 0.15915493667125701904 ;  /* 0x3e22f983082a7820 */ /* 0x000fe2000040c000 */
[----:B------:R-:W-:Y:S01]  /*1c60*/  FFMA R0, RZ, R9, R0 ;  /* 0x00000009ff007223 */ /* 0x000fe20000000000 */
[----:B------:R-:W-:Y:S02]  /*1c70*/  FMUL.RZ R9, R2, 0.15915493667125701904 ;  /* 0x3e22f98302097820 */ /* 0x000fe4000040c000 */
[----:B------:R-:W0:Y:S01]  /*1c80*/  MUFU.COS R8, R42 ;  /* 0x0000002a00087308 */ /* 0x000e220000000000 */
[----:B------:R-:W-:-:S07]  /*1c90*/  FMUL R2, R10, 0.25819888710975646973 ;  /* 0x3e8432a50a027820 */ /* 0x000fce0000400000 */
[----:B------:R-:W0:Y:S01]  /*1ca0*/  MUFU.COS R9, R9 ;  /* 0x0000000900097308 */ /* 0x000e220000000000 */
[----:B------:R-:W-:Y:S01]  /*1cb0*/  FMUL.RZ R2, R2, 0.15915493667125701904 ;  /* 0x3e22f98302027820 */ /* 0x000fe2000040c000 */
[----:B------:R-:W-:Y:S01]  /*1cc0*/  FMUL R3, R3, R3 ;  /* 0x0000000303037220 */ /* 0x000fe20000400000 */
[----:B-1----:R-:W-:-:S03]  /*1cd0*/  FMUL R37, R37, R14 ;  /* 0x0000000e25257220 */ /* 0x002fc60000400000 */
[----:B------:R-:W-:Y:S01]  /*1ce0*/  FFMA R0, RZ, R3, R0 ;  /* 0x00000003ff007223 */ /* 0x000fe20000000000 */
[----:B------:R-:W-:Y:S01]  /*1cf0*/  FMUL R3, R11, 0.25 ;  /* 0x3e8000000b037820 */ /* 0x000fe20000400000 */
[----:B------:R-:W1:Y:S01]  /*1d00*/  MUFU.COS R2, R2 ;  /* 0x0000000200027308 */ /* 0x000e620000000000 */
[----:B0-----:R-:W-:Y:S02]  /*1d10*/  FMUL R8, R37, R8 ;  /* 0x0000000825087220 */ /* 0x001fe40000400000 */
[----:B------:R-:W-:Y:S02]  /*1d20*/  FMUL.RZ R37, R3, 0.15915493667125701904 ;  /* 0x3e22f98303257820 */ /* 0x000fe4000040c000 */
[----:B------:R-:W-:Y:S01]  /*1d30*/  FMUL R3, R8, R9 ;  /* 0x0000000908037220 */ /* 0x000fe20000400000 */
[----:B------:R-:W-:Y:S02]  /*1d40*/  FMUL R9, R10, R10 ;  /* 0x0000000a0a097220 */ /* 0x000fe40000400000 */
[----:B------:R0:W0:Y:S02]  /*1d50*/  MUFU.COS R8, R37 ;  /* 0x0000002500087308 */ /* 0x0000240000000000 */
[----:B------:R-:W-:Y:S01]  /*1d60*/  FFMA R0, RZ, R9, R0 ;  /* 0x00000009ff007223 */ /* 0x000fe20000000000 */
[----:B-1----:R-:W-:Y:S01]  /*1d70*/  FMUL R15, R3, R2 ;  /* 0x00000002030f7220 */ /* 0x002fe20000400000 */
[----:B------:R-:W-:-:S04]  /*1d80*/  FMUL R11, R11, R11 ;  /* 0x0000000b0b0b7220 */ /* 0x000fc80000400000 */
[----:B------:R-:W-:Y:S01]  /*1d90*/  FFMA R0, RZ, R11, R0 ;  /* 0x0000000bff007223 */ /* 0x000fe20000000000 */
[----:B--2---:R-:W-:-:S04]  /*1da0*/  FMUL R14, R28, 0.24253562092781066895 ;  /* 0x3e785b421c0e7820 */ /* 0x004fc80000400000 */
[----:B------:R-:W-:Y:S01]  /*1db0*/  FMUL.RZ R14, R14, 0.15915493667125701904 ;  /* 0x3e22f9830e0e7820 */ /* 0x000fe2000040c000 */
[----:B------:R-:W-:-:S03]  /*1dc0*/  FMUL R10, R29, 0.23570226132869720459 ;  /* 0x3e715bef1d0a7820 */ /* 0x000fc60000400000 */
[----:B------:R-:W1:Y:S01]  /*1dd0*/  MUFU.COS R9, R14 ;  /* 0x0000000e00097308 */ /* 0x000e620000000000 */
[----:B---3--:R-:W-:Y:S01]  /*1de0*/  FMUL R3, R38, 0.22941572964191436768 ;  /* 0x3e6aebf526037820 */ /* 0x008fe20000400000 */
[----:B------:R-:W-:Y:S01]  /*1df0*/  FMUL.RZ R42, R10, 0.15915493667125701904 ;  /* 0x3e22f9830a2a7820 */ /* 0x000fe2000040c000 */
[----:B------:R-:W-:Y:S02]  /*1e00*/  FMUL R10, R39, 0.22360679507255554199 ;  /* 0x3e64f92e270a7820 */ /* 0x000fe40000400000 */
[----:B------:R-:W-:Y:S02]  /*1e10*/  FMUL.RZ R3, R3, 0.15915493667125701904 ;  /* 0x3e22f98303037820 */ /* 0x000fe4000040c000 */
[----:B0-----:R-:W-:Y:S01]  /*1e20*/  FMUL.RZ R37, R10, 0.15915493667125701904 ;  /* 0x3e22f9830a257820 */ /* 0x001fe2000040c000 */
[----:B------:R-:W0:Y:S01]  /*1e30*/  MUFU.COS R2, R42 ;  /* 0x0000002a00027308 */ /* 0x000e220000000000 */
[----:B------:R-:W-:Y:S01]  /*1e40*/  FMUL R10, R15, R8 ;  /* 0x000000080f0a7220 */ /* 0x000fe20000400000 */
[----:B------:R-:W-:-:S06]  /*1e50*/  FMUL R11, R28, R28 ;  /* 0x0000001c1c0b7220 */ /* 0x000fcc0000400000 */
[----:B------:R-:W2:Y:S01]  /*1e60*/  MUFU.COS R3, R3 ;  /* 0x0000000300037308 */ /* 0x000ea20000000000 */
[----:B-1----:R-:W-:Y:S01]  /*1e70*/  FMUL R15, R10, R9 ;  /* 0x000000090a0f7220 */ /* 0x002fe20000400000 */
[----:B----4-:R-:W-:Y:S01]  /*1e80*/  FMUL R14, R30, 0.21821789443492889404 ;  /* 0x3e5f74831e0e7820 */ /* 0x010fe20000400000 */
[----:B------:R-:W-:-:S05]  /*1e90*/  FMUL R10, R31, 0.21320071816444396973 ;  /* 0x3e5a514a1f0a7820 */ /* 0x000fca0000400000 */
[----:B------:R1:W3:Y:S01]  /*1ea0*/  MUFU.COS R8, R37 ;  /* 0x0000002500087308 */ /* 0x0002e20000000000 */
[----:B------:R-:W-:Y:S01]  /*1eb0*/  FMUL.RZ R28, R14, 0.15915493667125701904 ;  /* 0x3e22f9830e1c7820 */ /* 0x000fe2000040c000 */
[----:B------:R-:W-:Y:S01]  /*1ec0*/  FMUL.RZ R10, R10, 0.15915493667125701904 ;  /* 0x3e22f9830a0a7820 */ /* 0x000fe2000040c000 */
[----:B------:R-:W-:Y:S01]  /*1ed0*/  FFMA R0, RZ, R11, R0 ;  /* 0x0000000bff007223 */ /* 0x000fe20000000000 */
[----:B-----5:R-:W-:Y:S01]  /*1ee0*/  FMUL R14, R18, 0.20851440727710723877 ;  /* 0x3e5584cd120e7820 */ /* 0x020fe20000400000 */
[----:B------:R-:W-:-:S03]  /*1ef0*/  FMUL R29, R29, R29 ;  /* 0x0000001d1d1d7220 */ /* 0x000fc60000400000 */
[----:B------:R4:W5:Y:S01]  /*1f00*/  MUFU.COS R9, R28 ;  /* 0x0000001c00097308 */ /* 0x0009620000000000 */
[----:B-1----:R-:W-:Y:S01]  /*1f10*/  FMUL.RZ R37, R14, 0.15915493667125701904 ;  /* 0x3e22f9830e257820 */ /* 0x002fe2000040c000 */
[----:B------:R-:W-:Y:S01]  /*1f20*/  FMUL R14, R19, 0.20412415266036987305 ;  /* 0x3e5105ec130e7820 */ /* 0x000fe20000400000 */
[----:B------:R-:W-:Y:S01]  /*1f30*/  FMUL R11, R38, R38 ;  /* 0x00000026260b7220 */ /* 0x000fe20000400000 */
[----:B------:R-:W-:Y:S02]  /*1f40*/  FFMA R0, RZ, R29, R0 ;  /* 0x0000001dff007223 */ /* 0x000fe40000000000 */
[----:B------:R-:W-:Y:S02]  /*1f50*/  FMUL.RZ R38, R14, 0.15915493667125701904 ;  /* 0x3e22f9830e267820 */ /* 0x000fe4000040c000 */
[----:B------:R-:W1:Y:S01]  /*1f60*/  MUFU.COS R10, R10 ;  /* 0x0000000a000a7308 */ /* 0x000e620000000000 */
[----:B0-----:R-:W-:Y:S01]  /*1f70*/  FMUL R14, R15, R2 ;  /* 0x000000020f0e7220 */ /* 0x001fe20000400000 */
[----:B------:R-:W-:Y:S01]  /*1f80*/  FFMA R0, RZ, R11, R0 ;  /* 0x0000000bff007223 */ /* 0x000fe20000000000 */
[----:B------:R-:W-:Y:S01]  /*1f90*/  FMUL R39, R39, R39 ;  /* 0x0000002727277220 */ /* 0x000fe20000400000 */
[----:B----4-:R-:W-:Y:S01]  /*1fa0*/  FMUL R28, R16, 0.20000000298023223877 ;  /* 0x3e4ccccd101c7820 */ /* 0x010fe20000400000 */
[----:B--2---:R-:W-:-:S03]  /*1fb0*/  FMUL R15, R14, R3 ;  /* 0x000000030e0f7220 */ /* 0x004fc60000400000 */
[----:B------:R-:W0:Y:S01]  /*1fc0*/  MUFU.COS R11, R37 ;  /* 0x00000025000b7308 */ /* 0x000e220000000000 */
[----:B------:R-:W-:Y:S01]  /*1fd0*/  FFMA R0, RZ, R39, R0 ;  /* 0x00000027ff007223 */ /* 0x000fe20000000000 */
[----:B------:R-:W-:Y:S01]  /*1fe0*/  FMUL R29, R30, R30 ;  /* 0x0000001e1e1d7220 */ /* 0x000fe20000400000 */
[----:B------:R-:W-:Y:S01]  /*1ff0*/  FMUL.RZ R3, R28, 0.15915493667125701904 ;  /* 0x3e22f9831c037820 */ /* 0x000fe2000040c000 */
[----:B------:R-:W-:Y:S01]  /*2000*/  FMUL R14, R17, 0.19611613452434539795 ;  /* 0x3e48d2ab110e7820 */ /* 0x000fe20000400000 */
[----:B---3--:R-:W-:-:S03]  /*2010*/  FMUL R8, R15, R8 ;  /* 0x000000080f087220 */ /* 0x008fc60000400000 */
[----:B------:R-:W2:Y:S01]  /*2020*/  MUFU.COS R2, R38 ;  /* 0x0000002600027308 */ /* 0x000ea20000000000 */
[----:B------:R-:W-:Y:S01]  /*2030*/  FFMA R0, RZ, R29, R0 ;  /* 0x0000001dff007223 */ /* 0x000fe20000000000 */
[----:B------:R-:W-:Y:S01]  /*2040*/  FMUL R31, R31, R31 ;  /* 0x0000001f1f1f7220 */ /* 0x000fe20000400000 */
[----:B------:R-:W-:Y:S01]  /*2050*/  FMUL.RZ R28, R14, 0.15915493667125701904 ;  /* 0x3e22f9830e1c7820 */ /* 0x000fe2000040c000 */
[----:B-----5:R-:W-:Y:S01]  /*2060*/  FMUL R9, R8, R9 ;  /* 0x0000000908097220 */ /* 0x020fe20000400000 */
[----:B------:R-:W-:Y:S01]  /*2070*/  FMUL R14, R12, 0.19245009124279022217 ;  /* 0x3e4511a30c0e7820 */ /* 0x000fe20000400000 */
[----:B------:R-:W-:Y:S01]  /*2080*/  FFMA R0, RZ, R31, R0 ;  /* 0x0000001fff007223 */ /* 0x000fe20000000000 */
[----:B------:R-:W-:Y:S01]  /*2090*/  FMUL R15, R18, R18 ;  /* 0x00000012120f7220 */ /* 0x000fe20000400000 */
[----:B------:R-:W3:Y:S01]  /*20a0*/  MUFU.COS R3, R3 ;  /* 0x0000000300037308 */ /* 0x000ee20000000000 */
[----:B-1----:R-:W-:Y:S01]  /*20b0*/  FMUL R10, R9, R10 ;  /* 0x0000000a090a7220 */ /* 0x002fe20000400000 */
[----:B------:R-:W-:Y:S01]  /*20c0*/  FMUL.RZ R18, R14, 0.15915493667125701904 ;  /* 0x3e22f9830e127820 */ /* 0x000fe2000040c000 */
[----:B------:R-:W-:Y:S01]  /*20d0*/  FMUL R14, R13, 0.18898223340511322021 ;  /* 0x3e41848f0d0e7820 */ /* 0x000fe20000400000 */
[----:B------:R-:W-:Y:S01]  /*20e0*/  FFMA R0, RZ, R15, R0 ;  /* 0x0000000fff007223 */ /* 0x000fe20000000000 */
[----:B------:R-:W-:Y:S01]  /*20f0*/  FMUL R19, R19, R19 ;  /* 0x0000001313137220 */ /* 0x000fe20000400000 */
[----:B0-----:R-:W-:-:S02]  /*2100*/  FMUL R11, R10, R11 ;  /* 0x0000000b0a0b7220 */ /* 0x001fc40000400000 */
[----:B------:R-:W0:Y:S01]  /*2110*/  MUFU.COS R8, R28 ;  /* 0x0000001c00087308 */ /* 0x000e220000000000 */
[----:B------:R-:W-:Y:S01]  /*2120*/  FMUL.RZ R10, R14, 0.15915493667125701904 ;  /* 0x3e22f9830e0a7820 */ /* 0x000fe2000040c000 */
[----:B------:R-:W-:Y:S01]  /*2130*/  FFMA R0, RZ, R19, R0 ;  /* 0x00000013ff007223 */ /* 0x000fe20000000000 */
[----:B------:R-:W-:Y:S01]  /*2140*/  FMUL R15, R16, R16 ;  /* 0x00000010100f7220 */ /* 0x000fe20000400000 */
[----:B------:R-:W-:Y:S01]  /*2150*/  FMUL R14, R40, 0.1856953352689743042 ;  /* 0x3e3e26eb280e7820 */ /* 0x000fe20000400000 */
[----:B--2---:R-:W-:Y:S01]  /*2160*/  FMUL R2, R11, R2 ;  /* 0x000000020b027220 */ /* 0x004fe20000400000 */
[----:B------:R-:W-:Y:S02]  /*2170*/  FMUL R11, R12, R12 ;  /* 0x0000000c0c0b7220 */ /* 0x000fe40000400000 */
[----:B------:R-:W1:Y:S01]  /*2180*/  MUFU.COS R9, R18 ;  /* 0x0000001200097308 */ /* 0x000e620000000000 */
[----:B------:R-:W-:Y:S01]  /*2190*/  FMUL R12, R41, 0.18257418274879455566 ;  /* 0x3e3af4ba290c7820 */ /* 0x000fe20000400000 */
[----:B------:R-:W-:Y:S01]  /*21a0*/  FFMA R0, RZ, R15, R0 ;  /* 0x0000000fff007223 */ /* 0x000fe20000000000 */
[----:B------:R-:W-:Y:S01]  /*21b0*/  FMUL R17, R17, R17 ;  /* 0x0000001111117220 */ /* 0x000fe20000400000 */
[----:B------:R-:W-:Y:S01]  /*21c0*/  FMUL.RZ R14, R14, 0.15915493667125701904 ;  /* 0x3e22f9830e0e7820 */ /* 0x000fe2000040c000 */
[----:B------:R-:W-:-:S03]  /*21d0*/  FMUL.RZ R12, R12, 0.15915493667125701904 ;  /* 0x3e22f9830c0c7820 */ /* 0x000fc6000040c000 */
[----:B------:R-:W2:Y:S01]  /*21e0*/  MUFU.COS R10, R10 ;  /* 0x0000000a000a7308 */ /* 0x000ea20000000000 */
[----:B------:R-:W-:Y:S01]  /*21f0*/  FFMA R0, RZ, R17, R0 ;  /* 0x00000011ff007223 */ /* 0x000fe20000000000 */
[----:B---3--:R-:W-:Y:S01]  /*2200*/  FMUL R3, R2, R3 ;  /* 0x0000000302037220 */ /* 0x008fe20000400000 */
[----:B------:R-:W-:Y:S02]  /*2210*/  FMUL R13, R13, R13 ;  /* 0x0000000d0d0d7220 */ /* 0x000fe40000400000 */
[----:B------:R-:W-:-:S03]  /*2220*/  FFMA R0, RZ, R11, R0 ;  /* 0x0000000bff007223 */ /* 0x000fc60000000000 */
[----:B------:R-:W3:Y:S01]  /*2230*/  MUFU.COS R2, R14 ;  /* 0x0000000e00027308 */ /* 0x000ee20000000000 */
[----:B0-----:R-:W-:Y:S01]  /*2240*/  FMUL R8, R3, R8 ;  /* 0x0000000803087220 */ /* 0x001fe20000400000 */
[----:B------:R-:W-:Y:S01]  /*2250*/  FFMA R0, RZ, R13, R0 ;  /* 0x0000000dff007223 */ /* 0x000fe20000000000 */
[----:B------:R-:W-:-:S05]  /*2260*/  FMUL R3, R40, R40 ;  /* 0x0000002828037220 */ /* 0x000fca0000400000 */
[----:B------:R-:W0:Y:S01]  /*2270*/  MUFU.COS R12, R12 ;  /* 0x0000000c000c7308 */ /* 0x000e220000000000 */
[----:B-1----:R-:W-:Y:S01]  /*2280*/  FMUL R9, R8, R9 ;  /* 0x0000000908097220 */ /* 0x002fe20000400000 */
[----:B------:R-:W-:Y:S01]  /*2290*/  FFMA R0, RZ, R3, R0 ;  /* 0x00000003ff007223 */ /* 0x000fe20000000000 */
[----:B------:R-:W-:Y:S02]  /*22a0*/  FMUL R41, R41, R41 ;  /* 0x0000002929297220 */ /* 0x000fe40000400000 */
[----:B--2---:R-:W-:Y:S02]  /*22b0*/  FMUL R9, R9, R10 ;  /* 0x0000000a09097220 */ /* 0x004fe40000400000 */
[----:B------:R-:W-:Y:S02]  /*22c0*/  FFMA R0, RZ, R41, R0 ;  /* 0x00000029ff007223 */ /* 0x000fe40000000000 */
[----:B---3--:R-:W-:Y:S02]  /*22d0*/  FMUL R9, R9, R2 ;  /* 0x0000000209097220 */ /* 0x008fe40000400000 */
[----:B------:R-:W1:Y:S02]  /*22e0*/  F2F.F64.F32 R2, R0 ;  /* 0x0000000000027310 */ /* 0x000e640000201800 */
[----:B0-----:R-:W-:-:S06]  /*22f0*/  FMUL R9, R9, R12 ;  /* 0x0000000c09097220 */ /* 0x001fcc0000400000 */
[----:B------:R-:W0:Y:S01]  /*2300*/  F2F.F64.F32 R8, R9 ;  /* 0x0000000900087310 */ /* 0x000e220000201800 */
[----:B-1----:R-:W-:-:S08]  /*2310*/  DADD R2, R2, 1 ;  /* 0x3ff0000002027429 */ /* 0x002fd00000000000 */
[----:B0-----:R-:W-:-:S06]  /*2320*/  DADD R2, R2, -R8 ;  /* 0x0000000002027229 */ /* 0x001fcc0000000808 */
[----:B------:R1:W2:Y:S01]  /*2330*/  F2F.F32.F64 R39, R2 ;  /* 0x0000000200277310 */ /* 0x0002a20000301000 */
[----:B------:R-:W-:Y:S05]  /*2340*/  BRA `(.L_x_8) ;  /* 0x0000001400e07947 */ /* 0x000fea0003800000 */
.L_x_9:
[----:B------:R-:W0:Y:S04]  /*2350*/  LDL.64 R28, [R1+0xf8] ;  /* 0x0000f800011c7983 */ /* 0x000e280000100a00 */
[----:B------:R-:W2:Y:S04]  /*2360*/  LDL.64 R12, [R1+0x100] ;  /* 0x00010000010c7983 */ /* 0x000ea80000100a00 */
[----:B------:R-:W3:Y:S04]  /*2370*/  LDL.64 R10, [R1+0x108] ;  /* 0x00010800010a7983 */ /* 0x000ee80000100a00 */
[----:B------:R-:W4:Y:S01]  /*2380*/  LDL.64 R8, [R1+0x110] ;  /* 0x0001100001087983 */ /* 0x000f220000100a00 */
[----:B------:R-:W-:Y:S01]  /*2390*/  UMOV UR4, 0x54442d18 ;  /* 0x54442d1800047882 */ /* 0x000fe20000000000 */
[----:B------:R-:W-:-:S02]  /*23a0*/  UMOV UR5, 0x401921fb ;  /* 0x401921fb00057882 */ /* 0x000fc40000000000 */
[----:B------:R-:W5:Y:S01]  /*23b0*/  LDL.64 R2, [R1+0x118] ;  /* 0x0001180001027983 */ /* 0x000f620000100a00 */
[----:B0-----:R-:W0:Y:S02]  /*23c0*/  F2F.F64.F32 R14, R28 ;  /* 0x0000001c000e7310 */ /* 0x001e240000201800 */
[----:B0-----:R-:W-:-:S06]  /*23d0*/  DMUL R16, R14, UR4 ;  /* 0x000000040e107c28 */ /* 0x001fcc0008000000 */
[----:B------:R-:W0:Y:S08]  /*23e0*/  F2F.F64.F32 R14, R29 ;  /* 0x0000001d000e7310 */ /* 0x000e300000201800 */
[----:B------:R-:W1:Y:S01]  /*23f0*/  F2F.F32.F64 R16, R16 ;  /* 0x0000001000107310 */ /* 0x000e620000301000 */
[----:B0-----:R-:W-:Y:S01]  /*2400*/  DMUL R30, R14, UR4 ;  /* 0x000000040e1e7c28 */ /* 0x001fe20008000000 */
[----:B-1----:R-:W-:Y:S01]  /*2410*/  FMUL.RZ R0, R16, 0.15915493667125701904 ;  /* 0x3e22f98310007820 */ /* 0x002fe2000040c000 */
[----:B------:R-:W-:-:S08]  /*2420*/  FMUL R14, R28, R28 ;  /* 0x0000001c1c0e7220 */ /* 0x000fd00000400000 */
[----:B------:R-:W0:Y:S01]  /*2430*/  F2F.F32.F64 R30, R30 ;  /* 0x0000001e001e7310 */ /* 0x000e220000301000 */
[----:B------:R-:W-:Y:S01]  /*2440*/  FMUL R42, R29, R29 ;  /* 0x0000001d1d2a7220 */ /* 0x000fe20000400000 */
[----:B------:R-:W5:Y:S06]  /*2450*/  LDL.64 R16, [R1+0x120] ;  /* 0x0001200001107983 */ /* 0x000f6c0000100a00 */
[----:B------:R-:W1:Y:S08]  /*2460*/  MUFU.COS R0, R0 ;  /* 0x0000000000007308 */ /* 0x000e700000000000 */
[----:B------:R-:W-:Y:S08]  /*2470*/  F2F.F64.F32 R14, R14 ;  /* 0x0000000e000e7310 */ /* 0x000ff00000201800 */
[----:B-1----:R-:W1:Y:S01]  /*2480*/  F2F.F64.F32 R18, R0 ;  /* 0x0000000000127310 */ /* 0x002e620000201800 */
[----:B0-----:R-:W-:-:S07]  /*2490*/  FMUL.RZ R37, R30, 0.15915493667125701904 ;  /* 0x3e22f9831e257820 */ /* 0x001fce000040c000 */
[----:B--2---:R-:W0:Y:S01]  /*24a0*/  F2F.F64.F32 R38, R12 ;  /* 0x0000000c00267310 */ /* 0x004e220000201800 */
[----:B-1----:R-:W-:-:S07]  /*24b0*/  DFMA R40, R18, -10, R14 ;  /* 0xc02400001228782b */ /* 0x002fce000000000e */
[----:B------:R-:W1:Y:S01]  /*24c0*/  MUFU.COS R37, R37 ;  /* 0x0000002500257308 */ /* 0x000e620000000000 */
[----:B0-----:R-:W-:-:S07]  /*24d0*/  DMUL R38, R38, UR4 ;  /* 0x0000000426267c28 */ /* 0x001fce0008000000 */
[----:B------:R-:W0:Y:S08]  /*24e0*/  F2F.F32.F64 R40, R40 ;  /* 0x0000002800287310 */ /* 0x000e300000301000 */
[----:B------:R-:W-:Y:S08]  /*24f0*/  F2F.F64.F32 R18, R42 ;  /* 0x0000002a00127310 */ /* 0x000ff00000201800 */
[----:B-1----:R-:W1:Y:S08]  /*2500*/  F2F.F64.F32 R30, R37 ;  /* 0x00000025001e7310 */ /* 0x002e700000201800 */
[----:B------:R-:W2:Y:S08]  /*2510*/  F2F.F32.F64 R38, R38 ;  /* 0x0000002600267310 */ /* 0x000eb00000301000 */
[----:B0-----:R-:W0:Y:S01]  /*2520*/  F2F.F64.F32 R28, R40 ;  /* 0x00000028001c7310 */ /* 0x001e220000201800 */
[----:B-1----:R-:W-:Y:S01]  /*2530*/  DFMA R18, R30, -10, R18 ;  /* 0xc02400001e12782b */ /* 0x002fe20000000012 */
[----:B--2---:R-:W-:-:S06]  /*2540*/  FMUL.RZ R0, R38, 0.15915493667125701904 ;  /* 0x3e22f98326007820 */ /* 0x004fcc000040c000 */
[----:B------:R-:W1:Y:S01]  /*2550*/  F2F.F64.F32 R14, R13 ;  /* 0x0000000d000e7310 */ /* 0x000e620000201800 */
[----:B0-----:R-:W-:-:S07]  /*2560*/  DADD R18, R18, R28 ;  /* 0x0000000012127229 */ /* 0x001fce000000001c */
[----:B------:R-:W0:Y:S01]  /*2570*/  MUFU.COS R0, R0 ;  /* 0x0000000000007308 */ /* 0x000e220000000000 */
[----:B-1----:R-:W-:-:S07]  /*2580*/  DMUL R28, R14, UR4 ;  /* 0x000000040e1c7c28 */ /* 0x002fce0008000000 */
[----:B------:R-:W1:Y:S01]  /*2590*/  F2F.F32.F64 R18, R18 ;  /* 0x0000001200127310 */ /* 0x000e620000301000 */
[----:B------:R-:W-:-:S07]  /*25a0*/  FMUL R14, R12, R12 ;  /* 0x0000000c0c0e7220 */ /* 0x000fce0000400000 */
[----:B------:R-:W-:Y:S08]  /*25b0*/  F2F.F64.F32 R14, R14 ;  /* 0x0000000e000e7310 */ /* 0x000ff00000201800 */
[----:B0-----:R-:W0:Y:S08]  /*25c0*/  F2F.F64.F32 R40, R0 ;  /* 0x0000000000287310 */ /* 0x001e300000201800 */
[----:B------:R-:W2:Y:S08]  /*25d0*/  F2F.F32.F64 R28, R28 ;  /* 0x0000001c001c7310 */ /* 0x000eb00000301000 */
[----:B-1----:R-:W1:Y:S01]  /*25e0*/  F2F.F64.F32 R38, R18 ;  /* 0x0000001200267310 */ /* 0x002e620000201800 */
[----:B0-----:R-:W-:Y:S01]  /*25f0*/  DFMA R40, R40, -10, R14 ;  /* 0xc02400002828782b */ /* 0x001fe2000000000e */
[----:B------:R-:W5:Y:S01]  /*2600*/  LDL.64 R14, [R1+0x128] ;  /* 0x00012800010e7983 */ /* 0x000f620000100a00 */
[----:B--2---:R-:W-:-:S05]  /*2610*/  FMUL.RZ R37, R28, 0.15915493667125701904 ;  /* 0x3e22f9831c257820 */ /* 0x004fca000040c000 */
[----:B---3--:R-:W0:Y:S01]  /*2620*/  F2F.F64.F32 R30, R10 ;  /* 0x0000000a001e7310 */ /* 0x008e220000201800 */
[----:B-1----:R-:W-:-:S07]  /*2630*/  DADD R38, R40, R38 ;  /* 0x0000000028267229 */ /* 0x002fce0000000026 */
[----:B------:R-:W1:Y:S01]  /*2640*/  MUFU.COS R37, R37 ;  /* 0x0000002500257308 */ /* 0x000e620000000000 */
[----:B0-----:R-:W-:-:S07]  /*2650*/  DMUL R40, R30, UR4 ;  /* 0x000000041e287c28 */ /* 0x001fce0008000000 */
[----:B------:R-:W0:Y:S01]  /*2660*/  F2F.F32.F64 R38, R38 ;  /* 0x0000002600267310 */ /* 0x000e220000301000 */
[----:B------:R-:W-:-:S07]  /*2670*/  FMUL R30, R13, R13 ;  /* 0x0000000d0d1e7220 */ /* 0x000fce0000400000 */
        /* <DEDUP_REMOVED lines=17> */
[----:B------:R-:W3:Y:S01]  /*2790*/  LDL.64 R12, [R1+0x130] ;  /* 0x00013000010c7983 */ /* 0x000ee20000100a00 */
[----:B--2---:R-:W-:-:S05]  /*27a0*/  FMUL.RZ R37, R28, 0.15915493667125701904 ;  /* 0x3e22f9831c257820 */ /* 0x004fca000040c000 */
[----:B----4-:R-:W0:Y:S01]  /*27b0*/  F2F.F64.F32 R30, R8 ;  /* 0x00000008001e7310 */ /* 0x010e220000201800 */
        /* <DEDUP_REMOVED lines=22> */
[----:B------:R-:W4:Y:S01]  /*2920*/  LDL.64 R10, [R1+0x138] ;  /* 0x00013800010a7983 */ /* 0x000f220000100a00 */
[----:B--2---:R-:W-:-:S05]  /*2930*/  FMUL.RZ R37, R28, 0.15915493667125701904 ;  /* 0x3e22f9831c257820 */ /* 0x004fca000040c000 */
[----:B-----5:R-:W0:Y:S01]  /*2940*/  F2F.F64.F32 R30, R2 ;  /* 0x00000002001e7310 */ /* 0x020e220000201800 */
        /* <DEDUP_REMOVED lines=24> */
[----:B------:R-:W0:Y:S01]  /*2ad0*/  F2F.F64.F32 R30, R16 ;  /* 0x00000010001e7310 */ /* 0x000e220000201800 */
        /* <DEDUP_REMOVED lines=22> */
[----:B--2---:R-:W-:-:S06]  /*2c40*/  FMUL.RZ R37, R28, 0.15915493667125701904 ;  /* 0x3e22f9831c257820 */ /* 0x004fcc000040c000 */
[----:B------:R-:W0:Y:S01]  /*2c50*/  F2F.F64.F32 R30, R14 ;  /* 0x0000000e001e7310 */ /* 0x000e220000201800 */
[----:B-1----:R-:W-:-:S07]  /*2c60*/  DADD R38, R40, R38 ;  /* 0x0000000028267229 */ /* 0x002fce0000000026 */
[----:B------:R-:W1:Y:S01]  /*2c70*/  MUFU.COS R37, R37 ;  /* 0x0000002500257308 */ /* 0x000e620000000000 */
[----:B0-----:R-:W-:-:S07]  /*2c80*/  DMUL R40, R30, UR4 ;  /* 0x000000041e287c28 */ /* 0x001fce0008000000 */
[----:B------:R-:W0:Y:S01]  /*2c90*/  F2F.F32.F64 R38, R38 ;  /* 0x0000002600267310 */ /* 0x000e220000301000 */
[----:B------:R-:W-:Y:S02]  /*2ca0*/  FMUL R30, R17, R17 ;  /* 0x00000011111e7220 */ /* 0x000fe40000400000 */
[----:B------:R-:W2:Y:S05]  /*2cb0*/  LDL.64 R16, [R1+0x148] ;  /* 0x0001480001107983 */ /* 0x000eaa0000100a00 */
[----:B------:R-:W-:Y:S08]  /*2cc0*/  F2F.F64.F32 R30, R30 ;  /* 0x0000001e001e7310 */ /* 0x000ff00000201800 */
[----:B-1----:R-:W1:Y:S08]  /*2cd0*/  F2F.F64.F32 R18, R37 ;  /* 0x0000002500127310 */ /* 0x002e700000201800 */
[----:B------:R-:W3:Y:S08]  /*2ce0*/  F2F.F32.F64 R40, R40 ;  /* 0x0000002800287310 */ /* 0x000ef00000301000 */
[----:B0-----:R-:W0:Y:S01]  /*2cf0*/  F2F.F64.F32 R28, R38 ;  /* 0x00000026001c7310 */ /* 0x001e220000201800 */
[----:B-1----:R-:W-:Y:S01]  /*2d00*/  DFMA R18, R18, -10, R30 ;  /* 0xc02400001212782b */ /* 0x002fe2000000001e */
[----:B---3--:R-:W-:-:S06]  /*2d10*/  FMUL.RZ R0, R40, 0.15915493667125701904 ;  /* 0x3e22f98328007820 */ /* 0x008fcc000040c000 */
        /* <DEDUP_REMOVED lines=8> */
[----:B------:R-:W3:Y:S08]  /*2da0*/  F2F.F32.F64 R28, R28 ;  /* 0x0000001c001c7310 */ /* 0x000ef00000301000 */
[----:B-1----:R-:W1:Y:S01]  /*2db0*/  F2F.F64.F32 R38, R18 ;  /* 0x0000001200267310 */ /* 0x002e620000201800 */
[----:B0-----:R-:W-:Y:S01]  /*2dc0*/  DFMA R40, R40, -10, R2 ;  /* 0xc02400002828782b */ /* 0x001fe20000000002 */
[----:B---3--:R-:W-:-:S06]  /*2dd0*/  FMUL.RZ R37, R28, 0.15915493667125701904 ;  /* 0x3e22f9831c257820 */ /* 0x008fcc000040c000 */
[----:B------:R-:W0:Y:S01]  /*2de0*/  F2F.F64.F32 R30, R12 ;  /* 0x0000000c001e7310 */ /* 0x000e220000201800 */
[----:B-1----:R-:W-:-:S07]  /*2df0*/  DADD R38, R40, R38 ;  /* 0x0000000028267229 */ /* 0x002fce0000000026 */
[----:B------:R-:W1:Y:S01]  /*2e00*/  MUFU.COS R37, R37 ;  /* 0x0000002500257308 */ /* 0x000e620000000000 */
[----:B0-----:R-:W-:-:S07]  /*2e10*/  DMUL R40, R30, UR4 ;  /* 0x000000041e287c28 */ /* 0x001fce0008000000 */
[----:B------:R-:W0:Y:S01]  /*2e20*/  F2F.F32.F64 R38, R38 ;  /* 0x0000002600267310 */ /* 0x000e220000301000 */
[----:B------:R-:W-:Y:S02]  /*2e30*/  FMUL R30, R15, R15 ;  /* 0x0000000f0f1e7220 */ /* 0x000fe40000400000 */
[----:B------:R-:W3:Y:S05]  /*2e40*/  LDL.64 R14, [R1+0x150] ;  /* 0x00015000010e7983 */ /* 0x000eea0000100a00 */
[----:B------:R-:W-:Y:S08]  /*2e50*/  F2F.F64.F32 R30, R30 ;  /* 0x0000001e001e7310 */ /* 0x000ff00000201800 */
[----:B-1----:R-:W1:Y:S08]  /*2e60*/  F2F.F64.F32 R18, R37 ;  /* 0x0000002500127310 */ /* 0x002e700000201800 */
[----:B------:R-:W4:Y:S08]  /*2e70*/  F2F.F32.F64 R40, R40 ;  /* 0x0000002800287310 */ /* 0x000f300000301000 */
[----:B0-----:R-:W0:Y:S01]  /*2e80*/  F2F.F64.F32 R28, R38 ;  /* 0x00000026001c7310 */ /* 0x001e220000201800 */
[----:B-1----:R-:W-:Y:S01]  /*2e90*/  DFMA R18, R18, -10, R30 ;  /* 0xc02400001212782b */ /* 0x002fe2000000001e */
[----:B----4-:R-:W-:-:S06]  /*2ea0*/  FMUL.RZ R0, R40, 0.15915493667125701904 ;  /* 0x3e22f98328007820 */ /* 0x010fcc000040c000 */
        /* <DEDUP_REMOVED lines=8> */
[----:B------:R-:W4:Y:S08]  /*2f30*/  F2F.F32.F64 R28, R28 ;  /* 0x0000001c001c7310 */ /* 0x000f300000301000 */
[----:B-1----:R-:W1:Y:S01]  /*2f40*/  F2F.F64.F32 R38, R18 ;  /* 0x0000001200267310 */ /* 0x002e620000201800 */
[----:B0-----:R-:W-:Y:S01]  /*2f50*/  DFMA R40, R40, -10, R2 ;  /* 0xc02400002828782b */ /* 0x001fe20000000002 */
[----:B----4-:R-:W-:-:S06]  /*2f60*/  FMUL.RZ R37, R28, 0.15915493667125701904 ;  /* 0x3e22f9831c257820 */ /* 0x010fcc000040c000 */
[----:B------:R-:W0:Y:S01]  /*2f70*/  F2F.F64.F32 R30, R10 ;  /* 0x0000000a001e7310 */ /* 0x000e220000201800 */
[----:B-1----:R-:W-:-:S07]  /*2f80*/  DADD R38, R40, R38 ;  /* 0x0000000028267229 */ /* 0x002fce0000000026 */
[----:B------:R-:W1:Y:S01]  /*2f90*/  MUFU.COS R37, R37 ;  /* 0x0000002500257308 */ /* 0x000e620000000000 */
[----:B0-----:R-:W-:-:S07]  /*2fa0*/  DMUL R40, R30, UR4 ;  /* 0x000000041e287c28 */ /* 0x001fce0008000000 */
[----:B------:R-:W0:Y:S01]  /*2fb0*/  F2F.F32.F64 R38, R38 ;  /* 0x0000002600267310 */ /* 0x000e220000301000 */
[----:B------:R-:W-:Y:S02]  /*2fc0*/  FMUL R30, R13, R13 ;  /* 0x0000000d0d1e7220 */ /* 0x000fe40000400000 */
[----:B------:R-:W4:Y:S05]  /*2fd0*/  LDL.64 R12, [R1+0x158] ;  /* 0x00015800010c7983 */ /* 0x000f2a0000100a00 */
[----:B------:R-:W-:Y:S08]  /*2fe0*/  F2F.F64.F32 R30, R30 ;  /* 0x0000001e001e7310 */ /* 0x000ff00000201800 */
[----:B-1----:R-:W1:Y:S08]  /*2ff0*/  F2F.F64.F32 R18, R37 ;  /* 0x0000002500127310 */ /* 0x002e700000201800 */
[----:B------:R-:W5:Y:S08]  /*3000*/  F2F.F32.F64 R40, R40 ;  /* 0x0000002800287310 */ /* 0x000f700000301000 */
[----:B0-----:R-:W0:Y:S01]  /*3010*/  F2F.F64.F32 R28, R38 ;  /* 0x00000026001c7310 */ /* 0x001e220000201800 */
[----:B-1----:R-:W-:Y:S01]  /*3020*/  DFMA R18, R18, -10, R30 ;  /* 0xc02400001212782b */ /* 0x002fe2000000001e */
[----:B-----5:R-:W-:-:S06]  /*3030*/  FMUL.RZ R0, R40, 0.15915493667125701904 ;  /* 0x3e22f98328007820 */ /* 0x020fcc000040c000 */
        /* <DEDUP_REMOVED lines=8> */
[----:B------:R-:W5:Y:S08]  /*30c0*/  F2F.F32.F64 R28, R28 ;  /* 0x0000001c001c7310 */ /* 0x000f700000301000 */
[----:B-1----:R-:W1:Y:S01]  /*30d0*/  F2F.F64.F32 R38, R18 ;  /* 0x0000001200267310 */ /* 0x002e620000201800 */
[----:B0-----:R-:W-:-:S07]  /*30e0*/  DFMA R40, R40, -10, R2 ;  /* 0xc02400002828782b */ /* 0x001fce0000000002 */
[----:B------:R-:W0:Y:S01]  /*30f0*/  F2F.F64.F32 R30, R8 ;  /* 0x00000008001e7310 */ /* 0x000e220000201800 */
[----:B-----5:R-:W-:Y:S01]  /*3100*/  FMUL.RZ R37, R28, 0.15915493667125701904 ;  /* 0x3e22f9831c257820 */ /* 0x020fe2000040c000 */
[----:B-1----:R-:W-:-:S06]  /*3110*/  DADD R40, R40, R38 ;  /* 0x0000000028287229 */ /* 0x002fcc0000000026 */
[----:B------:R-:W1:Y:S01]  /*3120*/  MUFU.COS R37, R37 ;  /* 0x0000002500257308 */ /* 0x000e620000000000 */
[----:B0-----:R-:W-:Y:S01]  /*3130*/  DMUL R42, R30, UR4 ;  /* 0x000000041e2a7c28 */ /* 0x001fe20008000000 */
[----:B------:R-:W5:Y:S06]  /*3140*/  LDL.64 R30, [R1+0x160] ;  /* 0x00016000011e7983 */ /* 0x000f6c0000100a00 */
        /* <DEDUP_REMOVED lines=8> */
[----:B------:R-:W1:Y:S01]  /*31d0*/  MUFU.COS R28, R0 ;  /* 0x00000000001c7308 */ /* 0x000e620000000000 */
[----:B0-----:R-:W-:-:S07]  /*31e0*/  DADD R38, R2, R38 ;  /* 0x0000000002267229 */ /* 0x001fce0000000026 */
[----:B------:R-:W0:Y:S01]  /*31f0*/  F2F.F64.F32 R2, R9 ;  /* 0x0000000900027310 */ /* 0x000e220000201800 */
[----:B------:R-:W-:-:S07]  /*3200*/  FMUL R18, R8, R8 ;  /* 0x0000000808127220 */ /* 0x000fce0000400000 */
[----:B------:R-:W2:Y:S01]  /*3210*/  F2F.F32.F64 R10, R38 ;  /* 0x00000026000a7310 */ /* 0x000ea20000301000 */
[----:B0-----:R-:W-:-:S07]  /*3220*/  DMUL R42, R2, UR4 ;  /* 0x00000004022a7c28 */ /* 0x001fce0008000000 */
[----:B------:R-:W-:Y:S08]  /*3230*/  F2F.F64.F32 R18, R18 ;  /* 0x0000001200127310 */ /* 0x000ff00000201800 */
[----:B-1----:R-:W0:Y:S08]  /*3240*/  F2F.F64.F32 R28, R28 ;  /* 0x0000001c001c7310 */ /* 0x002e300000201800 */
[----:B------:R-:W1:Y:S08]  /*3250*/  F2F.F32.F64 R42, R42 ;  /* 0x0000002a002a7310 */ /* 0x000e700000301000 */
[----:B--2---:R-:W2:Y:S01]  /*3260*/  F2F.F64.F32 R10, R10 ;  /* 0x0000000a000a7310 */ /* 0x004ea20000201800 */
[----:B0-----:R-:W-:Y:S01]  /*3270*/  DFMA R40, R28, -10, R18 ;  /* 0xc02400001c28782b */ /* 0x001fe20000000012 */
[----:B------:R-:W5:Y:S01]  /*3280*/  LDL.64 R18, [R1+0x168] ;  /* 0x0001680001127983 */ /* 0x000f620000100a00 */
[----:B-1----:R-:W-:-:S05]  /*3290*/  FMUL.RZ R37, R42, 0.15915493667125701904 ;  /* 0x3e22f9832a257820 */ /* 0x002fca000040c000 */
[----:B------:R-:W0:Y:S01]  /*32a0*/  F2F.F64.F32 R2, R16 ;  /* 0x0000001000027310 */ /* 0x000e220000201800 */
[----:B--2---:R-:W-:-:S07]  /*32b0*/  DADD R40, R40, R10 ;  /* 0x0000000028287229 */ /* 0x004fce000000000a */
[----:B------:R-:W1:Y:S01]  /*32c0*/  MUFU.COS R37, R37 ;  /* 0x0000002500257308 */ /* 0x000e620000000000 */
[----:B------:R-:W-:-:S07]  /*32d0*/  FMUL R28, R9, R9 ;  /* 0x00000009091c7220 */ /* 0x000fce0000400000 */
[----:B------:R-:W2:Y:S01]  /*32e0*/  F2F.F32.F64 R40, R40 ;  /* 0x0000002800287310 */ /* 0x000ea20000301000 */
[----:B0-----:R-:W-:-:S07]  /*32f0*/  DMUL R38, R2, UR4 ;  /* 0x0000000402267c28 */ /* 0x001fce0008000000 */
[----:B------:R-:W-:Y:S08]  /*3300*/  F2F.F64.F32 R28, R28 ;  /* 0x0000001c001c7310 */ /* 0x000ff00000201800 */
[----:B-1----:R-:W0:Y:S08]  /*3310*/  F2F.F64.F32 R10, R37 ;  /* 0x00000025000a7310 */ /* 0x002e300000201800 */
[----:B------:R-:W1:Y:S08]  /*3320*/  F2F.F32.F64 R0, R38 ;  /* 0x0000002600007310 */ /* 0x000e700000301000 */
[----:B--2---:R-:W2:Y:S01]  /*3330*/  F2F.F64.F32 R8, R40 ;  /* 0x0000002800087310 */ /* 0x004ea20000201800 */
[----:B0-----:R-:W-:-:S07]  /*3340*/  DFMA R10, R10, -10, R28 ;  /* 0xc02400000a0a782b */ /* 0x001fce000000001c */
[----:B------:R-:W0:Y:S01]  /*3350*/  F2F.F64.F32 R2, R17 ;  /* 0x0000001100027310 */ /* 0x000e220000201800 */
[----:B-1----:R-:W-:Y:S01]  /*3360*/  FMUL.RZ R0, R0, 0.15915493667125701904 ;  /* 0x3e22f98300007820 */ /* 0x002fe2000040c000 */
[----:B--2---:R-:W-:-:S06]  /*3370*/  DADD R8, R10, R8 ;  /* 0x000000000a087229 */ /* 0x004fcc0000000008 */
[----:B------:R-:W1:Y:S01]  /*3380*/  MUFU.COS R0, R0 ;  /* 0x0000000000007308 */ /* 0x000e620000000000 */
[----:B0-----:R-:W-:-:S07]  /*3390*/  DMUL R2, R2, UR4 ;  /* 0x0000000402027c28 */ /* 0x001fce0008000000 */
[----:B------:R-:W-:Y:S01]  /*33a0*/  F2F.F32.F64 R8, R8 ;  /* 0x0000000800087310 */ /* 0x000fe20000301000 */
[----:B------:R-:W-:-:S07]  /*33b0*/  FMUL R16, R16, R16 ;  /* 0x0000001010107220 */ /* 0x000fce0000400000 */
[----:B------:R-:W0:Y:S08]  /*33c0*/  F2F.F32.F64 R2, R2 ;  /* 0x0000000200027310 */ /* 0x000e300000301000 */
[----:B------:R-:W-:Y:S08]  /*33d0*/  F2F.F64.F32 R10, R16 ;  /* 0x00000010000a7310 */ /* 0x000ff00000201800 */
[----:B-1----:R-:W1:Y:S01]  /*33e0*/  F2F.F64.F32 R40, R0 ;  /* 0x0000000000287310 */ /* 0x002e620000201800 */
[----:B0-----:R-:W-:-:S07]  /*33f0*/  FMUL.RZ R37, R2, 0.15915493667125701904 ;  /* 0x3e22f98302257820 */ /* 0x001fce000040c000 */
[----:B------:R-:W0:Y:S08]  /*3400*/  F2F.F64.F32 R38, R8 ;  /* 0x0000000800267310 */ /* 0x000e300000201800 */
[----:B---3--:R-:W2:Y:S01]  /*3410*/  F2F.F64.F32 R28, R14 ;  /* 0x0000000e001c7310 */ /* 0x008ea20000201800 */
[----:B-1----:R-:W-:-:S07]  /*3420*/  DFMA R10, R40, -10, R10 ;  /* 0xc0240000280a782b */ /* 0x002fce000000000a */
[----:B------:R-:W1:Y:S01]  /*3430*/  MUFU.COS R37, R37 ;  /* 0x0000002500257308 */ /* 0x000e620000000000 */
[----:B0-----:R-:W-:Y:S01]  /*3440*/  DADD R10, R10, R38 ;  /* 0x000000000a0a7229 */ /* 0x001fe20000000026 */
[----:B------:R-:W-:Y:S01]  /*3450*/  FMUL R40, R17, R17 ;  /* 0x0000001111287220 */ /* 0x000fe20000400000 */
[----:B--2---:R-:W-:-:S05]  /*3460*/  DMUL R38, R28, UR4 ;  /* 0x000000041c267c28 */ /* 0x004fca0008000000 */
[----:B------:R-:W0:Y:S08]  /*3470*/  F2F.F32.F64 R9, R10 ;  /* 0x0000000a00097310 */ /* 0x000e300000301000 */
[----:B------:R-:W-:Y:S08]  /*3480*/  F2F.F64.F32 R16, R40 ;  /* 0x0000002800107310 */ /* 0x000ff00000201800 */
[----:B-1----:R-:W1:Y:S08]  /*3490*/  F2F.F64.F32 R28, R37 ;  /* 0x00000025001c7310 */ /* 0x002e700000201800 */
[----:B------:R-:W2:Y:S08]  /*34a0*/  F2F.F32.F64 R38, R38 ;  /* 0x0000002600267310 */ /* 0x000eb00000301000 */
[----:B0-----:R-:W0:Y:S01]  /*34b0*/  F2F.F64.F32 R8, R9 ;  /* 0x0000000900087310 */ /* 0x001e220000201800 */
[----:B-1----:R-:W-:-:S07]  /*34c0*/  DFMA R16, R28, -10, R16 ;  /* 0xc02400001c10782b */ /* 0x002fce0000000010 */
[----:B------:R-:W1:Y:S01]  /*34d0*/  F2F.F64.F32 R2, R15 ;  /* 0x0000000f00027310 */ /* 0x000e620000201800 */
[----:B--2---:R-:W-:Y:S01]  /*34e0*/  FMUL.RZ R0, R38, 0.15915493667125701904 ;  /* 0x3e22f98326007820 */ /* 0x004fe2000040c000 */
[----:B0-----:R-:W-:-:S06]  /*34f0*/  DADD R16, R16, R8 ;  /* 0x0000000010107229 */ /* 0x001fcc0000000008 */
[----:B------:R-:W0:Y:S01]  /*3500*/  MUFU.COS R0, R0 ;  /* 0x0000000000007308 */ /* 0x000e220000000000 */
[----:B------:R-:W-:Y:S01]  /*3510*/  FMUL R40, R14, R14 ;  /* 0x0000000e0e287220 */ /* 0x000fe20000400000 */
[----:B-1----:R-:W-:-:S06]  /*3520*/  DMUL R38, R2, UR4 ;  /* 0x0000000402267c28 */ /* 0x002fcc0008000000 */
[----:B------:R-:W-:Y:S08]  /*3530*/  F2F.F32.F64 R16, R16 ;  /* 0x0000001000107310 */ /* 0x000ff00000301000 */
[----:B------:R-:W1:Y:S08]  /*3540*/  F2F.F32.F64 R38, R38 ;  /* 0x0000002600267310 */ /* 0x000e700000301000 */
[----:B------:R-:W-:Y:S08]  /*3550*/  F2F.F64.F32 R10, R40 ;  /* 0x00000028000a7310 */ /* 0x000ff00000201800 */
[----:B0-----:R-:W0:Y:S01]  /*3560*/  F2F.F64.F32 R28, R0 ;  /* 0x00000000001c7310 */ /* 0x001e220000201800 */
[----:B-1----:R-:W-:-:S07]  /*3570*/  FMUL.RZ R37, R38, 0.15915493667125701904 ;  /* 0x3e22f98326257820 */ /* 0x002fce000040c000 */
[----:B------:R-:W1:Y:S08]  /*3580*/  F2F.F64.F32 R8, R16 ;  /* 0x0000001000087310 */ /* 0x000e700000201800 */
[----:B----4-:R-:W2:Y:S01]  /*3590*/  F2F.F64.F32 R2, R12 ;  /* 0x0000000c00027310 */ /* 0x010ea20000201800 */
[----:B0-----:R-:W-:-:S07]  /*35a0*/  DFMA R10, R28, -10, R10 ;  /* 0xc02400001c0a782b */ /* 0x001fce000000000a */
[----:B------:R-:W0:Y:S01]  /*35b0*/  MUFU.COS R14, R37 ;  /* 0x00000025000e7308 */ /* 0x000e220000000000 */
[----:B-1----:R-:W-:Y:S02]  /*35c0*/  DADD R8, R10, R8 ;  /* 0x000000000a087229 */ /* 0x002fe40000000008 */
[----:B--2---:R-:W-:-:S05]  /*35d0*/  DMUL R28, R2, UR4 ;  /* 0x00000004021c7c28 */ /* 0x004fca0008000000 */
[----:B------:R-:W1:Y:S01]  /*35e0*/  F2F.F32.F64 R17, R8 ;  /* 0x0000000800117310 */ /* 0x000e620000301000 */
[----:B------:R-:W-:-:S07]  /*35f0*/  FMUL R38, R15, R15 ;  /* 0x0000000f0f267220 */ /* 0x000fce0000400000 */
[----:B------:R-:W-:Y:S08]  /*3600*/  F2F.F64.F32 R10, R38 ;  /* 0x00000026000a7310 */ /* 0x000ff00000201800 */
[----:B------:R-:W2:Y:S08]  /*3610*/  F2F.F32.F64 R28, R28 ;  /* 0x0000001c001c7310 */ /* 0x000eb00000301000 */
[----:B0-----:R-:W0:Y:S08]  /*3620*/  F2F.F64.F32 R14, R14 ;  /* 0x0000000e000e7310 */ /* 0x001e300000201800 */
[----:B-1----:R-:W1:Y:S01]  /*3630*/  F2F.F64.F32 R16, R17 ;  /* 0x0000001100107310 */ /* 0x002e620000201800 */
[----:B--2---:R-:W-:-:S07]  /*3640*/  FMUL.RZ R37, R28, 0.15915493667125701904 ;  /* 0x3e22f9831c257820 */ /* 0x004fce000040c000 */
[----:B------:R-:W2:Y:S01]  /*3650*/  F2F.F64.F32 R2, R13 ;  /* 0x0000000d00027310 */ /* 0x000ea20000201800 */
        /* <DEDUP_REMOVED lines=11> */
[----:B-----5:R-:W2:Y:S01]  /*3710*/  F2F.F64.F32 R2, R30 ;  /* 0x0000001e00027310 */ /* 0x020ea20000201800 */
        /* <DEDUP_REMOVED lines=38> */
[----:B-1----:R-:W-:Y:S01]  /*3980*/  DADD R8, R8, R12 ;  /* 0x0000000008087229 */ /* 0x002fe2000000000c */
[----:B------:R-:W-:Y:S01]  /*3990*/  FMUL R18, R18, R18 ;  /* 0x0000001212127220 */ /* 0x000fe20000400000 */
[----:B--2---:R-:W-:-:S05]  /*39a0*/  DMUL R14, R14, UR4 ;  /* 0x000000040e0e7c28 */ /* 0x004fca0008000000 */
[----:B------:R-:W1:Y:S08]  /*39b0*/  F2F.F32.F64 R0, R8 ;  /* 0x0000000800007310 */ /* 0x000e700000301000 */
[----:B------:R-:W-:Y:S08]  /*39c0*/  F2F.F64.F32 R2, R18 ;  /* 0x0000001200027310 */ /* 0x000ff00000201800 */
[----:B0-----:R-:W0:Y:S08]  /*39d0*/  F2F.F64.F32 R10, R29 ;  /* 0x0000001d000a7310 */ /* 0x001e300000201800 */
[----:B------:R-:W2:Y:S08]  /*39e0*/  F2F.F32.F64 R14, R14 ;  /* 0x0000000e000e7310 */ /* 0x000eb00000301000 */
[----:B-1----:R-:W1:Y:S01]  /*39f0*/  F2F.F64.F32 R12, R0 ;  /* 0x00000000000c7310 */ /* 0x002e620000201800 */
[----:B0-----:R-:W-:Y:S01]  /*3a00*/  DFMA R2, R10, -10, R2 ;  /* 0xc02400000a02782b */ /* 0x001fe20000000002 */
[----:B--2---:R-:W-:-:S06]  /*3a10*/  FMUL.RZ R16, R14, 0.15915493667125701904 ;  /* 0x3e22f9830e107820 */ /* 0x004fcc000040c000 */
[----:B------:R-:W0:Y:S01]  /*3a20*/  MUFU.COS R16, R16 ;  /* 0x0000001000107308 */ /* 0x000e220000000000 */
[----:B-1----:R-:W-:Y:S01]  /*3a30*/  DADD R2, R2, R12 ;  /* 0x0000000002027229 */ /* 0x002fe2000000000c */
[----:B------:R-:W-:-:S09]  /*3a40*/  FMUL R10, R19, R19 ;  /* 0x00000013130a7220 */ /* 0x000fd20000400000 */
[----:B------:R-:W1:Y:S08]  /*3a50*/  F2F.F32.F64 R2, R2 ;  /* 0x0000000200027310 */ /* 0x000e700000301000 */
[----:B------:R-:W-:Y:S08]  /*3a60*/  F2F.F64.F32 R10, R10 ;  /* 0x0000000a000a7310 */ /* 0x000ff00000201800 */
[----:B0-----:R-:W0:Y:S08]  /*3a70*/  F2F.F64.F32 R8, R16 ;  /* 0x0000001000087310 */ /* 0x001e300000201800 */
[----:B-1----:R-:W1:Y:S01]  /*3a80*/  F2F.F64.F32 R12, R2 ;  /* 0x00000002000c7310 */ /* 0x002e620000201800 */
[----:B0-----:R-:W-:-:S08]  /*3a90*/  DFMA R8, R8, -10, R10 ;  /* 0xc02400000808782b */ /* 0x001fd0000000000a */
[----:B-1----:R-:W-:-:S10]  /*3aa0*/  DADD R8, R8, R12 ;  /* 0x0000000008087229 */ /* 0x002fd4000000000c */
[----:B------:R-:W0:Y:S02]  /*3ab0*/  F2F.F32.F64 R8, R8 ;  /* 0x0000000800087310 */ /* 0x000e240000301000 */
[----:B0-----:R-:W-:-:S07]  /*3ac0*/  FADD R39, R8, 300 ;  /* 0x4396000008277421 */ /* 0x001fce0000000000 */
.L_x_8:
[----:B------:R-:W3:Y:S02]  /*3ad0*/  LDCU UR4, c[0x0][0x398] ;  /* 0x00007300ff0477ac */ /* 0x000ee40008000800 */
[----:B---3--:R-:W-:-:S09]  /*3ae0*/  UISETP.GE.AND UP0, UPT, UR4, 0x1, UPT ;  /* 0x000000010400788c */ /* 0x008fd2000bf06270 */
[----:B------:R-:W-:Y:S05]  /*3af0*/  BRA.U !UP0, `(.L_x_10) ;  /* 0x000000e908f47547 */ /* 0x000fea000b800000 */
[C---:B------:R-:W-:Y:S01]  /*3b00*/  IADD3 R0, PT, PT, R20.reuse, 0x1715609d, RZ ;  /* 0x1715609d14007810 */ /* 0x040fe20007ffe0ff */
[----:B------:R-:W-:Y:S01]  /*3b10*/  UIADD3 UR7, UPT, UPT, UR14, 0x8, URZ ;  /* 0x000000080e077890 */ /* 0x000fe2000fffe0ff */
[C---:B------:R-:W-:Y:S01]  /*3b20*/  IADD3 R43, PT, PT, R21.reuse, -0x56f99767, RZ ;  /* 0xa9066899152b7810 */ /* 0x040fe20007ffe0ff */
[----:B------:R-:W-:Y:S01]  /*3b30*/  UMOV UR4, URZ ;  /* 0x000000ff00047c82 */ /* 0x000fe20008000000 */
[C---:B------:R-:W-:Y:S02]  /*3b40*/  IADD3 R42, PT, PT, R20.reuse, -0x61c88647, RZ ;  /* 0x9e3779b9142a7810 */ /* 0x040fe40007ffe0ff */
[----:B-1----:R-:W-:Y:S02]  /*3b50*/  IADD3 R3, PT, PT, R21, 0x646e171e, RZ ;  /* 0x646e171e15037810 */ /* 0x002fe40007ffe0ff */
[----:B------:R-:W-:-:S07]  /*3b60*/  IADD3 R2, PT, PT, R20, -0x4ab325aa, RZ ;  /* 0xb54cda5614027810 */ /* 0x000fce0007ffe0ff */
.L_x_72:
[----:B------:R-:W-:Y:S01]  /*3b70*/  ISETP.NE.AND P0, PT, R22, 0x1, PT ;  /* 0x000000011600780c */ /* 0x000fe20003f05270 */
[----:B------:R-:W-:Y:S01]  /*3b80*/  BSSY.RECONVERGENT B0, `(.L_x_11) ;  /* 0x0000050000007945 */ /* 0x000fe20003800200 */
[----:B------:R-:W-:Y:S01]  /*3b90*/  HFMA2 R12, -RZ, RZ, 0, 1.1920928955078125e-07 ;  /* 0x00000002ff0c7431 */ /* 0x000fe200000001ff */
[C---:B------:R-:W-:Y:S02]  /*3ba0*/  IADD3 R31, PT, PT, R21.reuse, -0x4498517b, RZ ;  /* 0xbb67ae85151f7810 */ /* 0x040fe40007ffe0ff */
[----:B------:R-:W-:Y:S02]  /*3bb0*/  IADD3 R19, PT, PT, R21, 0x1fd5c5a3, RZ ;  /* 0x1fd5c5a315137810 */ /* 0x000fe40007ffe0ff */
[C---:B------:R-:W-:Y:S02]  /*3bc0*/  IADD3 R28, PT, PT, R20.reuse, 0x78dde6e4, RZ ;  /* 0x78dde6e4141c7810 */ /* 0x040fe40007ffe0ff */
[C---:B------:R-:W-:Y:S02]  /*3bd0*/  IADD3 R17, PT, PT, R20.reuse, -0xe443238, RZ ;  /* 0xf1bbcdc814117810 */ /* 0x040fe40007ffe0ff */
[----:B------:R-:W-:-:S02]  /*3be0*/  IADD3 R29, PT, PT, R20, 0x3c6ef372, RZ ;  /* 0x3c6ef372141d7810 */ /* 0x000fc40007ffe0ff */
[----:B0-----:R-:W-:Y:S02]  /*3bf0*/  IADD3 R9, PT, PT, R20, -0x700cb87f, RZ ;  /* 0x8ff3478114097810 */ /* 0x001fe40007ffe0ff */
[----:B------:R-:W-:Y:S02]  /*3c00*/  IADD3 R18, PT, PT, R21, -0x24c28bd8, RZ ;  /* 0xdb3d742815127810 */ /* 0x000fe40007ffe0ff */
[----:B------:R-:W-:Y:S01]  /*3c10*/  MOV R8, R5 ;  /* 0x0000000500087202 */ /* 0x000fe20000000f00 */
[----:B-1----:R-:W-:Y:S06]  /*3c20*/  @!P0 BRA `(.L_x_12) ;  /* 0x0000000400148947 */ /* 0x002fec0003800000 */
        /* <DEDUP_REMOVED lines=8> */
.L_x_13:
[----:B------:R-:W-:Y:S01]  /*3cb0*/  IADD3 R24, PT, PT, R24, 0x1, RZ ;  /* 0x0000000118187810 */ /* 0x000fe20007ffe0ff */
[----:B------:R-:W-:Y:S03]  /*3cc0*/  BSSY.RECONVERGENT B1, `(.L_x_14) ;  /* 0x000000c000017945 */ /* 0x000fe60003800200 */
[C---:B------:R-:W-:Y:S01]  /*3cd0*/  ISETP.NE.AND P0, PT, R24.reuse, RZ, PT ;  /* 0x000000ff1800720c */ /* 0x040fe20003f05270 */
[----:B0-----:R-:W-:-:S12]  /*3ce0*/  IMAD.WIDE.U32 R14, R24, -0x2daee0ad, RZ ;  /* 0xd2511f53180e7825 */ /* 0x001fd800078e00ff */
        /* <DEDUP_REMOVED lines=9> */
.L_x_15:
[----:B------:R-:W-:Y:S05]  /*3d80*/  BSYNC.RECONVERGENT B1 ;  /* 0x0000000000017941 */ /* 0x000fea0003800200 */
.L_x_14:
[----:B------:R-:W-:Y:S01]  /*3d90*/  IMAD.WIDE.U32 R4, R26, -0x326172a9, RZ ;  /* 0xcd9e8d571a047825 */ /* 0x000fe200078e00ff */
[----:B------:R-:W-:Y:S02]  /*3da0*/  LOP3.LUT R10, R27, R15, R21, 0x96, !PT ;  /* 0x0000000f1b0a7212 */ /* 0x000fe400078e9615 */
[----:B------:R-:W-:Y:S02]  /*3db0*/  MOV R8, R7 ;  /* 0x0000000700087202 */ /* 0x000fe40000000f00 */
        /* <DEDUP_REMOVED lines=35> */
[----:B------:R-:W-:Y:S02]  /*3ff0*/  IADD3 R15, PT, PT, R21, -0x695add53, RZ ;  /* 0x96a522ad150f7810 */ /* 0x000fe40007ffe0ff */
[----:B------:R-:W-:Y:S01]  /*4000*/  LOP3.LUT R12, R17, R10, R5, 0x96, !PT ;  /* 0x0000000a110c7212 */ /* 0x000fe200078e9605 */
[----:B------:R-:W-:-:S04]  /*4010*/  IMAD.WIDE.U32 R10, R11, -0x326172a9, RZ ;  /* 0xcd9e8d570b0a7825 */ /* 0x000fc800078e00ff */
[----:B------:R-:W-:Y:S01]  /*4020*/  IMAD.WIDE.U32 R12, R12, -0x2daee0ad, RZ ;  /* 0xd2511f530c0c7825 */ /* 0x000fe200078e00ff */
[----:B------:R-:W-:Y:S02]  /*4030*/  LOP3.LUT R4, R9, R4, R11, 0x96, !PT ;  /* 0x0000000409047212 */ /* 0x000fe400078e960b */
[----:B------:R-:W-:Y:S02]  /*4040*/  MOV R5, R10 ;  /* 0x0000000a00057202 */ /* 0x000fe40000000f00 */
[----:B------:R-:W-:Y:S01]  /*4050*/  MOV R7, R12 ;  /* 0x0000000c00077202 */ /* 0x000fe20000000f00 */
[----:B------:R-:W-:Y:S01]  /*4060*/  HFMA2 R12, -RZ, RZ, 0, 0 ;  /* 0x00000000ff0c7431 */ /* 0x000fe200000001ff */
[----:B------:R-:W-:-:S07]  /*4070*/  LOP3.LUT R6, R15, R14, R13, 0x96, !PT ;  /* 0x0000000e0f067212 */ /* 0x000fce00078e960d */
.L_x_12:
[----:B------:R-:W-:Y:S05]  /*4080*/  BSYNC.RECONVERGENT B0 ;  /* 0x0000000000007941 */ /* 0x000fea0003800200 */
.L_x_11:
[----:B------:R-:W-:Y:S01]  /*4090*/  I2FP.F32.U32 R11, R8 ;  /* 0x00000008000b7245 */ /* 0x000fe20000201000 */
[----:B------:R-:W-:Y:S01]  /*40a0*/  BSSY.RECONVERGENT B0, `(.L_x_16) ;  /* 0x0000052000007945 */ /* 0x000fe20003800200 */
[----:B------:R-:W-:Y:S01]  /*40b0*/  MOV R14, 0x2f800000 ;  /* 0x2f800000000e7802 */ /* 0x000fe20000000f00 */
[----:B------:R-:W-:Y:S01]  /*40c0*/  HFMA2 R10, -RZ, RZ, 0, 1.1920928955078125e-07 ;  /* 0x00000002ff0a7431 */ /* 0x000fe200000001ff */
[----:B------:R-:W-:-:S03]  /*40d0*/  MOV R8, R5 ;  /* 0x0000000500087202 */ /* 0x000fc60000000f00 */
[----:B------:R-:W-:-:S04]  /*40e0*/  FFMA R11, R11, R14, 1.1641532182693481445e-10 ;  /* 0x2f0000000b0b7423 */ /* 0x000fc8000000000e */
[----:B------:R-:W-:-:S06]  /*40f0*/  FMUL R11, R11, 31 ;  /* 0x41f800000b0b7820 */ /* 0x000fcc0000400000 */
[----:B------:R-:W1:Y:S02]  /*4100*/  F2I.TRUNC.NTZ R11, R11 ;  /* 0x0000000b000b7305 */ /* 0x000e64000020f100 */
[C---:B-1----:R-:W-:Y:S02]  /*4110*/  ISETP.GT.AND P0, PT, R11.reuse, R36, PT ;  /* 0x000000240b00720c */ /* 0x042fe40003f04270 */
[----:B------:R-:W-:-:S11]  /*4120*/  IADD3 R16, PT, PT, R11, -0x1, RZ ;  /* 0xffffffff0b107810 */ /* 0x000fd60007ffe0ff */
[----:B------:R-:W-:Y:S02]  /*4130*/  @P0 IADD3 R16, PT, PT, R11, RZ, RZ ;  /* 0x000000ff0b100210 */ /* 0x000fe40007ffe0ff */
[----:B------:R-:W-:-:S03]  /*4140*/  ISETP.NE.AND P0, PT, R12, 0x1, PT ;  /* 0x000000010c00780c */ /* 0x000fc60003f05270 */
[----:B------:R1:W-:Y:S10]  /*4150*/  STL [R1], R16 ;  /* 0x0000001001007387 */ /* 0x0003f40000100800 */
[----:B-1----:R-:W-:Y:S05]  /*4160*/  @!P0 BRA `(.L_x_17) ;  /* 0x0000000400148947 */ /* 0x002fea0003800000 */
        /* <DEDUP_REMOVED lines=8> */
.L_x_18:
        /* <DEDUP_REMOVED lines=13> */
.L_x_20:
[----:B------:R-:W-:Y:S05]  /*42c0*/  BSYNC.RECONVERGENT B1 ;  /* 0x0000000000017941 */ /* 0x000fea0003800200 */
.L_x_19:
[----:B------:R-:W-:Y:S01]  /*42d0*/  IMAD.WIDE.U32 R4, R26, -0x326172a9, RZ ;  /* 0xcd9e8d571a047825 */ /* 0x000fe200078e00ff */
[----:B------:R-:W-:Y:S02]  /*42e0*/  LOP3.LUT R10, R27, R13, R21, 0x96, !PT ;  /* 0x0000000d1b0a7212 */ /* 0x000fe400078e9615 */
[----:B0-----:R-:W-:Y:S02]  /*42f0*/  IADD3 R15, PT, PT, R21, -0x695add53, RZ ;  /* 0x96a522ad150f7810 */ /* 0x001fe40007ffe0ff */
[----:B------:R-:W-:Y:S01]  /*4300*/  LOP3.LUT R44, R25, R20, R5, 0x96, !PT ;  /* 0x00000014192c7212 */ /* 0x000fe200078e9605 */
[----:B------:R-:W-:Y:S01]  /*4310*/  IMAD.WIDE.U32 R10, R10, -0x326172a9, RZ ;  /* 0xcd9e8d570a0a7825 */ /* 0x000fe200078e00ff */
[----:B------:R-:W-:-:S03]  /*4320*/  MOV R8, R7 ;  /* 0x0000000700087202 */ /* 0x000fc60000000f00 */
[----:B------:R-:W-:Y:S01]  /*4330*/  IMAD.WIDE.U32 R44, R44, -0x2daee0ad, RZ ;  /* 0xd2511f532c2c7825 */ /* 0x000fe200078e00ff */
[----:B------:R-:W-:Y:S02]  /*4340*/  LOP3.LUT R4, R42, R4, R11, 0x96, !PT ;  /* 0x000000042a047212 */ /* 0x000fe400078e960b */
[----:B------:R-:W-:Y:S02]  /*4350*/  IADD3 R11, PT, PT, R21, 0x76cf5d0a, RZ ;  /* 0x76cf5d0a150b7810 */ /* 0x000fe40007ffe0ff */
[----:B------:R-:W-:Y:S01]  /*4360*/  LOP3.LUT R12, R31, R12, R45, 0x96, !PT ;  /* 0x0000000c1f0c7212 */ /* 0x000fe200078e962d */
[----:B------:R-:W-:-:S04]  /*4370*/  IMAD.WIDE.U32 R4, R4, -0x2daee0ad, RZ ;  /* 0xd2511f5304047825 */ /* 0x000fc800078e00ff */
[----:B------:R-:W-:Y:S01]  /*4380*/  IMAD.WIDE.U32 R12, R12, -0x326172a9, RZ ;  /* 0xcd9e8d570c0c7825 */ /* 0x000fe200078e00ff */
[----:B------:R-:W-:Y:S02]  /*4390*/  LOP3.LUT R11, R11, R44, R5, 0x96, !PT ;  /* 0x0000002c0b0b7212 */ /* 0x000fe400078e9605 */
[----:B------:R-:W-:Y:S02]  /*43a0*/  IADD3 R5, PT, PT, R20, -0x255992d5, RZ ;  /* 0xdaa66d2b14057810 */ /* 0x000fe40007ffe0ff */
[----:B------:R-:W-:Y:S01]  /*43b0*/  LOP3.LUT R13, R29, R10, R13, 0x96, !PT ;  /* 0x0000000a1d0d7212 */ /* 0x000fe200078e960d */
[----:B------:R-:W-:-:S05]  /*43c0*/  IMAD.WIDE.U32 R10, R11, -0x326172a9, RZ ;  /* 0xcd9e8d570b0a7825 */ /* 0x000fca00078e00ff */
[----:B------:R-:W-:Y:S01]  /*43d0*/  LOP3.LUT R5, R5, R12, R11, 0x96, !PT ;  /* 0x0000000c05057212 */ /* 0x000fe200078e960b */
[----:B------:R-:W-:Y:S01]  /*43e0*/  IMAD.WIDE.U32 R12, R13, -0x2daee0ad, RZ ;  /* 0xd2511f530d0c7825 */ /* 0x000fe200078e00ff */
[----:B------:R-:W-:-:S03]  /*43f0*/  IADD3 R11, PT, PT, R21, 0x32370b8f, RZ ;  /* 0x32370b8f150b7810 */ /* 0x000fc60007ffe0ff */
[----:B------:R-:W-:Y:S01]  /*4400*/  IMAD.WIDE.U32 R44, R5, -0x2daee0ad, RZ ;  /* 0xd2511f53052c7825 */ /* 0x000fe200078e00ff */
[----:B------:R-:W-:-:S04]  /*4410*/  LOP3.LUT R4, R11, R4, R13, 0x96, !PT ;  /* 0x000000040b047212 */ /* 0x000fc800078e960d */
[----:B------:R-:W-:Y:S01]  /*4420*/  LOP3.LUT R11, R35, R12, R45, 0x96, !PT ;  /* 0x0000000c230b7212 */ /* 0x000fe200078e962d */
[----:B------:R-:W-:-:S05]  /*4430*/  IMAD.WIDE.U32 R4, R4, -0x326172a9, RZ ;  /* 0xcd9e8d5704047825 */ /* 0x000fca00078e00ff */
        /* <DEDUP_REMOVED lines=19> */
[----:B------:R-:W-:-:S03]  /*4570*/  MOV R5, R10 ;  /* 0x0000000a00057202 */ /* 0x000fc60000000f00 */
[----:B------:R-:W-:Y:S01]  /*4580*/  HFMA2 R10, -RZ, RZ, 0, 0 ;  /* 0x00000000ff0a7431 */ /* 0x000fe200000001ff */
[----:B------:R-:W-:Y:S02]  /*4590*/  LOP3.LUT R4, R9, R4, R11, 0x96, !PT ;  /* 0x0000000409047212 */ /* 0x000fe400078e960b */
[----:B------:R-:W-:Y:S02]  /*45a0*/  LOP3.LUT R6, R15, R44, R13, 0x96, !PT ;  /* 0x0000002c0f067212 */ /* 0x000fe400078e960d */
[----:B------:R-:W-:-:S07]  /*45b0*/  MOV R7, R12 ;  /* 0x0000000c00077202 */ /* 0x000fce0000000f00 */
.L_x_17:
[----:B------:R-:W-:Y:S05]  /*45c0*/  BSYNC.RECONVERGENT B0 ;  /* 0x0000000000007941 */ /* 0x000fea0003800200 */
.L_x_16:
[----:B------:R-:W-:Y:S01]  /*45d0*/  I2FP.F32.U32 R11, R8 ;  /* 0x00000008000b7245 */ /* 0x000fe20000201000 */
[----:B--2---:R1:W2:Y:S01]  /*45e0*/  SHFL.IDX PT, R41, R39, R16, 0x1f ;  /* 0x00001f1027297589 */ /* 0x0042a200000e0000 */
[----:B------:R-:W-:Y:S03]  /*45f0*/  BSSY.RECONVERGENT B0, `(.L_x_21) ;  /* 0x0000055000007945 */ /* 0x000fe60003800200 */
[----:B------:R-:W-:-:S04]  /*4600*/  FFMA R11, R11, R14, 1.1641532182693481445e-10 ;  /* 0x2f0000000b0b7423 */ /* 0x000fc8000000000e */
[----:B------:R-:W-:-:S06]  /*4610*/  FMUL R11, R11, 30 ;  /* 0x41f000000b0b7820 */ /* 0x000fcc0000400000 */
[----:B------:R-:W3:Y:S02]  /*4620*/  F2I.TRUNC.NTZ R11, R11 ;  /* 0x0000000b000b7305 */ /* 0x000ee4000020f100 */
[C---:B---3--:R-:W-:Y:S02]  /*4630*/  ISETP.GT.AND P0, PT, R11.reuse, R36, PT ;  /* 0x000000240b00720c */ /* 0x048fe40003f04270 */
[----:B------:R-:W-:-:S11]  /*4640*/  IADD3 R13, PT, PT, R11, -0x1, RZ ;  /* 0xffffffff0b0d7810 */ /* 0x000fd60007ffe0ff */
[----:B------:R-:W-:Y:S02]  /*4650*/  @P0 IADD3 R13, PT, PT, R11, RZ, RZ ;  /* 0x000000ff0b0d0210 */ /* 0x000fe40007ffe0ff */
[----:B------:R-:W-:Y:S02]  /*4660*/  MOV R11, 0x2 ;  /* 0x00000002000b7802 */ /* 0x000fe40000000f00 */
[C---:B------:R-:W-:Y:S02]  /*4670*/  ISETP.GE.AND P0, PT, R13.reuse, R16, PT ;  /* 0x000000100d00720c */ /* 0x040fe40003f06270 */
[----:B------:R-:W-:-:S11]  /*4680*/  IADD3 R12, PT, PT, R13, 0x1, RZ ;  /* 0x000000010d0c7810 */ /* 0x000fd60007ffe0ff */
[----:B------:R-:W-:Y:S02]  /*4690*/  @!P0 IADD3 R12, PT, PT, R13, RZ, RZ ;  /* 0x000000ff0d0c8210 */ /* 0x000fe40007ffe0ff */
[----:B------:R-:W-:Y:S02]  /*46a0*/  ISETP.NE.AND P0, PT, R10, 0x1, PT ;  /* 0x000000010a00780c */ /* 0x000fe40003f05270 */
[----:B------:R-:W-:Y:S01]  /*46b0*/  MOV R13, R5 ;  /* 0x00000005000d7202 */ /* 0x000fe20000000f00 */
[----:B------:R1:W-:Y:S04]  /*46c0*/  STL [R1+0x4], R12 ;  /* 0x0000040c01007387 */ /* 0x0003e80000100800 */
[----:B------:R1:W3:Y:S06]  /*46d0*/  SHFL.IDX PT, R8, R39, R12, 0x1f ;  /* 0x00001f0c27087589 */ /* 0x0002ec00000e0000 */
[----:B--2---:R-:W-:Y:S05]  /*46e0*/  @!P0 BRA `(.L_x_22) ;  /* 0x0000000400148947 */ /* 0x004fea0003800000 */
        /* <DEDUP_REMOVED lines=8> */
.L_x_23:
        /* <DEDUP_REMOVED lines=13> */
.L_x_25:
[----:B------:R-:W-:Y:S05]  /*4840*/  BSYNC.RECONVERGENT B1 ;  /* 0x0000000000017941 */ /* 0x000fea0003800200 */
.L_x_24:
[----:B------:R-:W-:Y:S01]  /*4850*/  LOP3.LUT R10, R27, R45, R21, 0x96, !PT ;  /* 0x0000002d1b0a7212 */ /* 0x000fe200078e9615 */
[----:B-1----:R-:W-:-:S04]  /*4860*/  IMAD.WIDE.U32 R12, R26, -0x326172a9, RZ ;  /* 0xcd9e8d571a0c7825 */ /* 0x002fc800078e00ff */
[----:B------:R-:W-:Y:S01]  /*4870*/  IMAD.WIDE.U32 R10, R10, -0x326172a9, RZ ;  /* 0xcd9e8d570a0a7825 */ /* 0x000fe200078e00ff */
[----:B------:R-:W-:-:S04]  /*4880*/  LOP3.LUT R4, R25, R20, R13, 0x96, !PT ;  /* 0x0000001419047212 */ /* 0x000fc800078e960d */
[----:B------:R-:W-:Y:S01]  /*4890*/  LOP3.LUT R12, R42, R12, R11, 0x96, !PT ;  /* 0x0000000c2a0c7212 */ /* 0x000fe200078e960b */
[----:B------:R-:W-:Y:S01]  /*48a0*/  IMAD.WIDE.U32 R4, R4, -0x2daee0ad, RZ ;  /* 0xd2511f5304047825 */ /* 0x000fe200078e00ff */
[----:B------:R-:W-:-:S03]  /*48b0*/  IADD3 R11, PT, PT, R21, 0x76cf5d0a, RZ ;  /* 0x76cf5d0a150b7810 */ /* 0x000fc60007ffe0ff */
[----:B------:R-:W-:Y:S01]  /*48c0*/  IMAD.WIDE.U32 R12, R12, -0x2daee0ad, RZ ;  /* 0xd2511f530c0c7825 */ /* 0x000fe200078e00ff */
[----:B------:R-:W-:-:S04]  /*48d0*/  LOP3.LUT R5, R31, R44, R5, 0x96, !PT ;  /* 0x0000002c1f057212 */ /* 0x000fc800078e9605 */
[----:B------:R-:W-:Y:S01]  /*48e0*/  LOP3.LUT R11, R11, R4, R13, 0x96, !PT ;  /* 0x000000040b0b7212 */ /* 0x000fe200078e960d */
[----:B------:R-:W-:Y:S01]  /*48f0*/  IMAD.WIDE.U32 R4, R5, -0x326172a9, RZ ;  /* 0xcd9e8d5705047825 */ /* 0x000fe200078e00ff */
[----:B------:R-:W-:-:S04]  /*4900*/  IADD3 R13, PT, PT, R20, -0x255992d5, RZ ;  /* 0xdaa66d2b140d7810 */ /* 0x000fc80007ffe0ff */
[----:B------:R-:W-:Y:S01]  /*4910*/  LOP3.LUT R5, R29, R10, R5, 0x96, !PT ;  /* 0x0000000a1d057212 */ /* 0x000fe200078e9605 */
[----:B------:R-:W-:-:S05]  /*4920*/  IMAD.WIDE.U32 R10, R11, -0x326172a9, RZ ;  /* 0xcd9e8d570b0a7825 */ /* 0x000fca00078e00ff */
[----:B------:R-:W-:Y:S01]  /*4930*/  LOP3.LUT R13, R13, R4, R11, 0x96, !PT ;  /* 0x000000040d0d7212 */ /* 0x000fe200078e960b */
[----:B------:R-:W-:Y:S01]  /*4940*/  IMAD.WIDE.U32 R4, R5, -0x2daee0ad, RZ ;  /* 0xd2511f5305047825 */ /* 0x000fe200078e00ff */
[----:B------:R-:W-:-:S04]  /*4950*/  IADD3 R11, PT, PT, R21, 0x32370b8f, RZ ;  /* 0x32370b8f150b7810 */ /* 0x000fc80007ffe0ff */
        /* <DEDUP_REMOVED lines=23> */
[----:B------:R-:W-:Y:S01]  /*4ad0*/  IMAD.WIDE.U32 R12, R12, -0x2daee0ad, RZ ;  /* 0xd2511f530c0c7825 */ /* 0x000fe200078e00ff */
[----:B------:R-:W-:Y:S02]  /*4ae0*/  IADD3 R11, PT, PT, R21, -0x695add53, RZ ;  /* 0x96a522ad150b7810 */ /* 0x000fe40007ffe0ff */
[----:B------:R-:W-:Y:S02]  /*4af0*/  MOV R5, R10 ;  /* 0x0000000a00057202 */ /* 0x000fe40000000f00 */
[----:B------:R-:W-:Y:S01]  /*4b00*/  LOP3.LUT R6, R11, R44, R13, 0x96, !PT ;  /* 0x0000002c0b067212 */ /* 0x000fe200078e960d */
[----:B------:R-:W-:Y:S01]  /*4b10*/  HFMA2 R11, -RZ, RZ, 0, 0 ;  /* 0x00000000ff0b7431 */ /* 0x000fe200000001ff */
[----:B------:R-:W-:Y:S02]  /*4b20*/  MOV R13, R7 ;  /* 0x00000007000d7202 */ /* 0x000fe40000000f00 */
[----:B------:R-:W-:-:S07]  /*4b30*/  MOV R7, R12 ;  /* 0x0000000c00077202 */ /* 0x000fce0000000f00 */
.L_x_22:
[----:B------:R-:W-:Y:S05]  /*4b40*/  BSYNC.RECONVERGENT B0 ;  /* 0x0000000000007941 */ /* 0x000fea0003800200 */
.L_x_21:
[----:B------:R-:W-:Y:S01]  /*4b50*/  ISETP.NE.AND P0, PT, R11, 0x1, PT ;  /* 0x000000010b00780c */ /* 0x000fe20003f05270 */
[----:B------:R-:W-:Y:S01]  /*4b60*/  BSSY.RECONVERGENT B0, `(.L_x_26) ;  /* 0x000004d000007945 */ /* 0x000fe20003800200 */
[----:B------:R-:W-:Y:S01]  /*4b70*/  I2FP.F32.U32 R13, R13 ;  /* 0x0000000d000d7245 */ /* 0x000fe20000201000 */
[----:B------:R-:W-:Y:S01]  /*4b80*/  HFMA2 R38, -RZ, RZ, 0, 1.1920928955078125e-07 ;  /* 0x00000002ff267431 */ /* 0x000fe200000001ff */
[----:B0-----:R-:W-:Y:S02]  /*4b90*/  MOV R15, 0x40000000 ;  /* 0x40000000000f7802 */ /* 0x001fe40000000f00 */
[----:B-1----:R-:W-:Y:S01]  /*4ba0*/  MOV R12, R5 ;  /* 0x00000005000c7202 */ /* 0x002fe20000000f00 */
[----:B------:R-:W-:-:S04]  /*4bb0*/  FFMA R16, R13, R14, 1.1641532182693481445e-10 ;  /* 0x2f0000000d107423 */ /* 0x000fc8000000000e */
[----:B------:R-:W-:Y:S02]  /*4bc0*/  FFMA R16, R16, R15, 1 ;  /* 0x3f80000010107423 */ /* 0x000fe4000000000f */
        /* <DEDUP_REMOVED lines=9> */
.L_x_28:
        /* <DEDUP_REMOVED lines=13> */
.L_x_30:
[----:B------:R-:W-:Y:S05]  /*4d30*/  BSYNC.RECONVERGENT B1 ;  /* 0x0000000000017941 */ /* 0x000fea0003800200 */
.L_x_29:
[----:B------:R-:W-:Y:S01]  /*4d40*/  LOP3.LUT R12, R27, R5, R21, 0x96, !PT ;  /* 0x000000051b0c7212 */ /* 0x000fe200078e9615 */
[----:B------:R-:W-:-:S04]  /*4d50*/  IMAD.WIDE.U32 R10, R26, -0x326172a9, RZ ;  /* 0xcd9e8d571a0a7825 */ /* 0x000fc800078e00ff */
[----:B------:R-:W-:Y:S02]  /*4d60*/  HFMA2 R38, -RZ, RZ, 0, 0 ;  /* 0x00000000ff267431 */ /* 0x000fe400000001ff */
[----:B------:R-:W-:Y:S01]  /*4d70*/  IMAD.WIDE.U32 R12, R12, -0x326172a9, RZ ;  /* 0xcd9e8d570c0c7825 */ /* 0x000fe200078e00ff */
[----:B------:R-:W-:-:S04]  /*4d80*/  LOP3.LUT R11, R25, R20, R11, 0x96, !PT ;  /* 0x00000014190b7212 */ /* 0x000fc800078e960b */
[----:B------:R-:W-:Y:S01]  /*4d90*/  LOP3.LUT R5, R42, R10, R13, 0x96, !PT ;  /* 0x0000000a2a057212 */ /* 0x000fe200078e960d */
[----:B------:R-:W-:Y:S01]  /*4da0*/  IMAD.WIDE.U32 R10, R11, -0x2daee0ad, RZ ;  /* 0xd2511f530b0a7825 */ /* 0x000fe200078e00ff */
[----:B------:R-:W-:-:S04]  /*4db0*/  IADD3 R13, PT, PT, R21, 0x76cf5d0a, RZ ;  /* 0x76cf5d0a150d7810 */ /* 0x000fc80007ffe0ff */
[----:B------:R-:W-:Y:S01]  /*4dc0*/  LOP3.LUT R11, R31, R4, R11, 0x96, !PT ;  /* 0x000000041f0b7212 */ /* 0x000fe200078e960b */
[----:B------:R-:W-:-:S05]  /*4dd0*/  IMAD.WIDE.U32 R4, R5, -0x2daee0ad, RZ ;  /* 0xd2511f5305047825 */ /* 0x000fca00078e00ff */
[----:B------:R-:W-:Y:S01]  /*4de0*/  LOP3.LUT R13, R13, R10, R5, 0x96, !PT ;  /* 0x0000000a0d0d7212 */ /* 0x000fe200078e9605 */
[----:B------:R-:W-:Y:S01]  /*4df0*/  IMAD.WIDE.U32 R10, R11, -0x326172a9, RZ ;  /* 0xcd9e8d570b0a7825 */ /* 0x000fe200078e00ff */
[----:B------:R-:W-:-:S04]  /*4e00*/  IADD3 R5, PT, PT, R20, -0x255992d5, RZ ;  /* 0xdaa66d2b14057810 */ /* 0x000fc80007ffe0ff */
        /* <DEDUP_REMOVED lines=34> */
.L_x_27:
[----:B------:R-:W-:Y:S05]  /*5030*/  BSYNC.RECONVERGENT B0 ;  /* 0x0000000000007941 */ /* 0x000fea0003800200 */
.L_x_26:
[----:B---3--:R-:W-:-:S04]  /*5040*/  FSETP.GEU.AND P0, PT, R41, R8, PT ;  /* 0x000000082900720b */ /* 0x008fc80003f0e000 */
[----:B------:R-:W-:-:S04]  /*5050*/  SEL R0, RZ, 0x1, P0 ;  /* 0x00000001ff007807 */ /* 0x000fc80000000000 */
[----:B------:R-:W-:-:S04]  /*5060*/  SHF.L.U32 R0, R0, 0x2, RZ ;  /* 0x0000000200007819 */ /* 0x000fc800000006ff */
[----:B------:R-:W-:-:S06]  /*5070*/  IADD3 R22, PT, PT, R1, R0, RZ ;  /* 0x0000000001167210 */ /* 0x000fcc0007ffe0ff */
[----:B------:R-:W5:Y:S01]  /*5080*/  LDL R22, [R22] ;  /* 0x0000000016167983 */ /* 0x000f620000100800 */
[----:B------:R-:W-:Y:S01]  /*5090*/  I2FP.F32.U32 R3, R12 ;  /* 0x0000000c00037245 */ /* 0x000fe20000201000 */
[----:B------:R-:W0:Y:S01]  /*50a0*/  F2I.TRUNC.NTZ R16, R16 ;  /* 0x0000001000107305 */ /* 0x000e22000020f100 */
[----:B------:R-:W-:Y:S01]  /*50b0*/  LOP3.LUT R0, R0, 0x4, RZ, 0x3c, !PT ;  /* 0x0000000400007812 */ /* 0x000fe200078e3cff */
[----:B------:R-:W-:Y:S01]  /*50c0*/  UMOV UR5, URZ ;  /* 0x000000ff00057c82 */ /* 0x000fe20008000000 */
[----:B------:R-:W-:Y:S01]  /*50d0*/  MOV R2, RZ ;  /* 0x000000ff00027202 */ /* 0x000fe20000000f00 */
[----:B------:R-:W-:-:S04]  /*50e0*/  FFMA R14, R3, R14, 1.1641532182693481445e-10 ;  /* 0x2f000000030e7423 */ /* 0x000fc8000000000e */
[----:B------:R-:W-:Y:S01]  /*50f0*/  FFMA R8, R14, R15, 1 ;  /* 0x3f8000000e087423 */ /* 0x000fe2000000000f */
[----:B------:R-:W-:-:S05]  /*5100*/  IADD3 R15, PT, PT, R1, R0, RZ ;  /* 0x00000000010f7210 */ /* 0x000fca0007ffe0ff */
[----:B------:R-:W1:Y:S01]  /*5110*/  F2I.TRUNC.NTZ R8, R8 ;  /* 0x0000000800087305 */ /* 0x000e62000020f100 */
[----:B0-----:R-:W-:Y:S02]  /*5120*/  I2FP.F32.S32 R3, R16 ;  /* 0x0000001000037245 */ /* 0x001fe40000201400 */
[----:B-1----:R-:W-:-:S07]  /*5130*/  I2FP.F32.S32 R14, R8 ;  /* 0x00000008000e7245 */ /* 0x002fce0000201400 */
.L_x_41:
[----:B01----:R-:W-:Y:S01]  /*5140*/  IADD3 R16, PT, PT, R1, R2, RZ ;  /* 0x0000000201107210 */ /* 0x003fe20007ffe0ff */
[----:B------:R-:W2:Y:S04]  /*5150*/  LDL R9, [R15] ;  /* 0x000000000f097983 */ /* 0x000ea80000100800 */
[----:B------:R-:W3:Y:S01]  /*5160*/  LDL R0, [R16+0xf8] ;  /* 0x0000f80010007983 */ /* 0x000ee20000100800 */
[----:B------:R-:W-:Y:S01]  /*5170*/  ISETP.NE.AND P0, PT, R38, 0x1, PT ;  /* 0x000000012600780c */ /* 0x000fe20003f05270 */
[----:B------:R-:W-:Y:S01]  /*5180*/  BSSY.RECONVERGENT B0, `(.L_x_31) ;  /* 0x0000059000007945 */ /* 0x000fe20003800200 */
[----:B------:R-:W-:Y:S01]  /*5190*/  HFMA2 R8, -RZ, RZ, 0, 1.1920928955078125e-07 ;  /* 0x00000002ff087431 */ /* 0x000fe200000001ff */
[----:B------:R-:W-:Y:S01]  /*51a0*/  MOV R11, R5 ;  /* 0x00000005000b7202 */ /* 0x000fe20000000f00 */
[----:B---3-5:R-:W0:Y:S04]  /*51b0*/  SHFL.IDX PT, R17, R0, R22, 0x1f ;  /* 0x00001f1600117589 */ /* 0x028e2800000e0000 */
[----:B--2---:R1:W2:Y:S01]  /*51c0*/  SHFL.IDX PT, R18, R0, R9, 0x1f ;  /* 0x00001f0900127589 */ /* 0x0042a200000e0000 */
[----:B0-----:R-:W-:-:S04]  /*51d0*/  FADD R19, R0, R17 ;  /* 0x0000001100137221 */ /* 0x001fc80000000000 */
[----:B------:R-:W-:Y:S01]  /*51e0*/  FMUL R19, R19, 0.5 ;  /* 0x3f00000013137820 */ /* 0x000fe20000400000 */
[----:B-12---:R-:W-:Y:S06]  /*51f0*/  @!P0 BRA `(.L_x_32) ;  /* 0x0000000400448947 */ /* 0x006fec0003800000 */
        /* <DEDUP_REMOVED lines=8> */
.L_x_33:
        /* <DEDUP_REMOVED lines=13> */
.L_x_35:
[----:B------:R-:W-:Y:S05]  /*5350*/  BSYNC.RECONVERGENT B1 ;  /* 0x0000000000017941 */ /* 0x000fea0003800200 */
.L_x_34:
[----:B------:R-:W-:Y:S01]  /*5360*/  IMAD.WIDE.U32 R4, R26, -0x326172a9, RZ ;  /* 0xcd9e8d571a047825 */ /* 0x000fe200078e00ff */
[----:B------:R-:W-:Y:S02]  /*5370*/  LOP3.LUT R8, R27, R13, R21, 0x96, !PT ;  /* 0x0000000d1b087212 */ /* 0x000fe400078e9615 */
[----:B------:R-:W-:Y:S02]  /*5380*/  IADD3 R13, PT, PT, R21, -0x4498517b, RZ ;  /* 0xbb67ae85150d7810 */ /* 0x000fe40007ffe0ff */
[----:B------:R-:W-:Y:S01]  /*5390*/  LOP3.LUT R10, R25, R20, R5, 0x96, !PT ;  /* 0x00000014190a7212 */ /* 0x000fe200078e9605 */
[----:B------:R-:W-:Y:S01]  /*53a0*/  IMAD.WIDE.U32 R8, R8, -0x326172a9, RZ ;  /* 0xcd9e8d5708087825 */ /* 0x000fe200078e00ff */
[----:B------:R-:W-:-:S03]  /*53b0*/  IADD3 R5, PT, PT, R20, -0x61c88647, RZ ;  /* 0x9e3779b914057810 */ /* 0x000fc60007ffe0ff */
[----:B------:R-:W-:Y:S01]  /*53c0*/  IMAD.WIDE.U32 R10, R10, -0x2daee0ad, RZ ;  /* 0xd2511f530a0a7825 */ /* 0x000fe200078e00ff */
[----:B------:R-:W-:Y:S02]  /*53d0*/  LOP3.LUT R5, R5, R4, R9, 0x96, !PT ;  /* 0x0000000405057212 */ /* 0x000fe400078e9609 */
[----:B------:R-:W-:Y:S02]  /*53e0*/  IADD3 R9, PT, PT, R20, 0x3c6ef372, RZ ;  /* 0x3c6ef37214097810 */ /* 0x000fe40007ffe0ff */
[----:B------:R-:W-:Y:S01]  /*53f0*/  LOP3.LUT R4, R13, R12, R11, 0x96, !PT ;  /* 0x0000000c0d047212 */ /* 0x000fe200078e960b */
[----:B------:R-:W-:Y:S01]  /*5400*/  IMAD.WIDE.U32 R12, R5, -0x2daee0ad, RZ ;  /* 0xd2511f53050c7825 */ /* 0x000fe200078e00ff */
[----:B------:R-:W-:-:S03]  /*5410*/  IADD3 R11, PT, PT, R21, 0x76cf5d0a, RZ ;  /* 0x76cf5d0a150b7810 */ /* 0x000fc60007ffe0ff */
[----:B------:R-:W-:Y:S01]  /*5420*/  IMAD.WIDE.U32 R4, R4, -0x326172a9, RZ ;  /* 0xcd9e8d5704047825 */ /* 0x000fe200078e00ff */
[----:B------:R-:W-:Y:S02]  /*5430*/  LOP3.LUT R11, R11, R10, R13, 0x96, !PT ;  /* 0x0000000a0b0b7212 */ /* 0x000fe400078e960d */
[----:B------:R-:W-:Y:S02]  /*5440*/  IADD3 R13, PT, PT, R21, 0x32370b8f, RZ ;  /* 0x32370b8f150d7810 */ /* 0x000fe40007ffe0ff */
[----:B------:R-:W-:Y:S01]  /*5450*/  LOP3.LUT R10, R9, R8, R5, 0x96, !PT ;  /* 0x00000008090a7212 */ /* 0x000fe200078e9605 */
[----:B------:R-:W-:Y:S01]  /*5460*/  IMAD.WIDE.U32 R8, R11, -0x326172a9, RZ ;  /* 0xcd9e8d570b087825 */ /* 0x000fe200078e00ff */
[----:B------:R-:W-:-:S03]  /*5470*/  IADD3 R5, PT, PT, R20, -0x255992d5, RZ ;  /* 0xdaa66d2b14057810 */ /* 0x000fc60007ffe0ff */
        /* <DEDUP_REMOVED lines=9> */
[----:B------:R-:W-:Y:S01]  /*5510*/  IMAD.WIDE.U32 R8, R11, -0x326172a9, RZ ;  /* 0xcd9e8d570b087825 */ /* 0x000fe200078e00ff */
[----:B------:R-:W-:-:S03]  /*5520*/  IADD3 R5, PT, PT, R20, 0x1715609d, RZ ;  /* 0x1715609d14057810 */ /* 0x000fc60007ffe0ff */
[----:B------:R-:W-:Y:S01]  /*5530*/  IMAD.WIDE.U32 R10, R10, -0x2daee0ad, RZ ;  /* 0xd2511f530a0a7825 */ /* 0x000fe200078e00ff */
[----:B------:R-:W-:Y:S02]  /*5540*/  LOP3.LUT R5, R5, R4, R9, 0x96, !PT ;  /* 0x0000000405057212 */ /* 0x000fe400078e9609 */
[----:B------:R-:W-:Y:S02]  /*5550*/  IADD3 R9, PT, PT, R20, -0x4ab325aa, RZ ;  /* 0xb54cda5614097810 */ /* 0x000fe40007ffe0ff */
[----:B------:R-:W-:Y:S01]  /*5560*/  LOP3.LUT R4, R13, R12, R11, 0x96, !PT ;  /* 0x0000000c0d047212 */ /* 0x000fe200078e960b */
[----:B------:R-:W-:Y:S01]  /*5570*/  IMAD.WIDE.U32 R12, R5, -0x2daee0ad, RZ ;  /* 0xd2511f53050c7825 */ /* 0x000fe200078e00ff */
[----:B------:R-:W-:-:S03]  /*5580*/  IADD3 R11, PT, PT, R21, 0x646e171e, RZ ;  /* 0x646e171e150b7810 */ /* 0x000fc60007ffe0ff */
[----:B------:R-:W-:Y:S01]  /*5590*/  IMAD.WIDE.U32 R4, R4, -0x326172a9, RZ ;  /* 0xcd9e8d5704047825 */ /* 0x000fe200078e00ff */
[----:B------:R-:W-:-:S04]  /*55a0*/  LOP3.LUT R11, R11, R10, R13, 0x96, !PT ;  /* 0x0000000a0b0b7212 */ /* 0x000fc800078e960d */
        /* <DEDUP_REMOVED lines=17> */
[----:B------:R-:W-:Y:S01]  /*56c0*/  MOV R5, R8 ;  /* 0x0000000800057202 */ /* 0x000fe20000000f00 */
[----:B------:R-:W-:Y:S01]  /*56d0*/  HFMA2 R8, -RZ, RZ, 0, 0 ;  /* 0x00000000ff087431 */ /* 0x000fe200000001ff */
[----:B------:R-:W-:Y:S02]  /*56e0*/  LOP3.LUT R6, R13, R12, R11, 0x96, !PT ;  /* 0x0000000c0d067212 */ /* 0x000fe400078e960b */
[----:B------:R-:W-:Y:S02]  /*56f0*/  MOV R11, R7 ;  /* 0x00000007000b7202 */ /* 0x000fe40000000f00 */
[----:B------:R-:W-:-:S07]  /*5700*/  MOV R7, R10 ;  /* 0x0000000a00077202 */ /* 0x000fce0000000f00 */
.L_x_32:
[----:B------:R-:W-:Y:S05]  /*5710*/  BSYNC.RECONVERGENT B0 ;  /* 0x0000000000007941 */ /* 0x000fea0003800200 */
.L_x_31:
[----:B------:R-:W-:Y:S01]  /*5720*/  I2FP.F32.U32 R10, R11 ;  /* 0x0000000b000a7245 */ /* 0x000fe20000201000 */
[----:B------:R-:W-:Y:S01]  /*5730*/  FFMA R11, R3, -R19, R18 ;  /* 0x80000013030b7223 */ /* 0x000fe20000000012 */
[----:B------:R-:W-:Y:S01]  /*5740*/  MOV R37, 0x2f800000 ;  /* 0x2f80000000257802 */ /* 0x000fe20000000f00 */
[----:B------:R-:W-:Y:S01]  /*5750*/  BSSY.RECONVERGENT B0, `(.L_x_36) ;  /* 0x0000059000007945 */ /* 0x000fe20003800200 */
[----:B------:R-:W-:Y:S01]  /*5760*/  ISETP.NE.AND P0, PT, R8, 0x1, PT ;  /* 0x000000010800780c */ /* 0x000fe20003f05270 */
[----:B------:R-:W-:Y:S02]  /*5770*/  HFMA2 R38, -RZ, RZ, 0, 1.1920928955078125e-07 ;  /* 0x00000002ff267431 */ /* 0x000fe400000001ff */
[----:B------:R-:W-:Y:S01]  /*5780*/  FFMA R9, R10, R37, 1.1641532182693481445e-10 ;  /* 0x2f0000000a097423 */ /* 0x000fe20000000025 */
[----:B------:R-:W-:-:S03]  /*5790*/  MOV R10, R5 ;  /* 0x00000005000a7202 */ /* 0x000fc60000000f00 */
[----:B------:R-:W-:Y:S01]  /*57a0*/  FFMA R9, R9, R11, R0 ;  /* 0x0000000b09097223 */ /* 0x000fe20000000000 */
[----:B------:R-:W-:-:S04]  /*57b0*/  IADD3 R0, PT, PT, R20, 0x1715609d, RZ ;  /* 0x1715609d14007810 */ /* 0x000fc80007ffe0ff */
[----:B------:R0:W-:Y:S01]  /*57c0*/  STL [R16+0x80], R9 ;  /* 0x0000800910007387 */ /* 0x0001e20000100800 */
        /* <DEDUP_REMOVED lines=9> */
.L_x_38:
        /* <DEDUP_REMOVED lines=13> */
.L_x_40:
[----:B------:R-:W-:Y:S05]  /*5930*/  BSYNC.RECONVERGENT B1 ;  /* 0x0000000000017941 */ /* 0x000fea0003800200 */
.L_x_39:
[----:B------:R-:W-:Y:S01]  /*5940*/  IMAD.WIDE.U32 R4, R26, -0x326172a9, RZ ;  /* 0xcd9e8d571a047825 */ /* 0x000fe200078e00ff */
[----:B------:R-:W-:-:S03]  /*5950*/  LOP3.LUT R10, R27, R9, R21, 0x96, !PT ;  /* 0x000000091b0a7212 */ /* 0x000fc600078e9615 */
[----:B------:R-:W-:Y:S01]  /*5960*/  HFMA2 R38, -RZ, RZ, 0, 0 ;  /* 0x00000000ff267431 */ /* 0x000fe200000001ff */
        /* <DEDUP_REMOVED lines=22> */
[----:B------:R-:W-:-:S04]  /*5ad0*/  LOP3.LUT R13, R35, R12, R9, 0x96, !PT ;  /* 0x0000000c230d7212 */ /* 0x000fc800078e9609 */
        /* <DEDUP_REMOVED lines=28> */
[----:B------:R-:W-:Y:S02]  /*5ca0*/  MOV R5, R10 ;  /* 0x0000000a00057202 */ /* 0x000fe40000000f00 */
[----:B------:R-:W-:Y:S02]  /*5cb0*/  MOV R10, R7 ;  /* 0x00000007000a7202 */ /* 0x000fe40000000f00 */
[----:B------:R-:W-:Y:S02]  /*5cc0*/  LOP3.LUT R6, R9, R8, R13, 0x96, !PT ;  /* 0x0000000809067212 */ /* 0x000fe400078e960d */
[----:B------:R-:W-:-:S07]  /*5cd0*/  MOV R7, R12 ;  /* 0x0000000c00077202 */ /* 0x000fce0000000f00 */
.L_x_37:
[----:B------:R-:W-:Y:S05]  /*5ce0*/  BSYNC.RECONVERGENT B0 ;  /* 0x0000000000007941 */ /* 0x000fea0003800200 */
.L_x_36:
[----:B------:R-:W-:Y:S01]  /*5cf0*/  I2FP.F32.U32 R8, R10 ;  /* 0x0000000a00087245 */ /* 0x000fe20000201000 */
[----:B------:R-:W-:Y:S01]  /*5d00*/  FFMA R18, R14, -R19, R18 ;  /* 0x800000130e127223 */ /* 0x000fe20000000012 */
[----:B------:R-:W-:Y:S01]  /*5d10*/  UIADD3 UR5, UPT, UPT, UR5, 0x1, URZ ;  /* 0x0000000105057890 */ /* 0x000fe2000fffe0ff */
[----:B------:R-:W-:Y:S02]  /*5d20*/  IADD3 R2, PT, PT, R2, 0x4, RZ ;  /* 0x0000000402027810 */ /* 0x000fe40007ffe0ff */
[----:B------:R-:W-:Y:S01]  /*5d30*/  FFMA R8, R8, R37, 1.1641532182693481445e-10 ;  /* 0x2f00000008087423 */ /* 0x000fe20000000025 */
[----:B------:R-:W-:-:S03]  /*5d40*/  UISETP.NE.AND UP0, UPT, UR5, 0x1e, UPT ;  /* 0x0000001e0500788c */ /* 0x000fc6000bf05270 */
[----:B------:R-:W-:-:S05]  /*5d50*/  FFMA R17, R8, R18, R17 ;  /* 0x0000001208117223 */ /* 0x000fca0000000011 */
[----:B------:R1:W-:Y:S01]  /*5d60*/  STL [R16+0x8], R17 ;  /* 0x0000081110007387 */ /* 0x0003e20000100800 */
[----:B------:R-:W-:Y:S05]  /*5d70*/  BRA.U UP0, `(.L_x_41) ;  /* 0xfffffff100f07547 */ /* 0x000fea000b83ffff */
[----:B------:R-:W2:Y:S02]  /*5d80*/  LDCU UR5, c[0x0][0x380] ;  /* 0x00007000ff0577ac */ /* 0x000ea40008000800 */
[----:B--2---:R-:W-:-:S09]  /*5d90*/  UISETP.GT.AND UP0, UPT, UR5, 0x2, UPT ;  /* 0x000000020500788c */ /* 0x004fd2000bf04270 */
[----:B------:R-:W-:Y:S05]  /*5da0*/  BRA.U UP0, `(.L_x_42) ;  /* 0x0000000d00c07547 */ /* 0x000fea000b800000 */
[----:B------:R-:W-:-:S09]  /*5db0*/  UISETP.NE.AND UP1, UPT, UR5, 0x1, UPT ;  /* 0x000000010500788c */ /* 0x000fd2000bf25270 */
[----:B------:R-:W-:Y:S05]  /*5dc0*/  BRA.U !UP1, `(.L_x_43) ;  /* 0x0000000d09007547 */ /* 0x000fea000b800000 */
[----:B------:R-:W-:-:S09]  /*5dd0*/  UISETP.NE.AND UP1, UPT, UR5, 0x2, UPT ;  /* 0x000000020500788c */ /* 0x000fd2000bf25270 */
[----:B------:R-:W-:Y:S05]  /*5de0*/  BRA.U UP1, `(.L_x_44) ;  /* 0x0000003101bc7547 */ /* 0x000fea000b800000 */
[----:B01----:R-:W2:Y:S04]  /*5df0*/  LDL.64 R16, [R1+0x80] ;  /* 0x0000800001107983 */ /* 0x003ea80000100a00 */
[----:B------:R-:W3:Y:S04]  /*5e00*/  LDL.64 R8, [R1+0x88] ;  /* 0x0000880001087983 */ /* 0x000ee80000100a00 */
[----:B------:R-:W4:Y:S04]  /*5e10*/  LDL.64 R10, [R1+0x90] ;  /* 0x00009000010a7983 */ /* 0x000f280000100a00 */
[----:B------:R-:W5:Y:S04]  /*5e20*/  LDL.64 R12, [R1+0x98] ;  /* 0x00009800010c7983 */ /* 0x000f680000100a00 */
[----:B------:R-:W5:Y:S04]  /*5e30*/  LDL.64 R14, [R1+0xa0] ;  /* 0x0000a000010e7983 */ /* 0x000f680000100a00 */
[----:B------:R-:W5:Y:S01]  /*5e40*/  LDL.64 R2, [R1+0xa8] ;  /* 0x0000a80001027983 */ /* 0x000f620000100a00 */
[C---:B--2---:R-:W-:Y:S01]  /*5e50*/  FADD R18, -R16.reuse, 1 ;  /* 0x3f80000010127421 */ /* 0x044fe20000000100 */
[----:B------:R-:W-:-:S03]  /*5e60*/  FFMA R16, R16, R16, -R17 ;  /* 0x0000001010107223 */ /* 0x000fc60000000811 */
[----:B------:R-:W-:Y:S01]  /*5e70*/  FMUL R29, R18, R18 ;  /* 0x00000012121d7220 */ /* 0x000fe20000400000 */
[----:B------:R-:W-:-:S04]  /*5e80*/  FMUL R19, R16, 100 ;  /* 0x42c8000010137820 */ /* 0x000fc80000400000 */
[----:B------:R-:W-:Y:S01]  /*5e90*/  FFMA R18, R16, R19, R29 ;  /* 0x0000001310127223 */ /* 0x000fe2000000001d */
[C---:B------:R-:W-:Y:S01]  /*5ea0*/  FADD R16, -R17.reuse, 1 ;  /* 0x3f80000011107421 */ /* 0x040fe20000000100 */
[----:B---3--:R-:W-:Y:S01]  /*5eb0*/  FFMA R17, R17, R17, -R8 ;  /* 0x0000001111117223 */ /* 0x008fe20000000808 */
[C---:B------:R-:W-:Y:S01]  /*5ec0*/  FADD R19, -R8.reuse, 1 ;  /* 0x3f80000008137421 */ /* 0x040fe20000000100 */
[----:B------:R-:W-:Y:S01]  /*5ed0*/  FFMA R8, R8, R8, -R9 ;  /* 0x0000000808087223 */ /* 0x000fe20000000809 */
[----:B------:R-:W-:Y:S01]  /*5ee0*/  FMUL R16, R16, R16 ;  /* 0x0000001010107220 */ /* 0x000fe20000400000 */
[----:B------:R-:W-:Y:S01]  /*5ef0*/  FMUL R29, R17, 100 ;  /* 0x42c80000111d7820 */ /* 0x000fe20000400000 */
[----:B------:R-:W-:Y:S01]  /*5f00*/  FMUL R31, R19, R19 ;  /* 0x00000013131f7220 */ /* 0x000fe20000400000 */
[C---:B------:R-:W-:Y:S02]  /*5f10*/  FMUL R19, R8.reuse, 100 ;  /* 0x42c8000008137820 */ /* 0x040fe40000400000 */
[----:B------:R-:W-:Y:S01]  /*5f20*/  FFMA R29, R17, R29, R16 ;  /* 0x0000001d111d7223 */ /* 0x000fe20000000010 */
[C---:B------:R-:W-:Y:S01]  /*5f30*/  FADD R16, -R9.reuse, 1 ;  /* 0x3f80000009107421 */ /* 0x040fe20000000100 */
[----:B------:R-:W-:Y:S01]  /*5f40*/  FFMA R8, R8, R19, R31 ;  /* 0x0000001308087223 */ /* 0x000fe2000000001f */
[----:B----4-:R-:W-:Y:S01]  /*5f50*/  FFMA R9, R9, R9, -R10 ;  /* 0x0000000909097223 */ /* 0x010fe2000000080a */
[C---:B------:R-:W-:Y:S01]  /*5f60*/  FADD R17, -R10.reuse, 1 ;  /* 0x3f8000000a117421 */ /* 0x040fe20000000100 */
[----:B------:R-:W-:Y:S01]  /*5f70*/  FFMA R19, R10, R10, -R11 ;  /* 0x0000000a0a137223 */ /* 0x000fe2000000080b */
[----:B------:R-:W-:Y:S01]  /*5f80*/  FMUL R16, R16, R16 ;  /* 0x0000001010107220 */ /* 0x000fe20000400000 */
[----:B------:R-:W-:Y:S01]  /*5f90*/  FMUL R10, R9, 100 ;  /* 0x42c80000090a7820 */ /* 0x000fe20000400000 */
[----:B------:R-:W-:Y:S01]  /*5fa0*/  FMUL R30, R17, R17 ;  /* 0x00000011111e7220 */ /* 0x000fe20000400000 */
[----:B------:R-:W-:-:S02]  /*5fb0*/  FMUL R28, R19, 100 ;  /* 0x42c80000131c7820 */ /* 0x000fc40000400000 */
[----:B------:R-:W-:Y:S01]  /*5fc0*/  FFMA R17, R9, R10, R16 ;  /* 0x0000000a09117223 */ /* 0x000fe20000000010 */
[----:B------:R-:W-:Y:S01]  /*5fd0*/  FADD R9, -R11, 1 ;  /* 0x3f8000000b097421 */ /* 0x000fe20000000100 */
[----:B------:R-:W-:Y:S01]  /*5fe0*/  FFMA R16, R19, R28, R30 ;  /* 0x0000001c13107223 */ /* 0x000fe2000000001e */
[C---:B-----5:R-:W-:Y:S01]  /*5ff0*/  FADD R19, -R12.reuse, 1 ;  /* 0x3f8000000c137421 */ /* 0x060fe20000000100 */
[----:B------:R-:W-:Y:S01]  /*6000*/  FFMA R11, R11, R11, -R12 ;  /* 0x0000000b0b0b7223 */ /* 0x000fe2000000080c */
[----:B------:R-:W-:Y:S01]  /*6010*/  FFMA R12, R12, R12, -R13 ;  /* 0x0000000c0c0c7223 */ /* 0x000fe2000000080d */
[----:B------:R-:W-:Y:S01]  /*6020*/  FMUL R10, R9, R9 ;  /* 0x00000009090a7220 */ /* 0x000fe20000400000 */
[----:B------:R-:W-:Y:S01]  /*6030*/  FMUL R19, R19, R19 ;  /* 0x0000001313137220 */ /* 0x000fe20000400000 */
[----:B------:R-:W-:Y:S01]  /*6040*/  FMUL R44, R11, 100 ;  /* 0x42c800000b2c7820 */ /* 0x000fe20000400000 */
[----:B------:R-:W-:Y:S01]  /*6050*/  FMUL R43, R12, 100 ;  /* 0x42c800000c2b7820 */ /* 0x000fe20000400000 */
[----:B------:R-:W-:-:S02]  /*6060*/  FADD R9, -R13, 1 ;  /* 0x3f8000000d097421 */ /* 0x000fc40000000100 */
[----:B------:R-:W-:Y:S01]  /*6070*/  FFMA R44, R11, R44, R10 ;  /* 0x0000002c0b2c7223 */ /* 0x000fe2000000000a */
[----:B------:R-:W-:Y:S01]  /*6080*/  FFMA R43, R12, R43, R19 ;  /* 0x0000002b0c2b7223 */ /* 0x000fe20000000013 */
[----:B------:R-:W-:Y:S02]  /*6090*/  FFMA R10, R13, R13, -R14 ;  /* 0x0000000d0d0a7223 */ /* 0x000fe4000000080e */
[----:B------:R-:W2:Y:S01]  /*60a0*/  LDL.64 R12, [R1+0xb0] ;  /* 0x0000b000010c7983 */ /* 0x000ea20000100a00 */
[----:B------:R-:W-:Y:S01]  /*60b0*/  FMUL R9, R9, R9 ;  /* 0x0000000909097220 */ /* 0x000fe20000400000 */
[----:B------:R-:W-:Y:S01]  /*60c0*/  FMUL R28, R10, 100 ;  /* 0x42c800000a1c7820 */ /* 0x000fe20000400000 */
[----:B------:R-:W-:-:S03]  /*60d0*/  FFMA R19, R15, R15, -R2 ;  /* 0x0000000f0f137223 */ /* 0x000fc60000000802 */
[----:B------:R-:W-:Y:S01]  /*60e0*/  FFMA R28, R10, R28, R9 ;  /* 0x0000001c0a1c7223 */ /* 0x000fe20000000009 */
[C---:B------:R-:W-:Y:S01]  /*60f0*/  FADD R9, -R14.reuse, 1 ;  /* 0x3f8000000e097421 */ /* 0x040fe20000000100 */
[----:B------:R-:W-:-:S03]  /*6100*/  FFMA R14, R14, R14, -R15 ;  /* 0x0000000e0e0e7223 */ /* 0x000fc6000000080f */
[----:B------:R-:W-:Y:S01]  /*6110*/  FMUL R11, R9, R9 ;  /* 0x00000009090b7220 */ /* 0x000fe20000400000 */
[----:B------:R-:W-:-:S04]  /*6120*/  FMUL R9, R14, 100 ;  /* 0x42c800000e097820 */ /* 0x000fc80000400000 */
[----:B------:R-:W-:Y:S01]  /*6130*/  FFMA R42, R14, R9, R11 ;  /* 0x000000090e2a7223 */ /* 0x000fe2000000000b */
[----:B------:R-:W-:Y:S02]  /*6140*/  FADD R9, -R15, 1 ;  /* 0x3f8000000f097421 */ /* 0x000fe40000000100 */
[----:B------:R-:W3:Y:S01]  /*6150*/  LDL.64 R14, [R1+0xb8] ;  /* 0x0000b800010e7983 */ /* 0x000ee20000100a00 */
[----:B------:R-:W-:Y:S01]  /*6160*/  FMUL R10, R19, 100 ;  /* 0x42c80000130a7820 */ /* 0x000fe20000400000 */
[----:B------:R-:W-:Y:S01]  /*6170*/  FMUL R30, R9, R9 ;  /* 0x00000009091e7220 */ /* 0x000fe20000400000 */
[C---:B------:R-:W-:Y:S01]  /*6180*/  FADD R9, -R2.reuse, 1 ;  /* 0x3f80000002097421 */ /* 0x040fe20000000100 */
[----:B------:R-:W-:Y:S02]  /*6190*/  FFMA R2, R2, R2, -R3 ;  /* 0x0000000202027223 */ /* 0x000fe40000000803 */
[----:B------:R-:W-:Y:S01]  /*61a0*/  FFMA R19, R19, R10, R30 ;  /* 0x0000000a13137223 */ /* 0x000fe2000000001e */
[----:B------:R-:W-:Y:S01]  /*61b0*/  FMUL R11, R9, R9 ;  /* 0x00000009090b7220 */ /* 0x000fe20000400000 */
[----:B------:R-:W-:-:S04]  /*61c0*/  FMUL R9, R2, 100 ;  /* 0x42c8000002097820 */ /* 0x000fc80000400000 */
[----:B------:R-:W-:Y:S02]  /*61d0*/  FFMA R40, R2, R9, R11 ;  /* 0x0000000902287223 */ /* 0x000fe4000000000b */
[----:B------:R-:W4:Y:S01]  /*61e0*/  LDL.64 R10, [R1+0xc0] ;  /* 0x0000c000010a7983 */ /* 0x000f220000100a00 */
[----:B------:R-:W-:-:S04]  /*61f0*/  FADD R18, RZ, R18 ;  /* 0x00000012ff127221 */ /* 0x000fc80000000000 */
[----:B------:R-:W-:-:S04]  /*6200*/  FADD R29, R18, R29 ;  /* 0x0000001d121d7221 */ /* 0x000fc80000000000 */
[----:B------:R-:W-:Y:S02]  /*6210*/  FADD R2, R29, R8 ;  /* 0x000000081d027221 */ /* 0x000fe40000000000 */
[----:B------:R-:W5:Y:S01]  /*6220*/  LDL.64 R8, [R1+0xc8] ;  /* 0x0000c80001087983 */ /* 0x000f620000100a00 */
[----:B------:R-:W-:-:S04]  /*6230*/  FADD R18, -R3, 1 ;  /* 0x3f80000003127421 */ /* 0x000fc80000000100 */
[----:B------:R-:W-:Y:S01]  /*6240*/  FMUL R30, R18, R18 ;  /* 0x00000012121e7220 */ /* 0x000fe20000400000 */
[----:B--2---:R-:W-:-:S04]  /*6250*/  FFMA R3, R3, R3, -R12 ;  /* 0x0000000303037223 */ /* 0x004fc8000000080c */
[----:B------:R-:W-:-:S04]  /*6260*/  FMUL R18, R3, 100 ;  /* 0x42c8000003127820 */ /* 0x000fc80000400000 */
[----:B------:R-:W-:Y:S01]  /*6270*/  FFMA R18, R3, R18, R30 ;  /* 0x0000001203127223 */ /* 0x000fe2000000001e */
[C---:B------:R-:W-:Y:S01]  /*6280*/  FADD R3, -R12.reuse, 1 ;  /* 0x3f8000000c037421 */ /* 0x040fe20000000100 */
[----:B------:R-:W-:-:S03]  /*6290*/  FFMA R12, R12, R12, -R13 ;  /* 0x0000000c0c0c7223 */ /* 0x000fc6000000080d */
[----:B------:R-:W-:Y:S01]  /*62a0*/  FMUL R3, R3, R3 ;  /* 0x0000000303037220 */ /* 0x000fe20000400000 */
[----:B------:R-:W-:-:S04]  /*62b0*/  FMUL R29, R12, 100 ;  /* 0x42c800000c1d7820 */ /* 0x000fc80000400000 */
[----:B------:R-:W-:Y:S01]  /*62c0*/  FFMA R29, R12, R29, R3 ;  /* 0x0000001d0c1d7223 */ /* 0x000fe20000000003 */
[C---:B------:R-:W-:Y:S01]  /*62d0*/  FADD R3, -R13.reuse, 1 ;  /* 0x3f8000000d037421 */ /* 0x040fe20000000100 */
[----:B---3--:R-:W-:-:S03]  /*62e0*/  FFMA R13, R13, R13, -R14 ;  /* 0x0000000d0d0d7223 */ /* 0x008fc6000000080e */
[----:B------:R-:W-:Y:S01]  /*62f0*/  FMUL R12, R3, R3 ;  /* 0x00000003030c7220 */ /* 0x000fe20000400000 */
[C---:B------:R-:W-:Y:S01]  /*6300*/  FADD R3, -R14.reuse, 1 ;  /* 0x3f8000000e037421 */ /* 0x040fe20000000100 */
[----:B------:R-:W-:Y:S01]  /*6310*/  FFMA R14, R14, R14, -R15 ;  /* 0x0000000e0e0e7223 */ /* 0x000fe2000000080f */
[----:B------:R-:W-:Y:S02]  /*6320*/  FMUL R30, R13, 100 ;  /* 0x42c800000d1e7820 */ /* 0x000fe40000400000 */
[----:B------:R-:W-:Y:S01]  /*6330*/  FMUL R3, R3, R3 ;  /* 0x0000000303037220 */ /* 0x000fe20000400000 */
[----:B------:R-:W-:Y:S01]  /*6340*/  FMUL R31, R14, 100 ;  /* 0x42c800000e1f7820 */ /* 0x000fe20000400000 */
[----:B------:R-:W-:-:S03]  /*6350*/  FFMA R30, R13, R30, R12 ;  /* 0x0000001e0d1e7223 */ /* 0x000fc6000000000c */
[----:B------:R-:W-:Y:S01]  /*6360*/  FFMA R31, R14, R31, R3 ;  /* 0x0000001f0e1f7223 */ /* 0x000fe20000000003 */
[C---:B------:R-:W-:Y:S01]  /*6370*/  FADD R3, -R15.reuse, 1 ;  /* 0x3f8000000f037421 */ /* 0x040fe20000000100 */
[----:B----4-:R-:W-:-:S03]  /*6380*/  FFMA R15, R15, R15, -R10 ;  /* 0x0000000f0f0f7223 */ /* 0x010fc6000000080a */
[----:B------:R-:W-:Y:S01]  /*6390*/  FMUL R14, R3, R3 ;  /* 0x00000003030e7220 */ /* 0x000fe20000400000 */
[C---:B------:R-:W-:Y:S01]  /*63a0*/  FADD R3, -R10.reuse, 1 ;  /* 0x3f8000000a037421 */ /* 0x040fe20000000100 */
[----:B------:R-:W-:Y:S01]  /*63b0*/  FFMA R10, R10, R10, -R11 ;  /* 0x0000000a0a0a7223 */ /* 0x000fe2000000080b */
[----:B------:R-:W-:Y:S02]  /*63c0*/  FMUL R12, R15, 100 ;  /* 0x42c800000f0c7820 */ /* 0x000fe40000400000 */
[----:B------:R-:W-:Y:S01]  /*63d0*/  FMUL R13, R3, R3 ;  /* 0x00000003030d7220 */ /* 0x000fe20000400000 */
[C---:B------:R-:W-:Y:S01]  /*63e0*/  FMUL R3, R10.reuse, 100 ;  /* 0x42c800000a037820 */ /* 0x040fe20000400000 */
[----:B------:R-:W-:Y:S02]  /*63f0*/  FFMA R45, R15, R12, R14 ;  /* 0x0000000c0f2d7223 */ /* 0x000fe4000000000e */
[----:B------:R-:W2:Y:S01]  /*6400*/  LDL.64 R14, [R1+0xf0] ;  /* 0x0000f000010e7983 */ /* 0x000ea20000100a00 */
[----:B------:R-:W-:Y:S01]  /*6410*/  FFMA R48, R10, R3, R13 ;  /* 0x000000030a307223 */ /* 0x000fe2000000000d */
[----:B------:R-:W-:Y:S01]  /*6420*/  FADD R3, R2, R17 ;  /* 0x0000001102037221 */ /* 0x000fe20000000000 */
[C---:B------:R-:W-:Y:S01]  /*6430*/  FADD R2, -R11.reuse, 1 ;  /* 0x3f8000000b027421 */ /* 0x040fe20000000100 */
[----:B-----5:R-:W-:Y:S01]  /*6440*/  FFMA R11, R11, R11, -R8 ;  /* 0x0000000b0b0b7223 */ /* 0x020fe20000000808 */
[----:B------:R-:W3:Y:S01]  /*6450*/  LDL.64 R12, [R1+0xe8] ;  /* 0x0000e800010c7983 */ /* 0x000ee20000100a00 */
[----:B------:R-:W-:Y:S01]  /*6460*/  FADD R3, R3, R16 ;  /* 0x0000001003037221 */ /* 0x000fe20000000000 */
[----:B------:R-:W-:Y:S01]  /*6470*/  FMUL R10, R2, R2 ;  /* 0x00000002020a7220 */ /* 0x000fe20000400000 */
[----:B------:R-:W-:Y:S01]  /*6480*/  FMUL R2, R11, 100 ;  /* 0x42c800000b027820 */ /* 0x000fe20000400000 */
[----:B------:R-:W4:Y:S01]  /*6490*/  LDL.64 R16, [R1+0xd0] ;  /* 0x0000d00001107983 */ /* 0x000f220000100a00 */
[----:B------:R-:W-:-:S02]  /*64a0*/  FADD R44, R3, R44 ;  /* 0x0000002c032c7221 */ /* 0x000fc40000000000 */
[----:B------:R-:W-:Y:S02]  /*64b0*/  FFMA R49, R11, R2, R10 ;  /* 0x000000020b317223 */ /* 0x000fe4000000000a */
[----:B------:R-:W5:Y:S04]  /*64c0*/  LDL.64 R2, [R1+0xd8] ;  /* 0x0000d80001027983 */ /* 0x000f680000100a00 */
[----:B------:R-:W2:Y:S01]  /*64d0*/  LDL.64 R10, [R1+0xe0] ;  /* 0x0000e000010a7983 */ /* 0x000ea20000100a00 */
[----:B------:R-:W-:-:S04]  /*64e0*/  FADD R43, R44, R43 ;  /* 0x0000002b2c2b7221 */ /* 0x000fc80000000000 */
[----:B------:R-:W-:-:S04]  /*64f0*/  FADD R43, R43, R28 ;  /* 0x0000001c2b2b7221 */ /* 0x000fc80000000000 */
[----:B------:R-:W-:-:S04]  /*6500*/  FADD R42, R43, R42 ;  /* 0x0000002a2b2a7221 */ /* 0x000fc80000000000 */
[----:B------:R-:W-:-:S04]  /*6510*/  FADD R19, R42, R19 ;  /* 0x000000132a137221 */ /* 0x000fc80000000000 */
[----:B------:R-:W-:-:S04]  /*6520*/  FADD R19, R19, R40 ;  /* 0x0000002813137221 */ /* 0x000fc80000000000 */
[----:B------:R-:W-:-:S04]  /*6530*/  FADD R18, R19, R18 ;  /* 0x0000001213127221 */ /* 0x000fc80000000000 */
[----:B------:R-:W-:-:S04]  /*6540*/  FADD R29, R18, R29 ;  /* 0x0000001d121d7221 */ /* 0x000fc80000000000 */
[----:B------:R-:W-:Y:S01]  /*6550*/  FADD R30, R29, R30 ;  /* 0x0000001e1d1e7221 */ /* 0x000fe20000000000 */
[----:B------:R-:W-:-:S03]  /*6560*/  FADD R18, -R8, 1 ;  /* 0x3f80000008127421 */ /* 0x000fc60000000100 */
[----:B------:R-:W-:Y:S01]  /*6570*/  FADD R30, R30, R31 ;  /* 0x0000001f1e1e7221 */ /* 0x000fe20000000000 */
[----:B------:R-:W-:Y:S01]  /*6580*/  FFMA R8, R8, R8, -R9 ;  /* 0x0000000808087223 */ /* 0x000fe20000000809 */
[----:B------:R-:W-:Y:S02]  /*6590*/  FMUL R29, R18, R18 ;  /* 0x00000012121d7220 */ /* 0x000fe40000400000 */
[----:B------:R-:W-:Y:S01]  /*65a0*/  FADD R45, R30, R45 ;  /* 0x0000002d1e2d7221 */ /* 0x000fe20000000000 */
[----:B------:R-:W-:Y:S01]  /*65b0*/  FADD R18, -R9, 1 ;  /* 0x3f80000009127421 */ /* 0x000fe20000000100 */
[----:B------:R-:W-:Y:S02]  /*65c0*/  FMUL R19, R8, 100 ;  /* 0x42c8000008137820 */ /* 0x000fe40000400000 */
[----:B------:R-:W-:Y:S01]  /*65d0*/  FADD R48, R45, R48 ;  /* 0x000000302d307221 */ /* 0x000fe20000000000 */
[----:B------:R-:W-:Y:S01]  /*65e0*/  FMUL R28, R18, R18 ;  /* 0x00000012121c7220 */ /* 0x000fe20000400000 */
[----:B------:R-:W-:-:S02]  /*65f0*/  FFMA R8, R8, R19, R29 ;  /* 0x0000001308087223 */ /* 0x000fc4000000001d */
[----:B------:R-:W-:-:S04]  /*6600*/  FADD R49, R48, R49 ;  /* 0x0000003130317221 */ /* 0x000fc80000000000 */
[----:B------:R-:W-:Y:S01]  /*6610*/  FADD R8, R49, R8 ;  /* 0x0000000831087221 */ /* 0x000fe20000000000 */
[----:B----4-:R-:W-:-:S04]  /*6620*/  FFMA R9, R9, R9, -R16 ;  /* 0x0000000909097223 */ /* 0x010fc80000000810 */
[----:B------:R-:W-:-:S04]  /*6630*/  FMUL R18, R9, 100 ;  /* 0x42c8000009127820 */ /* 0x000fc80000400000 */
[----:B------:R-:W-:Y:S01]  /*6640*/  FFMA R9, R9, R18, R28 ;  /* 0x0000001209097223 */ /* 0x000fe2000000001c */
[C---:B------:R-:W-:Y:S01]  /*6650*/  FADD R18, -R16.reuse, 1 ;  /* 0x3f80000010127421 */ /* 0x040fe20000000100 */
[----:B------:R-:W-:Y:S02]  /*6660*/  FFMA R16, R16, R16, -R17 ;  /* 0x0000001010107223 */ /* 0x000fe40000000811 */
[----:B------:R-:W-:Y:S01]  /*6670*/  FADD R8, R8, R9 ;  /* 0x0000000908087221 */ /* 0x000fe20000000000 */
[----:B------:R-:W-:Y:S01]  /*6680*/  FMUL R29, R18, R18 ;  /* 0x00000012121d7220 */ /* 0x000fe20000400000 */
[----:B------:R-:W-:Y:S01]  /*6690*/  FMUL R19, R16, 100 ;  /* 0x42c8000010137820 */ /* 0x000fe20000400000 */
[C---:B------:R-:W-:Y:S01]  /*66a0*/  FADD R9, -R17.reuse, 1 ;  /* 0x3f80000011097421 */ /* 0x040fe20000000100 */
[----:B-----5:R-:W-:Y:S01]  /*66b0*/  FFMA R17, R17, R17, -R2 ;  /* 0x0000001111117223 */ /* 0x020fe20000000802 */
[----:B------:R-:W-:Y:S01]  /*66c0*/  FFMA R18, R2, R2, -R3 ;  /* 0x0000000202127223 */ /* 0x000fe20000000803 */
[----:B------:R-:W-:Y:S01]  /*66d0*/  FFMA R19, R16, R19, R29 ;  /* 0x0000001310137223 */ /* 0x000fe2000000001d */
[----:B------:R-:W-:Y:S01]  /*66e0*/  FADD R28, -R2, 1 ;  /* 0x3f800000021c7421 */ /* 0x000fe20000000100 */
[----:B------:R-:W-:Y:S01]  /*66f0*/  FMUL R16, R9, R9 ;  /* 0x0000000909107220 */ /* 0x000fe20000400000 */
[----:B------:R-:W-:Y:S01]  /*6700*/  FMUL R2, R17, 100 ;  /* 0x42c8000011027820 */ /* 0x000fe20000400000 */
[----:B------:R-:W-:-:S03]  /*6710*/  FADD R8, R8, R19 ;  /* 0x0000001308087221 */ /* 0x000fc60000000000 */
[----:B------:R-:W-:Y:S01]  /*6720*/  FFMA R17, R17, R2, R16 ;  /* 0x0000000211117223 */ /* 0x000fe20000000010 */
[C---:B------:R-:W-:Y:S01]  /*6730*/  FADD R2, -R3.reuse, 1 ;  /* 0x3f80000003027421 */ /* 0x040fe20000000100 */
[----:B------:R-:W-:Y:S01]  /*6740*/  FMUL R19, R28, R28 ;  /* 0x0000001c1c137220 */ /* 0x000fe20000400000 */
[----:B------:R-:W-:Y:S01]  /*6750*/  FMUL R9, R18, 100 ;  /* 0x42c8000012097820 */ /* 0x000fe20000400000 */
[----:B--2---:R-:W-:Y:S01]  /*6760*/  FFMA R3, R3, R3, -R10 ;  /* 0x0000000303037223 */ /* 0x004fe2000000080a */
[----:B------:R-:W-:Y:S01]  /*6770*/  FADD R8, R8, R17 ;  /* 0x0000001108087221 */ /* 0x000fe20000000000 */
[C---:B------:R-:W-:Y:S01]  /*6780*/  FFMA R16, R10.reuse, R10, -R11 ;  /* 0x0000000a0a107223 */ /* 0x040fe2000000080b */
[----:B------:R-:W-:Y:S01]  /*6790*/  FADD R17, -R10, 1 ;  /* 0x3f8000000a117421 */ /* 0x000fe20000000100 */
[----:B------:R-:W-:Y:S01]  /*67a0*/  FMUL R10, R2, R2 ;  /* 0x00000002020a7220 */ /* 0x000fe20000400000 */
[----:B------:R-:W-:Y:S01]  /*67b0*/  FFMA R9, R18, R9, R19 ;  /* 0x0000000912097223 */ /* 0x000fe20000000013 */
[----:B------:R-:W-:Y:S01]  /*67c0*/  FMUL R2, R3, 100 ;  /* 0x42c8000003027820 */ /* 0x000fe20000400000 */
[----:B------:R-:W-:-:S02]  /*67d0*/  FMUL R17, R17, R17 ;  /* 0x0000001111117220 */ /* 0x000fc40000400000 */
[----:B------:R-:W-:Y:S01]  /*67e0*/  FADD R8, R8, R9 ;  /* 0x0000000908087221 */ /* 0x000fe20000000000 */
[----:B------:R-:W-:Y:S01]  /*67f0*/  FFMA R3, R3, R2, R10 ;  /* 0x0000000203037223 */ /* 0x000fe2000000000a */
[C---:B------:R-:W-:Y:S01]  /*6800*/  FADD R2, -R11.reuse, 1 ;  /* 0x3f8000000b027421 */ /* 0x040fe20000000100 */
[----:B------:R-:W-:Y:S01]  /*6810*/  FMUL R9, R16, 100 ;  /* 0x42c8000010097820 */ /* 0x000fe20000400000 */
[----:B---3--:R-:W-:Y:S01]  /*6820*/  FFMA R11, R11, R11, -R12 ;  /* 0x0000000b0b0b7223 */ /* 0x008fe2000000080c */
[----:B------:R-:W-:Y:S01]  /*6830*/  FADD R3, R8, R3 ;  /* 0x0000000308037221 */ /* 0x000fe20000000000 */
[----:B------:R-:W-:Y:S01]  /*6840*/  FMUL R8, R2, R2 ;  /* 0x0000000202087220 */ /* 0x000fe20000400000 */
[----:B------:R-:W-:Y:S01]  /*6850*/  FFMA R16, R16, R9, R17 ;  /* 0x0000000910107223 */ /* 0x000fe20000000011 */
[----:B------:R-:W-:Y:S01]  /*6860*/  FMUL R2, R11, 100 ;  /* 0x42c800000b027820 */ /* 0x000fe20000400000 */
[C---:B------:R-:W-:Y:S01]  /*6870*/  FFMA R9, R12.reuse, R12, -R13 ;  /* 0x0000000c0c097223 */ /* 0x040fe2000000080d */
[----:B------:R-:W-:Y:S01]  /*6880*/  FADD R12, -R12, 1 ;  /* 0x3f8000000c0c7421 */ /* 0x000fe20000000100 */
[----:B------:R-:W-:Y:S01]  /*6890*/  FADD R3, R3, R16 ;  /* 0x0000001003037221 */ /* 0x000fe20000000000 */
[----:B------:R-:W-:Y:S01]  /*68a0*/  FFMA R2, R11, R2, R8 ;  /* 0x000000020b027223 */ /* 0x000fe20000000008 */
[----:B------:R-:W-:Y:S01]  /*68b0*/  FMUL R10, R9, 100 ;  /* 0x42c80000090a7820 */ /* 0x000fe20000400000 */
[----:B------:R-:W-:-:S02]  /*68c0*/  FMUL R12, R12, R12 ;  /* 0x0000000c0c0c7220 */ /* 0x000fc40000400000 */
[----:B------:R-:W-:Y:S01]  /*68d0*/  FADD R2, R3, R2 ;  /* 0x0000000203027221 */ /* 0x000fe20000000000 */
[C---:B------:R-:W-:Y:S01]  /*68e0*/  FADD R3, -R13.reuse, 1 ;  /* 0x3f8000000d037421 */ /* 0x040fe20000000100 */
[----:B------:R-:W-:Y:S01]  /*68f0*/  FFMA R13, R13, R13, -R14 ;  /* 0x0000000d0d0d7223 */ /* 0x000fe2000000080e */
[----:B------:R-:W-:Y:S01]  /*6900*/  FFMA R9, R9, R10, R12 ;  /* 0x0000000a09097223 */ /* 0x000fe2000000000c */
[C---:B------:R-:W-:Y:S01]  /*6910*/  FFMA R15, R14.reuse, R14, -R15 ;  /* 0x0000000e0e0f7223 */ /* 0x040fe2000000080f */
[----:B------:R-:W-:Y:S01]  /*6920*/  FADD R14, -R14, 1 ;  /* 0x3f8000000e0e7421 */ /* 0x000fe20000000100 */
[----:B------:R-:W-:Y:S01]  /*6930*/  FMUL R10, R3, R3 ;  /* 0x00000003030a7220 */ /* 0x000fe20000400000 */
[----:B------:R-:W-:Y:S01]  /*6940*/  FMUL R8, R13, 100 ;  /* 0x42c800000d087820 */ /* 0x000fe20000400000 */
[----:B------:R-:W-:Y:S01]  /*6950*/  FADD R2, R2, R9 ;  /* 0x0000000902027221 */ /* 0x000fe20000000000 */
[----:B------:R-:W-:Y:S01]  /*6960*/  FMUL R14, R14, R14 ;  /* 0x0000000e0e0e7220 */ /* 0x000fe20000400000 */
[----:B------:R-:W-:Y:S01]  /*6970*/  FMUL R12, R15, 100 ;  /* 0x42c800000f0c7820 */ /* 0x000fe20000400000 */
[----:B------:R-:W-:-:S03]  /*6980*/  FFMA R13, R13, R8, R10 ;  /* 0x000000080d0d7223 */ /* 0x000fc6000000000a */
[----:B------:R-:W-:Y:S01]  /*6990*/  FFMA R15, R15, R12, R14 ;  /* 0x0000000c0f0f7223 */ /* 0x000fe2000000000e */
[----:B------:R-:W-:-:S04]  /*69a0*/  FADD R2, R2, R13 ;  /* 0x0000000d02027221 */ /* 0x000fc80000000000 */
[----:B------:R-:W-:Y:S01]  /*69b0*/  FADD R40, R2, R15 ;  /* 0x0000000f02287221 */ /* 0x000fe20000000000 */
[----:B------:R-:W-:Y:S06]  /*69c0*/  BRA `(.L_x_44) ;  /* 0x0000002400c47947 */ /* 0x000fec0003800000 */
.L_x_43:
[----:B------:R-:W2:Y:S04]  /*69d0*/  LDL.64 R10, [R1+0x80] ;  /* 0x00008000010a7983 */ /* 0x000ea80000100a00 */
[----:B------:R-:W3:Y:S04]  /*69e0*/  LDL.64 R12, [R1+0x88] ;  /* 0x00008800010c7983 */ /* 0x000ee80000100a00 */
[----:B------:R-:W4:Y:S04]  /*69f0*/  LDL.64 R14, [R1+0x90] ;  /* 0x00009000010e7983 */ /* 0x000f280000100a00 */
[----:B01----:R-:W5:Y:S04]  /*6a00*/  LDL.64 R16, [R1+0x98] ;  /* 0x0000980001107983 */ /* 0x003f680000100a00 */
[----:B------:R-:W5:Y:S04]  /*6a10*/  LDL.64 R18, [R1+0xa0] ;  /* 0x0000a00001127983 */ /* 0x000f680000100a00 */
        /* <DEDUP_REMOVED lines=10> */
[----:B------:R-:W-:Y:S02]  /*6ac0*/  FFMA R31, R15, R15, R14 ;  /* 0x0000000f0f1f7223 */ /* 0x000fe4000000000e */
[----:B------:R-:W4:Y:S02]  /*6ad0*/  LDL.64 R14, [R1+0xd0] ;  /* 0x0000d000010e7983 */ /* 0x000f240000100a00 */
[----:B-----5:R-:W-:-:S04]  /*6ae0*/  FFMA R16, R16, R16, R31 ;  /* 0x0000001010107223 */ /* 0x020fc8000000001f */
[----:B------:R-:W-:Y:S02]  /*6af0*/  FFMA R31, R17, R17, R16 ;  /* 0x00000011111f7223 */ /* 0x000fe40000000010 */
[----:B------:R-:W5:Y:S02]  /*6b00*/  LDL.64 R16, [R1+0xd8] ;  /* 0x0000d80001107983 */ /* 0x000f640000100a00 */
[----:B------:R-:W-:-:S04]  /*6b10*/  FFMA R18, R18, R18, R31 ;  /* 0x0000001212127223 */ /* 0x000fc8000000001f */
[----:B------:R-:W-:Y:S02]  /*6b20*/  FFMA R31, R19, R19, R18 ;  /* 0x00000013131f7223 */ /* 0x000fe40000000012 */
[----:B------:R-:W5:Y:S02]  /*6b30*/  LDL.64 R18, [R1+0xe0] ;  /* 0x0000e00001127983 */ /* 0x000f640000100a00 */
[----:B------:R-:W-:-:S04]  /*6b40*/  FFMA R28, R28, R28, R31 ;  /* 0x0000001c1c1c7223 */ /* 0x000fc8000000001f */
[----:B------:R-:W-:Y:S02]  /*6b50*/  FFMA R31, R29, R29, R28 ;  /* 0x0000001d1d1f7223 */ /* 0x000fe4000000001c */
[----:B------:R-:W5:Y:S02]  /*6b60*/  LDL.64 R28, [R1+0xe8] ;  /* 0x0000e800011c7983 */ /* 0x000f640000100a00 */
[----:B------:R-:W-:Y:S02]  /*6b70*/  FFMA R2, R2, R2, R31 ;  /* 0x0000000202027223 */ /* 0x000fe4000000001f */
[----:B------:R-:W5:Y:S02]  /*6b80*/  LDL.64 R30, [R1+0xf0] ;  /* 0x0000f000011e7983 */ /* 0x000f640000100a00 */
[----:B------:R-:W-:-:S04]  /*6b90*/  FFMA R3, R3, R3, R2 ;  /* 0x0000000303037223 */ /* 0x000fc80000000002 */
[----:B------:R-:W-:-:S04]  /*6ba0*/  FFMA R8, R8, R8, R3 ;  /* 0x0000000808087223 */ /* 0x000fc80000000003 */
[----:B------:R-:W-:-:S04]  /*6bb0*/  FFMA R9, R9, R9, R8 ;  /* 0x0000000909097223 */ /* 0x000fc80000000008 */
[----:B--2---:R-:W-:-:S04]  /*6bc0*/  FFMA R10, R10, R10, R9 ;  /* 0x0000000a0a0a7223 */ /* 0x004fc80000000009 */
[----:B------:R-:W-:-:S04]  /*6bd0*/  FFMA R11, R11, R11, R10 ;  /* 0x0000000b0b0b7223 */ /* 0x000fc8000000000a */
[----:B---3--:R-:W-:-:S04]  /*6be0*/  FFMA R12, R12, R12, R11 ;  /* 0x0000000c0c0c7223 */ /* 0x008fc8000000000b */
[----:B------:R-:W-:-:S04]  /*6bf0*/  FFMA R13, R13, R13, R12 ;  /* 0x0000000d0d0d7223 */ /* 0x000fc8000000000c */
[----:B----4-:R-:W-:-:S04]  /*6c00*/  FFMA R14, R14, R14, R13 ;  /* 0x0000000e0e0e7223 */ /* 0x010fc8000000000d */
[----:B------:R-:W-:-:S04]  /*6c10*/  FFMA R15, R15, R15, R14 ;  /* 0x0000000f0f0f7223 */ /* 0x000fc8000000000e */
[----:B-----5:R-:W-:-:S04]  /*6c20*/  FFMA R16, R16, R16, R15 ;  /* 0x0000001010107223 */ /* 0x020fc8000000000f */
[----:B------:R-:W-:-:S04]  /*6c30*/  FFMA R17, R17, R17, R16 ;  /* 0x0000001111117223 */ /* 0x000fc80000000010 */
[----:B------:R-:W-:-:S04]  /*6c40*/  FFMA R18, R18, R18, R17 ;  /* 0x0000001212127223 */ /* 0x000fc80000000011 */
[----:B------:R-:W-:-:S04]  /*6c50*/  FFMA R19, R19, R19, R18 ;  /* 0x0000001313137223 */ /* 0x000fc80000000012 */
[----:B------:R-:W-:-:S04]  /*6c60*/  FFMA R28, R28, R28, R19 ;  /* 0x0000001c1c1c7223 */ /* 0x000fc80000000013 */
[----:B------:R-:W-:-:S04]  /*6c70*/  FFMA R29, R29, R29, R28 ;  /* 0x0000001d1d1d7223 */ /* 0x000fc8000000001c */
[----:B------:R-:W-:-:S04]  /*6c80*/  FFMA R30, R30, R30, R29 ;  /* 0x0000001e1e1e7223 */ /* 0x000fc8000000001d */
[----:B------:R-:W-:Y:S01]  /*6c90*/  FFMA R40, R31, R31, R30 ;  /* 0x0000001f1f287223 */ /* 0x000fe2000000001e */
[----:B------:R-:W-:Y:S06]  /*6ca0*/  BRA `(.L_x_44) ;  /* 0x00000024000c7947 */ /* 0x000fec0003800000 */
.L_x_42:
[----:B------:R-:W-:-:S09]  /*6cb0*/  UISETP.NE.AND UP1, UPT, UR5, 0x3, UPT ;  /* 0x000000030500788c */ /* 0x000fd2000bf25270 */
[----:B------:R-:W-:Y:S05]  /*6cc0*/  BRA.U !UP1, `(.L_x_45) ;  /* 0x0000000d09247547 */ /* 0x000fea000b800000 */
[----:B------:R-:W-:-:S09]  /*6cd0*/  UISETP.NE.AND UP1, UPT, UR5, 0x4, UPT ;  /* 0x000000040500788c */ /* 0x000fd2000bf25270 */
[----:B------:R-:W-:Y:S05]  /*6ce0*/  BRA.U UP1, `(.L_x_44) ;  /* 0x0000002101fc7547 */ /* 0x000fea000b800000 */
        /* <DEDUP_REMOVED lines=8> */
[C---:B--2---:R-:W-:Y:S01]  /*6d70*/  FMUL R31, R29.reuse, 0.70710676908493041992 ;  /* 0x3f3504f31d1f7820 */ /* 0x044fe20000400000 */
[C---:B------:R-:W-:Y:S01]  /*6d80*/  FMUL.RZ R30, R28.reuse, 0.15915493667125701904 ;  /* 0x3e22f9831c1e7820 */ /* 0x040fe2000040c000 */
[----:B------:R-:W-:Y:S01]  /*6d90*/  FMUL R28, R28, R28 ;  /* 0x0000001c1c1c7220 */ /* 0x000fe20000400000 */
[----:B------:R-:W-:Y:S01]  /*6da0*/  FMUL R29, R29, R29 ;  /* 0x0000001d1d1d7220 */ /* 0x000fe20000400000 */
[----:B------:R-:W-:Y:S01]  /*6db0*/  FMUL.RZ R31, R31, 0.15915493667125701904 ;  /* 0x3e22f9831f1f7820 */ /* 0x000fe2000040c000 */
[C---:B---3--:R-:W-:Y:S01]  /*6dc0*/  FMUL R43, R14.reuse, R14 ;  /* 0x0000000e0e2b7220 */ /* 0x048fe20000400000 */
[----:B------:R-:W-:Y:S01]  /*6dd0*/  FFMA R28, RZ, R28, RZ ;  /* 0x0000001cff1c7223 */ /* 0x000fe200000000ff */
[----:B------:R-:W-:Y:S03]  /*6de0*/  MUFU.COS R30, R30 ;  /* 0x0000001e001e7308 */ /* 0x000fe60000000000 */
[----:B------:R-:W-:Y:S01]  /*6df0*/  FFMA R28, RZ, R29, R28 ;  /* 0x0000001dff1c7223 */ /* 0x000fe2000000001c */
[----:B------:R-:W-:-:S03]  /*6e00*/  FMUL R29, R14, 0.57735025882720947266 ;  /* 0x3f13cd3a0e1d7820 */ /* 0x000fc60000400000 */
[----:B------:R-:W-:Y:S01]  /*6e10*/  FFMA R28, RZ, R43, R28 ;  /* 0x0000002bff1c7223 */ /* 0x000fe2000000001c */
[----:B------:R-:W0:Y:S01]  /*6e20*/  MUFU.COS R31, R31 ;  /* 0x0000001f001f7308 */ /* 0x000e220000000000 */
[----:B------:R-:W-:-:S07]  /*6e30*/  FMUL.RZ R42, R29, 0.15915493667125701904 ;  /* 0x3e22f9831d2a7820 */ /* 0x000fce000040c000 */
[----:B------:R-:W1:Y:S01]  /*6e40*/  MUFU.COS R29, R42 ;  /* 0x0000002a001d7308 */ /* 0x000e620000000000 */
[----:B0-----:R-:W-:Y:S01]  /*6e50*/  FMUL R40, R30, R31 ;  /* 0x0000001f1e287220 */ /* 0x001fe20000400000 */
[C---:B------:R-:W-:Y:S01]  /*6e60*/  FMUL R30, R15.reuse, 0.5 ;  /* 0x3f0000000f1e7820 */ /* 0x040fe20000400000 */
[----:B------:R-:W-:-:S03]  /*6e70*/  FMUL R15, R15, R15 ;  /* 0x0000000f0f0f7220 */ /* 0x000fc60000400000 */
[----:B------:R-:W-:Y:S01]  /*6e80*/  FMUL.RZ R44, R30, 0.15915493667125701904 ;  /* 0x3e22f9831e2c7820 */ /* 0x000fe2000040c000 */
[----:B----4-:R-:W-:Y:S01]  /*6e90*/  FMUL R30, R18, 0.44721359014511108398 ;  /* 0x3ee4f92e121e7820 */ /* 0x010fe20000400000 */
[----:B------:R-:W-:Y:S01]  /*6ea0*/  FFMA R15, RZ, R15, R28 ;  /* 0x0000000fff0f7223 */ /* 0x000fe2000000001c */
[----:B-1----:R-:W-:Y:S01]  /*6eb0*/  FMUL R31, R40, R29 ;  /* 0x0000001d281f7220 */ /* 0x002fe20000400000 */
[----:B------:R-:W0:Y:S01]  /*6ec0*/  MUFU.COS R14, R44 ;  /* 0x0000002c000e7308 */ /* 0x000e220000000000 */
[----:B------:R-:W-:Y:S01]  /*6ed0*/  FMUL.RZ R43, R30, 0.15915493667125701904 ;  /* 0x3e22f9831e2b7820 */ /* 0x000fe2000040c000 */
[----:B------:R-:W-:Y:S01]  /*6ee0*/  FMUL R30, R19, 0.40824830532073974609 ;  /* 0x3ed105ec131e7820 */ /* 0x000fe20000400000 */
[----:B------:R-:W-:Y:S01]  /*6ef0*/  FMUL R18, R18, R18 ;  /* 0x0000001212127220 */ /* 0x000fe20000400000 */
[----:B-----5:R-:W-:Y:S01]  /*6f00*/  FMUL R28, R17, 0.35355338454246520996 ;  /* 0x3eb504f3111c7820 */ /* 0x020fe20000400000 */
[----:B------:R-:W-:Y:S01]  /*6f10*/  FMUL R19, R19, R19 ;  /* 0x0000001313137220 */ /* 0x000fe20000400000 */
[----:B------:R-:W-:Y:S01]  /*6f20*/  FMUL.RZ R30, R30, 0.15915493667125701904 ;  /* 0x3e22f9831e1e7820 */ /* 0x000fe2000040c000 */
[----:B------:R-:W-:Y:S01]  /*6f30*/  FFMA R18, RZ, R18, R15 ;  /* 0x00000012ff127223 */ /* 0x000fe2000000000f */
[----:B------:R-:W1:Y:S03]  /*6f40*/  MUFU.COS R29, R43 ;  /* 0x0000002b001d7308 */ /* 0x000e660000000000 */
[----:B------:R-:W-:-:S05]  /*6f50*/  FFMA R18, RZ, R19, R18 ;  /* 0x00000013ff127223 */ /* 0x000fca0000000012 */
[----:B------:R2:W3:Y:S01]  /*6f60*/  MUFU.COS R40, R30 ;  /* 0x0000001e00287308 */ /* 0x0004e20000000000 */
[----:B0-----:R-:W-:-:S04]  /*6f70*/  FMUL R14, R31, R14 ;  /* 0x0000000e1f0e7220 */ /* 0x001fc80000400000 */
[----:B-1----:R-:W-:Y:S01]  /*6f80*/  FMUL R29, R14, R29 ;  /* 0x0000001d0e1d7220 */ /* 0x002fe20000400000 */
[----:B------:R-:W-:Y:S01]  /*6f90*/  FMUL R14, R16, 0.37796446681022644043 ;  /* 0x3ec1848f100e7820 */ /* 0x000fe20000400000 */
[----:B--2---:R-:W-:Y:S01]  /*6fa0*/  FMUL.RZ R30, R28, 0.15915493667125701904 ;  /* 0x3e22f9831c1e7820 */ /* 0x004fe2000040c000 */
[----:B------:R-:W-:Y:S02]  /*6fb0*/  FMUL R28, R12, 0.3333333432674407959 ;  /* 0x3eaaaaab0c1c7820 */ /* 0x000fe40000400000 */
[----:B------:R-:W-:Y:S01]  /*6fc0*/  FMUL.RZ R42, R14, 0.15915493667125701904 ;  /* 0x3e22f9830e2a7820 */ /* 0x000fe2000040c000 */
[----:B---3--:R-:W-:Y:S01]  /*6fd0*/  FMUL R40, R29, R40 ;  /* 0x000000281d287220 */ /* 0x008fe20000400000 */
[----:B------:R-:W-:Y:S02]  /*6fe0*/  FMUL R29, R16, R16 ;  /* 0x00000010101d7220 */ /* 0x000fe40000400000 */
[----:B------:R-:W0:Y:S01]  /*6ff0*/  MUFU.COS R19, R42 ;  /* 0x0000002a00137308 */ /* 0x000e220000000000 */
[----:B------:R-:W-:Y:S01]  /*7000*/  FMUL.RZ R31, R28, 0.15915493667125701904 ;  /* 0x3e22f9831c1f7820 */ /* 0x000fe2000040c000 */
[----:B------:R-:W-:Y:S01]  /*7010*/  FMUL R28, R13, 0.31622776389122009277 ;  /* 0x3ea1e89b0d1c7820 */ /* 0x000fe20000400000 */
[----:B------:R-:W-:Y:S01]  /*7020*/  FFMA R16, RZ, R29, R18 ;  /* 0x0000001dff107223 */ /* 0x000fe20000000012 */
[----:B------:R-:W2:Y:S01]  /*7030*/  LDL.64 R14, [R1+0xc0] ;  /* 0x0000c000010e7983 */ /* 0x000ea20000100a00 */
[----:B------:R-:W-:Y:S01]  /*7040*/  FMUL R17, R17, R17 ;  /* 0x0000001111117220 */ /* 0x000fe20000400000 */
[----:B------:R-:W-:-:S02]  /*7050*/  FMUL.RZ R28, R28, 0.15915493667125701904 ;  /* 0x3e22f9831c1c7820 */ /* 0x000fc4000040c000 */
[----:B------:R-:W1:Y:S01]  /*7060*/  MUFU.COS R18, R30 ;  /* 0x0000001e00127308 */ /* 0x000e620000000000 */
[----:B------:R-:W-:Y:S02]  /*7070*/  FFMA R29, RZ, R17, R16 ;  /* 0x00000011ff1d7223 */ /* 0x000fe40000000010 */
[----:B------:R-:W3:Y:S05]  /*7080*/  LDL.64 R16, [R1+0xc8] ;  /* 0x0000c80001107983 */ /* 0x000eea0000100a00 */
[----:B------:R-:W4:Y:S01]  /*7090*/  MUFU.COS R31, R31 ;  /* 0x0000001f001f7308 */ /* 0x000f220000000000 */
[----:B0-----:R-:W-:-:S07]  /*70a0*/  FMUL R19, R40, R19 ;  /* 0x0000001328137220 */ /* 0x001fce0000400000 */
[----:B------:R-:W0:Y:S01]  /*70b0*/  MUFU.COS R28, R28 ;  /* 0x0000001c001c7308 */ /* 0x000e220000000000 */
[----:B------:R-:W-:Y:S01]  /*70c0*/  FMUL R12, R12, R12 ;  /* 0x0000000c0c0c7220 */ /* 0x000fe20000400000 */
[----:B-1----:R-:W-:Y:S01]  /*70d0*/  FMUL R18, R19, R18 ;  /* 0x0000001213127220 */ /* 0x002fe20000400000 */
[----:B------:R-:W-:Y:S01]  /*70e0*/  FMUL R19, R10, 0.30151134729385375977 ;  /* 0x3e9a5fb20a137820 */ /* 0x000fe20000400000 */
[----:B------:R-:W-:Y:S01]  /*70f0*/  FMUL R13, R13, R13 ;  /* 0x0000000d0d0d7220 */ /* 0x000fe20000400000 */
[----:B------:R-:W-:Y:S01]  /*7100*/  FFMA R12, RZ, R12, R29 ;  /* 0x0000000cff0c7223 */ /* 0x000fe2000000001d */
[----:B------:R-:W-:Y:S01]  /*7110*/  FMUL R29, R11, 0.28867512941360473633 ;  /* 0x3e93cd3a0b1d7820 */ /* 0x000fe20000400000 */
[----:B------:R-:W-:Y:S01]  /*7120*/  FMUL.RZ R30, R19, 0.15915493667125701904 ;  /* 0x3e22f983131e7820 */ /* 0x000fe2000040c000 */
[----:B----4-:R-:W-:Y:S01]  /*7130*/  FMUL R31, R18, R31 ;  /* 0x0000001f121f7220 */ /* 0x010fe20000400000 */
[----:B------:R-:W-:Y:S01]  /*7140*/  FFMA R12, RZ, R13, R12 ;  /* 0x0000000dff0c7223 */ /* 0x000fe2000000000c */
[----:B------:R-:W4:Y:S01]  /*7150*/  LDL.64 R18, [R1+0xd0] ;  /* 0x0000d00001127983 */ /* 0x000f220000100a00 */
[----:B------:R-:W1:Y:S01]  /*7160*/  MUFU.COS R13, R30 ;  /* 0x0000001e000d7308 */ /* 0x000e620000000000 */
[----:B0-----:R-:W-:Y:S01]  /*7170*/  FMUL R28, R31, R28 ;  /* 0x0000001c1f1c7220 */ /* 0x001fe20000400000 */
[----:B------:R-:W-:Y:S01]  /*7180*/  FMUL.RZ R31, R29, 0.15915493667125701904 ;  /* 0x3e22f9831d1f7820 */ /* 0x000fe2000040c000 */
[----:B------:R-:W-:Y:S01]  /*7190*/  FMUL R29, R10, R10 ;  /* 0x0000000a0a1d7220 */ /* 0x000fe20000400000 */
[----:B------:R-:W-:-:S04]  /*71a0*/  FMUL R11, R11, R11 ;  /* 0x0000000b0b0b7220 */ /* 0x000fc80000400000 */
[----:B------:R-:W0:Y:S01]  /*71b0*/  MUFU.COS R10, R31 ;  /* 0x0000001f000a7308 */ /* 0x000e220000000000 */
[----:B------:R-:W-:-:S04]  /*71c0*/  FFMA R12, RZ, R29, R12 ;  /* 0x0000001dff0c7223 */ /* 0x000fc8000000000c */
[----:B------:R-:W-:Y:S01]  /*71d0*/  FFMA R12, RZ, R11, R12 ;  /* 0x0000000bff0c7223 */ /* 0x000fe2000000000c */
[----:B------:R-:W-:Y:S01]  /*71e0*/  FMUL R11, R2, 0.2773500978946685791 ;  /* 0x3e8e00d5020b7820 */ /* 0x000fe20000400000 */
[----:B-1----:R-:W-:Y:S02]  /*71f0*/  FMUL R13, R28, R13 ;  /* 0x0000000d1c0d7220 */ /* 0x002fe40000400000 */
[----:B------:R-:W5:Y:S01]  /*7200*/  LDL.64 R28, [R1+0xd8] ;  /* 0x0000d800011c7983 */ /* 0x000f620000100a00 */
[----:B------:R-:W-:-:S06]  /*7210*/  FMUL.RZ R40, R11, 0.15915493667125701904 ;  /* 0x3e22f9830b287820 */ /* 0x000fcc000040c000 */
[----:B------:R-:W1:Y:S01]  /*7220*/  MUFU.COS R40, R40 ;  /* 0x0000002800287308 */ /* 0x000e620000000000 */
[----:B0-----:R-:W-:Y:S01]  /*7230*/  FMUL R13, R13, R10 ;  /* 0x0000000a0d0d7220 */ /* 0x001fe20000400000 */
[----:B------:R-:W-:-:S04]  /*7240*/  FMUL R10, R3, 0.26726123690605163574 ;  /* 0x3e88d677030a7820 */ /* 0x000fc80000400000 */
[----:B------:R-:W-:Y:S01]  /*7250*/  FMUL.RZ R42, R10, 0.15915493667125701904 ;  /* 0x3e22f9830a2a7820 */ /* 0x000fe2000040c000 */
[----:B------:R-:W-:Y:S01]  /*7260*/  FMUL R31, R2, R2 ;  /* 0x00000002021f7220 */ /* 0x000fe20000400000 */
[----:B------:R-:W5:Y:S02]  /*7270*/  LDL.64 R10, [R1+0xe0] ;  /* 0x0000e000010a7983 */ /* 0x000f640000100a00 */
[----:B------:R-:W0:Y:S01]  /*7280*/  MUFU.COS R30, R42 ;  /* 0x0000002a001e7308 */ /* 0x000e220000000000 */
[----:B------:R-:W-:Y:S01]  /*7290*/  FFMA R31, RZ, R31, R12 ;  /* 0x0000001fff1f7223 */ /* 0x000fe2000000000c */
[----:B------:R-:W-:Y:S01]  /*72a0*/  FMUL R2, R3, R3 ;  /* 0x0000000303027220 */ /* 0x000fe20000400000 */
[----:B-1----:R-:W-:Y:S02]  /*72b0*/  FMUL R43, R13, R40 ;  /* 0x000000280d2b7220 */ /* 0x002fe40000400000 */
[----:B------:R-:W5:Y:S01]  /*72c0*/  LDL.64 R12, [R1+0xe8] ;  /* 0x0000e800010c7983 */ /* 0x000f620000100a00 */
[----:B------:R-:W-:Y:S01]  /*72d0*/  FFMA R2, RZ, R2, R31 ;  /* 0x00000002ff027223 */ /* 0x000fe2000000001f */
[----:B------:R-:W-:Y:S01]  /*72e0*/  FMUL R3, R8, R8 ;  /* 0x0000000808037220 */ /* 0x000fe20000400000 */
[----:B0-----:R-:W-:-:S03]  /*72f0*/  FMUL R31, R43, R30 ;  /* 0x0000001e2b1f7220 */ /* 0x001fc60000400000 */
[----:B------:R-:W-:Y:S02]  /*7300*/  FFMA R30, RZ, R3, R2 ;  /* 0x00000003ff1e7223 */ /* 0x000fe40000000002 */
[----:B------:R-:W5:Y:S01]  /*7310*/  LDL.64 R2, [R1+0xf0] ;  /* 0x0000f00001027983 */ /* 0x000f620000100a00 */
[----:B------:R-:W-:-:S04]  /*7320*/  FMUL R8, R8, 0.25819888710975646973 ;  /* 0x3e8432a508087820 */ /* 0x000fc80000400000 */
[----:B------:R-:W-:-:S04]  /*7330*/  FMUL.RZ R40, R8, 0.15915493667125701904 ;  /* 0x3e22f98308287820 */ /* 0x000fc8000040c000 */
[----:B------:R-:W0:Y:S02]  /*7340*/  MUFU.COS R8, R40 ;  /* 0x0000002800087308 */ /* 0x000e240000000000 */
[----:B0-----:R-:W-:Y:S01]  /*7350*/  FMUL R31, R31, R8 ;  /* 0x000000081f1f7220 */ /* 0x001fe20000400000 */
[----:B------:R-:W-:-:S04]  /*7360*/  FMUL R8, R9, 0.25 ;  /* 0x3e80000009087820 */ /* 0x000fc80000400000 */
[----:B------:R-:W-:Y:S01]  /*7370*/  FMUL.RZ R8, R8, 0.15915493667125701904 ;  /* 0x3e22f98308087820 */ /* 0x000fe2000040c000 */
[----:B------:R-:W-:-:S05]  /*7380*/  FMUL R9, R9, R9 ;  /* 0x0000000909097220 */ /* 0x000fca0000400000 */
[----:B------:R-:W0:Y:S01]  /*7390*/  MUFU.COS R8, R8 ;  /* 0x0000000800087308 */ /* 0x000e220000000000 */
[----:B------:R-:W-:Y:S01]  /*73a0*/  FFMA R30, RZ, R9, R30 ;  /* 0x00000009ff1e7223 */ /* 0x000fe2000000001e */
[----:B0-----:R-:W-:Y:S01]  /*73b0*/  FMUL R42, R31, R8 ;  /* 0x000000081f2a7220 */ /* 0x001fe20000400000 */
[C---:B--2---:R-:W-:Y:S01]  /*73c0*/  FMUL R9, R14.reuse, 0.24253562092781066895 ;  /* 0x3e785b420e097820 */ /* 0x044fe20000400000 */
[----:B------:R-:W-:-:S03]  /*73d0*/  FMUL R43, R14, R14 ;  /* 0x0000000e0e2b7220 */ /* 0x000fc60000400000 */
[----:B------:R-:W-:Y:S01]  /*73e0*/  FMUL.RZ R44, R9, 0.15915493667125701904 ;  /* 0x3e22f983092c7820 */ /* 0x000fe2000040c000 */
[----:B------:R-:W-:Y:S01]  /*73f0*/  FMUL R9, R15, 0.23570226132869720459 ;  /* 0x3e715bef0f097820 */ /* 0x000fe20000400000 */
[----:B---3--:R-:W-:Y:S02]  /*7400*/  FMUL R14, R16, 0.22941572964191436768 ;  /* 0x3e6aebf5100e7820 */ /* 0x008fe40000400000 */
[----:B------:R-:W0:Y:S01]  /*7410*/  MUFU.COS R31, R44 ;  /* 0x0000002c001f7308 */ /* 0x000e220000000000 */
[----:B------:R-:W-:Y:S01]  /*7420*/  FMUL.RZ R40, R9, 0.15915493667125701904 ;  /* 0x3e22f98309287820 */ /* 0x000fe2000040c000 */
[----:B------:R-:W-:Y:S01]  /*7430*/  FFMA R8, RZ, R43, R30 ;  /* 0x0000002bff087223 */ /* 0x000fe2000000001e */
[----:B------:R-:W-:Y:S01]  /*7440*/  FMUL.RZ R30, R14, 0.15915493667125701904 ;  /* 0x3e22f9830e1e7820 */ /* 0x000fe2000040c000 */
[----:B------:R-:W-:-:S04]  /*7450*/  FMUL R15, R15, R15 ;  /* 0x0000000f0f0f7220 */ /* 0x000fc80000400000 */
[----:B------:R-:W1:Y:S01]  /*7460*/  MUFU.COS R9, R40 ;  /* 0x0000002800097308 */ /* 0x000e620000000000 */
[----:B------:R-:W-:Y:S01]  /*7470*/  FFMA R8, RZ, R15, R8 ;  /* 0x0000000fff087223 */ /* 0x000fe20000000008 */
[----:B------:R-:W-:Y:S01]  /*7480*/  FMUL R15, R16, R16 ;  /* 0x00000010100f7220 */ /* 0x000fe20000400000 */
[----:B------:R-:W-:-:S05]  /*7490*/  FMUL R14, R17, 0.22360679507255554199 ;  /* 0x3e64f92e110e7820 */ /* 0x000fca0000400000 */
[----:B------:R-:W2:Y:S01]  /*74a0*/  MUFU.COS R30, R30 ;  /* 0x0000001e001e7308 */ /* 0x000ea20000000000 */
[----:B------:R-:W-:Y:S01]  /*74b0*/  FFMA R8, RZ, R15, R8 ;  /* 0x0000000fff087223 */ /* 0x000fe20000000008 */
[----:B------:R-:W-:Y:S01]  /*74c0*/  FMUL.RZ R14, R14, 0.15915493667125701904 ;  /* 0x3e22f9830e0e7820 */ /* 0x000fe2000040c000 */
[----:B0-----:R-:W-:Y:S01]  /*74d0*/  FMUL R42, R42, R31 ;  /* 0x0000001f2a2a7220 */ /* 0x001fe20000400000 */
[----:B----4-:R-:W-:-:S04]  /*74e0*/  FMUL R15, R18, 0.21821789443492889404 ;  /* 0x3e5f7483120f7820 */ /* 0x010fc80000400000 */
[----:B------:R-:W0:Y:S01]  /*74f0*/  MUFU.COS R14, R14 ;  /* 0x0000000e000e7308 */ /* 0x000e220000000000 */
[----:B------:R-:W-:Y:S01]  /*7500*/  FMUL.RZ R15, R15, 0.15915493667125701904 ;  /* 0x3e22f9830f0f7820 */ /* 0x000fe2000040c000 */
[----:B-1----:R-:W-:-:S06]  /*7510*/  FMUL R9, R42, R9 ;  /* 0x000000092a097220 */ /* 0x002fcc0000400000 */
[----:B------:R-:W1:Y:S01]  /*7520*/  MUFU.COS R15, R15 ;  /* 0x0000000f000f7308 */ /* 0x000e620000000000 */
[----:B--2---:R-:W-:Y:S01]  /*7530*/  FMUL R31, R9, R30 ;  /* 0x0000001e091f7220 */ /* 0x004fe20000400000 */
[----:B------:R-:W-:Y:S01]  /*7540*/  FMUL R9, R19, 0.21320071816444396973 ;  /* 0x3e5a514a13097820 */ /* 0x000fe20000400000 */
[----:B------:R-:W-:-:S03]  /*7550*/  FMUL R17, R17, R17 ;  /* 0x0000001111117220 */ /* 0x000fc60000400000 */
[----:B------:R-:W-:Y:S01]  /*7560*/  FMUL.RZ R9, R9, 0.15915493667125701904 ;  /* 0x3e22f98309097820 */ /* 0x000fe2000040c000 */
[----:B------:R-:W-:Y:S01]  /*7570*/  FFMA R8, RZ, R17, R8 ;  /* 0x00000011ff087223 */ /* 0x000fe20000000008 */
[----:B------:R-:W-:Y:S01]  /*7580*/  FMUL R17, R18, R18 ;  /* 0x0000001212117220 */ /* 0x000fe20000400000 */
[----:B-----5:R-:W-:Y:S01]  /*7590*/  FMUL R16, R28, 0.20851440727710723877 ;  /* 0x3e5584cd1c107820 */ /* 0x020fe20000400000 */
[----:B------:R-:W-:Y:S02]  /*75a0*/  FMUL R18, R29, 0.20412415266036987305 ;  /* 0x3e5105ec1d127820 */ /* 0x000fe40000400000 */
[----:B------:R-:W2:Y:S01]  /*75b0*/  MUFU.COS R9, R9 ;  /* 0x0000000900097308 */ /* 0x000ea20000000000 */
[----:B------:R-:W-:Y:S01]  /*75c0*/  FMUL.RZ R30, R16, 0.15915493667125701904 ;  /* 0x3e22f983101e7820 */ /* 0x000fe2000040c000 */
[----:B0-----:R-:W-:Y:S01]  /*75d0*/  FMUL R16, R31, R14 ;  /* 0x0000000e1f107220 */ /* 0x001fe20000400000 */
[----:B------:R-:W-:Y:S01]  /*75e0*/  FFMA R8, RZ, R17, R8 ;  /* 0x00000011ff087223 */ /* 0x000fe20000000008 */
[----:B------:R-:W-:Y:S01]  /*75f0*/  FMUL R19, R19, R19 ;  /* 0x0000001313137220 */ /* 0x000fe20000400000 */
[----:B------:R-:W-:Y:S01]  /*7600*/  FMUL.RZ R31, R18, 0.15915493667125701904 ;  /* 0x3e22f983121f7820 */ /* 0x000fe2000040c000 */
[----:B-1----:R-:W-:-:S02]  /*7610*/  FMUL R18, R16, R15 ;  /* 0x0000000f10127220 */ /* 0x002fc40000400000 */
[----:B------:R-:W0:Y:S01]  /*7620*/  MUFU.COS R14, R30 ;  /* 0x0000001e000e7308 */ /* 0x000e220000000000 */
[----:B------:R-:W-:Y:S01]  /*7630*/  FFMA R8, RZ, R19, R8 ;  /* 0x00000013ff087223 */ /* 0x000fe20000000008 */
[----:B------:R-:W-:Y:S01]  /*7640*/  FMUL R19, R28, R28 ;  /* 0x0000001c1c137220 */ /* 0x000fe20000400000 */
[----:B------:R-:W-:-:S05]  /*7650*/  FMUL R16, R10, 0.20000000298023223877 ;  /* 0x3e4ccccd0a107820 */ /* 0x000fca0000400000 */
[----:B------:R-:W1:Y:S01]  /*7660*/  MUFU.COS R15, R31 ;  /* 0x0000001f000f7308 */ /* 0x000e620000000000 */
[----:B------:R-:W-:Y:S01]  /*7670*/  FMUL.RZ R17, R16, 0.15915493667125701904 ;  /* 0x3e22f98310117820 */ /* 0x000fe2000040c000 */
[----:B------:R-:W-:Y:S01]  /*7680*/  FMUL R16, R11, 0.19611613452434539795 ;  /* 0x3e48d2ab0b107820 */ /* 0x000fe20000400000 */
[----:B------:R-:W-:Y:S01]  /*7690*/  FFMA R8, RZ, R19, R8 ;  /* 0x00000013ff087223 */ /* 0x000fe20000000008 */
[----:B------:R-:W-:Y:S01]  /*76a0*/  FMUL R29, R29, R29 ;  /* 0x0000001d1d1d7220 */ /* 0x000fe20000400000 */
[----:B------:R-:W-:Y:S01]  /*76b0*/  FMUL R19, R12, 0.19245009124279022217 ;  /* 0x3e4511a30c137820 */ /* 0x000fe20000400000 */
[----:B------:R-:W-:Y:S02]  /*76c0*/  FMUL.RZ R16, R16, 0.15915493667125701904 ;  /* 0x3e22f98310107820 */ /* 0x000fe4000040c000 */
[----:B------:R-:W3:Y:S01]  /*76d0*/  MUFU.COS R17, R17 ;  /* 0x0000001100117308 */ /* 0x000ee20000000000 */
[----:B------:R-:W-:Y:S01]  /*76e0*/  FFMA R8, RZ, R29, R8 ;  /* 0x0000001dff087223 */ /* 0x000fe20000000008 */
[----:B------:R-:W-:Y:S01]  /*76f0*/  FMUL.RZ R28, R19, 0.15915493667125701904 ;  /* 0x3e22f983131c7820 */ /* 0x000fe2000040c000 */
[----:B--2---:R-:W-:Y:S01]  /*7700*/  FMUL R19, R18, R9 ;  /* 0x0000000912137220 */ /* 0x004fe20000400000 */
[----:B------:R-:W-:Y:S01]  /*7710*/  FMUL R18, R13, 0.18898223340511322021 ;  /* 0x3e41848f0d127820 */ /* 0x000fe20000400000 */
[----:B------:R-:W-:Y:S01]  /*7720*/  FMUL R29, R10, R10 ;  /* 0x0000000a0a1d7220 */ /* 0x000fe20000400000 */
[----:B------:R-:W-:Y:S01]  /*7730*/  FMUL R11, R11, R11 ;  /* 0x0000000b0b0b7220 */ /* 0x000fe20000400000 */
[----:B0-----:R-:W-:Y:S01]  /*7740*/  FMUL R14, R19, R14 ;  /* 0x0000000e130e7220 */ /* 0x001fe20000400000 */
[----:B------:R-:W0:Y:S01]  /*7750*/  MUFU.COS R16, R16 ;  /* 0x0000001000107308 */ /* 0x000e220000000000 */
[----:B------:R-:W-:Y:S01]  /*7760*/  FMUL.RZ R10, R18, 0.15915493667125701904 ;  /* 0x3e22f983120a7820 */ /* 0x000fe2000040c000 */
[----:B------:R-:W-:Y:S01]  /*7770*/  FFMA R8, RZ, R29, R8 ;  /* 0x0000001dff087223 */ /* 0x000fe20000000008 */
[----:B------:R-:W-:Y:S01]  /*7780*/  FMUL R18, R2, 0.1856953352689743042 ;  /* 0x3e3e26eb02127820 */ /* 0x000fe20000400000 */
[----:B-1----:R-:W-:Y:S01]  /*7790*/  FMUL R14, R14, R15 ;  /* 0x0000000f0e0e7220 */ /* 0x002fe20000400000 */
[----:B------:R-:W-:Y:S01]  /*77a0*/  FMUL R15, R12, R12 ;  /* 0x0000000c0c0f7220 */ /* 0x000fe20000400000 */
[----:B------:R-:W-:-:S02]  /*77b0*/  FFMA R8, RZ, R11, R8 ;  /* 0x0000000bff087223 */ /* 0x000fc40000000008 */
[----:B------:R-:W1:Y:S01]  /*77c0*/  MUFU.COS R9, R28 ;  /* 0x0000001c00097308 */ /* 0x000e620000000000 */
[----:B------:R-:W-:Y:S01]  /*77d0*/  FMUL.RZ R11, R18, 0.15915493667125701904 ;  /* 0x3e22f983120b7820 */ /* 0x000fe2000040c000 */
[----:B------:R-:W-:Y:S01]  /*77e0*/  FMUL R12, R3, 0.18257418274879455566 ;  /* 0x3e3af4ba030c7820 */ /* 0x000fe20000400000 */
[----:B------:R-:W-:-:S03]  /*77f0*/  FFMA R8, RZ, R15, R8 ;  /* 0x0000000fff087223 */ /* 0x000fc60000000008 */
[----:B------:R-:W-:Y:S02]  /*7800*/  FMUL.RZ R15, R12, 0.15915493667125701904 ;  /* 0x3e22f9830c0f7820 */ /* 0x000fe4000040c000 */
[----:B------:R-:W2:Y:S01]  /*7810*/  MUFU.COS R10, R10 ;  /* 0x0000000a000a7308 */ /* 0x000ea20000000000 */
[----:B---3--:R-:W-:Y:S01]  /*7820*/  FMUL R17, R14, R17 ;  /* 0x000000110e117220 */ /* 0x008fe20000400000 */
[----:B------:R-:W-:-:S06]  /*7830*/  FMUL R13, R13, R13 ;  /* 0x0000000d0d0d7220 */ /* 0x000fcc0000400000 */
        /* <DEDUP_REMOVED lines=16> */
[----:B------:R2:W3:Y:S01]  /*7940*/  F2F.F32.F64 R40, R2 ;  /* 0x0000000200287310 */ /* 0x0004e20000301000 */
[----:B------:R-:W-:Y:S05]  /*7950*/  BRA `(.L_x_44) ;  /* 0x0000001400e07947 */ /* 0x000fea0003800000 */
.L_x_45:
[----:B------:R-:W0:Y:S04]  /*7960*/  LDL.64 R14, [R1+0x80] ;  /* 0x00008000010e7983 */ /* 0x000e280000100a00 */
[----:B------:R-:W2:Y:S04]  /*7970*/  LDL.64 R12, [R1+0x88] ;  /* 0x00008800010c7983 */ /* 0x000ea80000100a00 */
[----:B------:R-:W3:Y:S04]  /*7980*/  LDL.64 R10, [R1+0x90] ;  /* 0x00009000010a7983 */ /* 0x000ee80000100a00 */
[----:B------:R-:W4:Y:S01]  /*7990*/  LDL.64 R2, [R1+0x98] ;  /* 0x0000980001027983 */ /* 0x000f220000100a00 */
[----:B------:R-:W-:Y:S01]  /*79a0*/  UMOV UR12, 0x54442d18 ;  /* 0x54442d18000c7882 */ /* 0x000fe20000000000 */
[----:B------:R-:W-:Y:S01]  /*79b0*/  UMOV UR13, 0x401921fb ;  /* 0x401921fb000d7882 */ /* 0x000fe20000000000 */
[----:B0-----:R-:W0:Y:S08]  /*79c0*/  F2F.F64.F32 R8, R14 ;  /* 0x0000000e00087310 */ /* 0x001e300000201800 */
[----:B------:R-:W-:Y:S01]  /*79d0*/  F2F.F64.F32 R30, R15 ;  /* 0x0000000f001e7310 */ /* 0x000fe20000201800 */
[----:B0-----:R-:W-:Y:S01]  /*79e0*/  DMUL R28, R8, UR12 ;  /* 0x0000000c081c7c28 */ /* 0x001fe20008000000 */
[----:B------:R-:W5:Y:S09]  /*79f0*/  LDL.64 R8, [R1+0xa0] ;  /* 0x0000a00001087983 */ /* 0x000f720000100a00 */
[----:B------:R-:W0:Y:S02]  /*7a00*/  F2F.F32.F64 R28, R28 ;  /* 0x0000001c001c7310 */ /* 0x000e240000301000 */
[----:B0-----:R-:W-:-:S06]  /*7a10*/  FMUL.RZ R44, R28, 0.15915493667125701904 ;  /* 0x3e22f9831c2c7820 */ /* 0x001fcc000040c000 */
[----:B------:R-:W1:Y:S01]  /*7a20*/  MUFU.COS R44, R44 ;  /* 0x0000002c002c7308 */ /* 0x000e620000000000 */
[----:B------:R-:W-:Y:S01]  /*7a30*/  DMUL R30, R30, UR12 ;  /* 0x0000000c1e1e7c28 */ /* 0x000fe20008000000 */
[----:B------:R-:W-:-:S06]  /*7a40*/  FMUL R45, R14, R14 ;  /* 0x0000000e0e2d7220 */ /* 0x000fcc0000400000 */
[----:B------:R-:W-:Y:S08]  /*7a50*/  F2F.F64.F32 R18, R45 ;  /* 0x0000002d00127310 */ /* 0x000ff00000201800 */
[----:B-1----:R-:W0:Y:S08]  /*7a60*/  F2F.F64.F32 R16, R44 ;  /* 0x0000002c00107310 */ /* 0x002e300000201800 */
[----:B------:R-:W1:Y:S01]  /*7a70*/  F2F.F32.F64 R30, R30 ;  /* 0x0000001e001e7310 */ /* 0x000e620000301000 */
[----:B0-----:R-:W-:-:S07]  /*7a80*/  DFMA R42, R16, -10, R18 ;  /* 0xc0240000102a782b */ /* 0x001fce0000000012 */
[----:B--2---:R-:W0:Y:S01]  /*7a90*/  F2F.F64.F32 R16, R12 ;  /* 0x0000000c00107310 */ /* 0x004e220000201800 */
[----:B-1----:R-:W-:-:S07]  /*7aa0*/  FMUL.RZ R40, R30, 0.15915493667125701904 ;  /* 0x3e22f9831e287820 */ /* 0x002fce000040c000 */
[----:B------:R-:W1:Y:S01]  /*7ab0*/  MUFU.COS R40, R40 ;  /* 0x0000002800287308 */ /* 0x000e620000000000 */
[----:B0-----:R-:W-:Y:S01]  /*7ac0*/  DMUL R16, R16, UR12 ;  /* 0x0000000c10107c28 */ /* 0x001fe20008000000 */
[----:B------:R-:W-:-:S06]  /*7ad0*/  FMUL R49, R15, R15 ;  /* 0x0000000f0f317220 */ /* 0x000fcc0000400000 */
[----:B------:R-:W0:Y:S08]  /*7ae0*/  F2F.F32.F64 R14, R42 ;  /* 0x0000002a000e7310 */ /* 0x000e300000301000 */
[----:B------:R-:W-:Y:S08]  /*7af0*/  F2F.F64.F32 R28, R49 ;  /* 0x00000031001c7310 */ /* 0x000ff00000201800 */
[----:B-1----:R-:W1:Y:S08]  /*7b00*/  F2F.F64.F32 R18, R40 ;  /* 0x0000002800127310 */ /* 0x002e700000201800 */
[----:B------:R-:W2:Y:S08]  /*7b10*/  F2F.F32.F64 R16, R16 ;  /* 0x0000001000107310 */ /* 0x000eb00000301000 */
[----:B0-----:R-:W0:Y:S01]  /*7b20*/  F2F.F64.F32 R14, R14 ;  /* 0x0000000e000e7310 */ /* 0x001e220000201800 */
[----:B-1----:R-:W-:Y:S01]  /*7b30*/  DFMA R28, R18, -10, R28 ;  /* 0xc0240000121c782b */ /* 0x002fe2000000001c */
[----:B--2---:R-:W-:-:S06]  /*7b40*/  FMUL.RZ R48, R16, 0.15915493667125701904 ;  /* 0x3e22f98310307820 */ /* 0x004fcc000040c000 */
[----:B------:R-:W1:Y:S08]  /*7b50*/  F2F.F64.F32 R18, R13 ;  /* 0x0000000d00127310 */ /* 0x000e700000201800 */
[----:B------:R-:W2:Y:S01]  /*7b60*/  MUFU.COS R48, R48 ;  /* 0x0000003000307308 */ /* 0x000ea20000000000 */
[----:B0-----:R-:W-:Y:S01]  /*7b70*/  DADD R30, R28, R14 ;  /* 0x000000001c1e7229 */ /* 0x001fe2000000000e */
[----:B------:R-:W5:Y:S01]  /*7b80*/  LDL.64 R14, [R1+0xa8] ;  /* 0x0000a800010e7983 */ /* 0x000f620000100a00 */
[----:B------:R-:W-:Y:S01]  /*7b90*/  FMUL R42, R12, R12 ;  /* 0x0000000c0c2a7220 */ /* 0x000fe20000400000 */
[----:B-1----:R-:W-:-:S04]  /*7ba0*/  DMUL R44, R18, UR12 ;  /* 0x0000000c122c7c28 */ /* 0x002fc80008000000 */
[----:B------:R-:W-:Y:S08]  /*7bb0*/  F2F.F32.F64 R43, R30 ;  /* 0x0000001e002b7310 */ /* 0x000ff00000301000 */
[----:B------:R-:W0:Y:S08]  /*7bc0*/  F2F.F32.F64 R40, R44 ;  /* 0x0000002c00287310 */ /* 0x000e300000301000 */
[----:B------:R-:W-:Y:S08]  /*7bd0*/  F2F.F64.F32 R28, R42 ;  /* 0x0000002a001c7310 */ /* 0x000ff00000201800 */
[----:B--2---:R-:W1:Y:S01]  /*7be0*/  F2F.F64.F32 R18, R48 ;  /* 0x0000003000127310 */ /* 0x004e620000201800 */
[----:B0-----:R-:W-:-:S07]  /*7bf0*/  FMUL.RZ R40, R40, 0.15915493667125701904 ;  /* 0x3e22f98328287820 */ /* 0x001fce000040c000 */
[----:B------:R-:W0:Y:S01]  /*7c00*/  F2F.F64.F32 R16, R43 ;  /* 0x0000002b00107310 */ /* 0x000e220000201800 */
[----:B-1----:R-:W-:-:S07]  /*7c10*/  DFMA R18, R18, -10, R28 ;  /* 0xc02400001212782b */ /* 0x002fce000000001c */
[----:B------:R-:W1:Y:S01]  /*7c20*/  MUFU.COS R40, R40 ;  /* 0x0000002800287308 */ /* 0x000e620000000000 */
[----:B0-----:R-:W-:-:S07]  /*7c30*/  DADD R30, R18, R16 ;  /* 0x00000000121e7229 */ /* 0x001fce0000000010 */
[----:B---3--:R-:W0:Y:S01]  /*7c40*/  F2F.F64.F32 R16, R10 ;  /* 0x0000000a00107310 */ /* 0x008e220000201800 */
[----:B------:R-:W-:-:S07]  /*7c50*/  FMUL R28, R13, R13 ;  /* 0x0000000d0d1c7220 */ /* 0x000fce0000400000 */
[----:B------:R-:W2:Y:S01]  /*7c60*/  F2F.F32.F64 R12, R30 ;  /* 0x0000001e000c7310 */ /* 0x000ea20000301000 */
[----:B0-----:R-:W-:-:S07]  /*7c70*/  DMUL R42, R16, UR12 ;  /* 0x0000000c102a7c28 */ /* 0x001fce0008000000 */
[----:B------:R-:W-:Y:S08]  /*7c80*/  F2F.F64.F32 R28, R28 ;  /* 0x0000001c001c7310 */ /* 0x000ff00000201800 */
[----:B-1----:R-:W0:Y:S08]  /*7c90*/  F2F.F64.F32 R18, R40 ;  /* 0x0000002800127310 */ /* 0x002e300000201800 */
[----:B--2---:R-:W1:Y:S08]  /*7ca0*/  F2F.F64.F32 R12, R12 ;  /* 0x0000000c000c7310 */ /* 0x004e700000201800 */
[----:B------:R-:W2:Y:S01]  /*7cb0*/  F2F.F32.F64 R42, R42 ;  /* 0x0000002a002a7310 */ /* 0x000ea20000301000 */
[----:B0-----:R-:W-:-:S08]  /*7cc0*/  DFMA R18, R18, -10, R28 ;  /* 0xc02400001212782b */ /* 0x001fd0000000001c */
[----:B-1----:R-:W-:Y:S01]  /*7cd0*/  DADD R44, R18, R12 ;  /* 0x00000000122c7229 */ /* 0x002fe2000000000c */
[----:B------:R-:W3:Y:S01]  /*7ce0*/  LDL.64 R12, [R1+0xb0] ;  /* 0x0000b000010c7983 */ /* 0x000ee20000100a00 */
[----:B--2---:R-:W-:Y:S01]  /*7cf0*/  FMUL.RZ R48, R42, 0.15915493667125701904 ;  /* 0x3e22f9832a307820 */ /* 0x004fe2000040c000 */
[----:B------:R-:W0:Y:S08]  /*7d00*/  F2F.F64.F32 R16, R11 ;  /* 0x0000000b00107310 */ /* 0x000e300000201800 */
        /* <DEDUP_REMOVED lines=9> */
[----:B-1----:R-:W-:-:S07]  /*7da0*/  FMUL.RZ R44, R16, 0.15915493667125701904 ;  /* 0x3e22f983102c7820 */ /* 0x002fce000040c000 */
[----:B--2---:R-:W-:Y:S02]  /*7db0*/  DADD R42, R28, R18 ;  /* 0x000000001c2a7229 */ /* 0x004fe40000000012 */
[----:B------:R-:W0:Y:S01]  /*7dc0*/  MUFU.COS R28, R44 ;  /* 0x0000002c001c7308 */ /* 0x000e220000000000 */
[----:B------:R-:W-:-:S07]  /*7dd0*/  FMUL R49, R11, R11 ;  /* 0x0000000b0b317220 */ /* 0x000fce0000400000 */
[----:B------:R-:W-:Y:S08]  /*7de0*/  F2F.F32.F64 R40, R42 ;  /* 0x0000002a00287310 */ /* 0x000ff00000301000 */
[----:B----4-:R-:W1:Y:S08]  /*7df0*/  F2F.F64.F32 R18, R2 ;  /* 0x0000000200127310 */ /* 0x010e700000201800 */
[----:B------:R-:W-:Y:S08]  /*7e00*/  F2F.F64.F32 R30, R49 ;  /* 0x00000031001e7310 */ /* 0x000ff00000201800 */
[----:B0-----:R-:W0:Y:S01]  /*7e10*/  F2F.F64.F32 R28, R28 ;  /* 0x0000001c001c7310 */ /* 0x001e220000201800 */
[----:B-1----:R-:W-:-:S07]  /*7e20*/  DMUL R18, R18, UR12 ;  /* 0x0000000c12127c28 */ /* 0x002fce0008000000 */
[----:B------:R-:W1:Y:S01]  /*7e30*/  F2F.F64.F32 R10, R40 ;  /* 0x00000028000a7310 */ /* 0x000e620000201800 */
[----:B0-----:R-:W-:-:S07]  /*7e40*/  DFMA R30, R28, -10, R30 ;  /* 0xc02400001c1e782b */ /* 0x001fce000000001e */
[----:B------:R-:W0:Y:S01]  /*7e50*/  F2F.F32.F64 R18, R18 ;  /* 0x0000001200127310 */ /* 0x000e220000301000 */
[----:B-1----:R-:W-:Y:S01]  /*7e60*/  DADD R30, R30, R10 ;  /* 0x000000001e1e7229 */ /* 0x002fe2000000000a */
[----:B------:R-:W2:Y:S06]  /*7e70*/  LDL.64 R10, [R1+0xb8] ;  /* 0x0000b800010a7983 */ /* 0x000eac0000100a00 */
[----:B------:R-:W1:Y:S01]  /*7e80*/  F2F.F64.F32 R16, R3 ;  /* 0x0000000300107310 */ /* 0x000e620000201800 */
[----:B0-----:R-:W-:-:S07]  /*7e90*/  FMUL.RZ R48, R18, 0.15915493667125701904 ;  /* 0x3e22f98312307820 */ /* 0x001fce000040c000 */
[----:B------:R-:W0:Y:S01]  /*7ea0*/  MUFU.COS R48, R48 ;  /* 0x0000003000307308 */ /* 0x000e220000000000 */
[----:B-1----:R-:W-:Y:S01]  /*7eb0*/  DMUL R42, R16, UR12 ;  /* 0x0000000c102a7c28 */ /* 0x002fe20008000000 */
[----:B------:R-:W-:-:S06]  /*7ec0*/  FMUL R2, R2, R2 ;  /* 0x0000000202027220 */ /* 0x000fcc0000400000 */
[----:B------:R-:W-:Y:S08]  /*7ed0*/  F2F.F64.F32 R16, R2 ;  /* 0x0000000200107310 */ /* 0x000ff00000201800 */
[----:B------:R-:W1:Y:S08]  /*7ee0*/  F2F.F32.F64 R42, R42 ;  /* 0x0000002a002a7310 */ /* 0x000e700000301000 */
[----:B0-----:R-:W0:Y:S08]  /*7ef0*/  F2F.F64.F32 R28, R48 ;  /* 0x00000030001c7310 */ /* 0x001e300000201800 */
[----:B------:R-:W4:Y:S01]  /*7f00*/  F2F.F32.F64 R49, R30 ;  /* 0x0000001e00317310 */ /* 0x000f220000301000 */
[----:B-1----:R-:W-:Y:S01]  /*7f10*/  FMUL.RZ R40, R42, 0.15915493667125701904 ;  /* 0x3e22f9832a287820 */ /* 0x002fe2000040c000 */
[----:B0-----:R-:W-:-:S06]  /*7f20*/  DFMA R28, R28, -10, R16 ;  /* 0xc02400001c1c782b */ /* 0x001fcc0000000010 */
[----:B------:R-:W0:Y:S08]  /*7f30*/  MUFU.COS R40, R40 ;  /* 0x0000002800287308 */ /* 0x000e300000000000 */
[----:B-----5:R-:W1:Y:S08]  /*7f40*/  F2F.F64.F32 R16, R8 ;  /* 0x0000000800107310 */ /* 0x020e700000201800 */
[----:B----4-:R-:W4:Y:S01]  /*7f50*/  F2F.F64.F32 R18, R49 ;  /* 0x0000003100127310 */ /* 0x010f220000201800 */
[----:B------:R-:W-:-:S02]  /*7f60*/  FMUL R51, R3, R3 ;  /* 0x0000000303337220 */ /* 0x000fc40000400000 */
[----:B------:R-:W5:Y:S01]  /*7f70*/  LDL.64 R2, [R1+0xc0] ;  /* 0x0000c00001027983 */ /* 0x000f620000100a00 */
[----:B-1----:R-:W-:-:S04]  /*7f80*/  DMUL R30, R16, UR12 ;  /* 0x0000000c101e7c28 */ /* 0x002fc80008000000 */
[----:B------:R-:W-:Y:S01]  /*7f90*/  F2F.F64.F32 R16, R51 ;  /* 0x0000003300107310 */ /* 0x000fe20000201800 */
[----:B----4-:R-:W-:-:S07]  /*7fa0*/  DADD R44, R28, R18 ;  /* 0x000000001c2c7229 */ /* 0x010fce0000000012 */
[----:B0-----:R-:W0:Y:S08]  /*7fb0*/  F2F.F64.F32 R28, R40 ;  /* 0x00000028001c7310 */ /* 0x001e300000201800 */
[----:B------:R-:W1:Y:S08]  /*7fc0*/  F2F.F32.F64 R19, R44 ;  /* 0x0000002c00137310 */ /* 0x000e700000301000 */
[----:B------:R-:W4:Y:S01]  /*7fd0*/  F2F.F32.F64 R30, R30 ;  /* 0x0000001e001e7310 */ /* 0x000f220000301000 */
[----:B0-----:R-:W-:-:S07]  /*7fe0*/  DFMA R28, R28, -10, R16 ;  /* 0xc02400001c1c782b */ /* 0x001fce0000000010 */
[----:B------:R-:W0:Y:S08]  /*7ff0*/  F2F.F64.F32 R16, R9 ;  /* 0x0000000900107310 */ /* 0x000e300000201800 */
[----:B-1----:R-:W1:Y:S01]  /*8000*/  F2F.F64.F32 R18, R19 ;  /* 0x0000001300127310 */ /* 0x002e620000201800 */
[----:B----4-:R-:W-:-:S07]  /*8010*/  FMUL.RZ R50, R30, 0.15915493667125701904 ;  /* 0x3e22f9831e327820 */ /* 0x010fce000040c000 */
[----:B------:R-:W4:Y:S01]  /*8020*/  MUFU.COS R50, R50 ;  /* 0x0000003200327308 */ /* 0x000f220000000000 */
[----:B0-----:R-:W-:Y:S02]  /*8030*/  DMUL R48, R16, UR12 ;  /* 0x0000000c10307c28 */ /* 0x001fe40008000000 */
[----:B-1----:R-:W-:Y:S01]  /*8040*/  DADD R42, R28, R18 ;  /* 0x000000001c2a7229 */ /* 0x002fe20000000012 */
[----:B------:R-:W-:-:S07]  /*8050*/  FMUL R8, R8, R8 ;  /* 0x0000000808087220 */ /* 0x000fce0000400000 */
[----:B------:R-:W0:Y:S08]  /*8060*/  F2F.F32.F64 R48, R48 ;  /* 0x0000003000307310 */ /* 0x000e300000301000 */
[----:B------:R-:W1:Y:S08]  /*8070*/  F2F.F32.F64 R18, R42 ;  /* 0x0000002a00127310 */ /* 0x000e700000301000 */
[----:B------:R-:W-:Y:S08]  /*8080*/  F2F.F64.F32 R16, R8 ;  /* 0x0000000800107310 */ /* 0x000ff00000201800 */
[----:B----4-:R-:W4:Y:S01]  /*8090*/  F2F.F64.F32 R28, R50 ;  /* 0x00000032001c7310 */ /* 0x010f220000201800 */
[----:B0-----:R-:W-:-:S07]  /*80a0*/  FMUL.RZ R31, R48, 0.15915493667125701904 ;  /* 0x3e22f983301f7820 */ /* 0x001fce000040c000 */
[----:B-1----:R-:W0:Y:S01]  /*80b0*/  F2F.F64.F32 R18, R18 ;  /* 0x0000001200127310 */ /* 0x002e220000201800 */
[----:B----4-:R-:W-:-:S07]  /*80c0*/  DFMA R28, R28, -10, R16 ;  /* 0xc02400001c1c782b */ /* 0x010fce0000000010 */
[----:B------:R-:W1:Y:S08]  /*80d0*/  MUFU.COS R31, R31 ;  /* 0x0000001f001f7308 */ /* 0x000e700000000000 */
[----:B------:R-:W4:Y:S01]  /*80e0*/  F2F.F64.F32 R16, R14 ;  /* 0x0000000e00107310 */ /* 0x000f220000201800 */
[----:B0-----:R-:W-:Y:S01]  /*80f0*/  DADD R44, R28, R18 ;  /* 0x000000001c2c7229 */ /* 0x001fe20000000012 */
[----:B------:R-:W-:-:S02]  /*8100*/  FMUL R51, R9, R9 ;  /* 0x0000000909337220 */ /* 0x000fc40000400000 */
[----:B------:R-:W5:Y:S04]  /*8110*/  LDL.64 R8, [R1+0xc8] ;  /* 0x0000c80001087983 */ /* 0x000f680000100a00 */
[----:B------:R-:W0:Y:S01]  /*8120*/  F2F.F32.F64 R19, R44 ;  /* 0x0000002c00137310 */ /* 0x000e220000301000 */
[----:B----4-:R-:W-:-:S07]  /*8130*/  DMUL R48, R16, UR12 ;  /* 0x0000000c10307c28 */ /* 0x010fce0008000000 */
[----:B-1----:R-:W-:Y:S08]  /*8140*/  F2F.F64.F32 R28, R31 ;  /* 0x0000001f001c7310 */ /* 0x002ff00000201800 */
[----:B------:R-:W1:Y:S08]  /*8150*/  F2F.F64.F32 R16, R51 ;  /* 0x0000003300107310 */ /* 0x000e700000201800 */
[----:B------:R-:W4:Y:S08]  /*8160*/  F2F.F32.F64 R30, R48 ;  /* 0x00000030001e7310 */ /* 0x000f300000301000 */
[----:B0-----:R-:W0:Y:S01]  /*8170*/  F2F.F64.F32 R18, R19 ;  /* 0x0000001300127310 */ /* 0x001e220000201800 */
[----:B-1----:R-:W-:-:S07]  /*8180*/  DFMA R28, R28, -10, R16 ;  /* 0xc02400001c1c782b */ /* 0x002fce0000000010 */
[----:B------:R-:W1:Y:S01]  /*8190*/  F2F.F64.F32 R16, R15 ;  /* 0x0000000f00107310 */ /* 0x000e620000201800 */
[----:B----4-:R-:W-:-:S07]  /*81a0*/  FMUL.RZ R40, R30, 0.15915493667125701904 ;  /* 0x3e22f9831e287820 */ /* 0x010fce000040c000 */
[----:B------:R-:W4:Y:S01]  /*81b0*/  MUFU.COS R40, R40 ;  /* 0x0000002800287308 */ /* 0x000f220000000000 */
[----:B0-----:R-:W-:Y:S02]  /*81c0*/  DADD R42, R28, R18 ;  /* 0x000000001c2a7229 */ /* 0x001fe40000000012 */
[----:B-1----:R-:W-:-:S05]  /*81d0*/  DMUL R48, R16, UR12 ;  /* 0x0000000c10307c28 */ /* 0x002fca0008000000 */
[----:B------:R-:W0:Y:S01]  /*81e0*/  F2F.F32.F64 R18, R42 ;  /* 0x0000002a00127310 */ /* 0x000e220000301000 */
[----:B------:R-:W-:-:S07]  /*81f0*/  FMUL R14, R14, R14 ;  /* 0x0000000e0e0e7220 */ /* 0x000fce0000400000 */
[----:B------:R-:W-:Y:S08]  /*8200*/  F2F.F64.F32 R16, R14 ;  /* 0x0000000e00107310 */ /* 0x000ff00000201800 */
[----:B------:R-:W1:Y:S08]  /*8210*/  F2F.F32.F64 R48, R48 ;  /* 0x0000003000307310 */ /* 0x000e700000301000 */
[----:B----4-:R-:W4:Y:S08]  /*8220*/  F2F.F64.F32 R28, R40 ;  /* 0x00000028001c7310 */ /* 0x010f300000201800 */
[----:B0-----:R-:W0:Y:S01]  /*8230*/  F2F.F64.F32 R18, R18 ;  /* 0x0000001200127310 */ /* 0x001e220000201800 */
[----:B-1----:R-:W-:Y:S01]  /*8240*/  FMUL.RZ R50, R48, 0.15915493667125701904 ;  /* 0x3e22f98330327820 */ /* 0x002fe2000040c000 */
[----:B----4-:R-:W-:-:S06]  /*8250*/  DFMA R28, R28, -10, R16 ;  /* 0xc02400001c1c782b */ /* 0x010fcc0000000010 */
[----:B---3--:R-:W1:Y:S08]  /*8260*/  F2F.F64.F32 R16, R12 ;  /* 0x0000000c00107310 */ /* 0x008e700000201800 */
[----:B------:R-:W3:Y:S01]  /*8270*/  MUFU.COS R30, R50 ;  /* 0x00000032001e7308 */ /* 0x000ee20000000000 */
[----:B0-----:R-:W-:Y:S01]  /*8280*/  DADD R44, R28, R18 ;  /* 0x000000001c2c7229 */ /* 0x001fe20000000012 */
[----:B------:R-:W-:-:S02]  /*8290*/  FMUL R51, R15, R15 ;  /* 0x0000000f0f337220 */ /* 0x000fc40000400000 */
[----:B------:R-:W4:Y:S04]  /*82a0*/  LDL.64 R14, [R1+0xd0] ;  /* 0x0000d000010e7983 */ /* 0x000f280000100a00 */
[----:B------:R-:W0:Y:S01]  /*82b0*/  F2F.F32.F64 R19, R44 ;  /* 0x0000002c00137310 */ /* 0x000e220000301000 */
[----:B-1----:R-:W-:-:S07]  /*82c0*/  DMUL R48, R16, UR12 ;  /* 0x0000000c10307c28 */ /* 0x002fce0008000000 */
[----:B------:R-:W-:Y:S08]  /*82d0*/  F2F.F64.F32 R28, R51 ;  /* 0x00000033001c7310 */ /* 0x000ff00000201800 */
[----:B---3--:R-:W1:Y:S08]  /*82e0*/  F2F.F64.F32 R30, R30 ;  /* 0x0000001e001e7310 */ /* 0x008e700000201800 */
[----:B------:R-:W3:Y:S08]  /*82f0*/  F2F.F32.F64 R40, R48 ;  /* 0x0000003000287310 */ /* 0x000ef00000301000 */
[----:B0-----:R-:W0:Y:S01]  /*8300*/  F2F.F64.F32 R18, R19 ;  /* 0x0000001300127310 */ /* 0x001e220000201800 */
[----:B-1----:R-:W-:Y:S01]  /*8310*/  DFMA R28, R30, -10, R28 ;  /* 0xc02400001e1c782b */ /* 0x002fe2000000001c */
[----:B---3--:R-:W-:-:S06]  /*8320*/  FMUL.RZ R44, R40, 0.15915493667125701904 ;  /* 0x3e22f983282c7820 */ /* 0x008fcc000040c000 */
[----:B------:R-:W1:Y:S01]  /*8330*/  F2F.F64.F32 R16, R13 ;  /* 0x0000000d00107310 */ /* 0x000e620000201800 */
[----:B0-----:R-:W-:-:S07]  /*8340*/  DADD R42, R28, R18 ;  /* 0x000000001c2a7229 */ /* 0x001fce0000000012 */
[----:B------:R-:W0:Y:S01]  /*8350*/  MUFU.COS R44, R44 ;  /* 0x0000002c002c7308 */ /* 0x000e220000000000 */
[----:B------:R-:W-:Y:S01]  /*8360*/  FMUL R45, R12, R12 ;  /* 0x0000000c0c2d7220 */ /* 0x000fe20000400000 */
[----:B-1----:R-:W-:-:S06]  /*8370*/  DMUL R30, R16, UR12 ;  /* 0x0000000c101e7c28 */ /* 0x002fcc0008000000 */
[----:B------:R-:W1:Y:S08]  /*8380*/  F2F.F32.F64 R42, R42 ;  /* 0x0000002a002a7310 */ /* 0x000e700000301000 */
[----:B------:R-:W-:Y:S08]  /*8390*/  F2F.F64.F32 R16, R45 ;  /* 0x0000002d00107310 */ /* 0x000ff00000201800 */
[----:B0-----:R-:W0:Y:S08]  /*83a0*/  F2F.F64.F32 R28, R44 ;  /* 0x0000002c001c7310 */ /* 0x001e300000201800 */
[----:B------:R-:W3:Y:S08]  /*83b0*/  F2F.F32.F64 R30, R30 ;  /* 0x0000001e001e7310 */ /* 0x000ef00000301000 */
[----:B-1----:R-:W1:Y:S01]  /*83c0*/  F2F.F64.F32 R18, R42 ;  /* 0x0000002a00127310 */ /* 0x002e620000201800 */
[----:B0-----:R-:W-:Y:S01]  /*83d0*/  DFMA R28, R28, -10, R16 ;  /* 0xc02400001c1c782b */ /* 0x001fe20000000010 */
[----:B---3--:R-:W-:-:S06]  /*83e0*/  FMUL.RZ R40, R30, 0.15915493667125701904 ;  /* 0x3e22f9831e287820 */ /* 0x008fcc000040c000 */
[----:B------:R-:W0:Y:S01]  /*83f0*/  MUFU.COS R40, R40 ;  /* 0x0000002800287308 */ /* 0x000e220000000000 */
[----:B-1----:R-:W-:Y:S01]  /*8400*/  DADD R28, R28, R18 ;  /* 0x000000001c1c7229 */ /* 0x002fe20000000012 */
[----:B------:R-:W-:-:S06]  /*8410*/  FMUL R43, R13, R13 ;  /* 0x0000000d0d2b7220 */ /* 0x000fcc0000400000 */
[----:B--2---:R-:W1:Y:S08]  /*8420*/  F2F.F64.F32 R16, R10 ;  /* 0x0000000a00107310 */ /* 0x004e700000201800 */
[----:B------:R-:W2:Y:S08]  /*8430*/  F2F.F32.F64 R28, R28 ;  /* 0x0000001c001c7310 */ /* 0x000eb00000301000 */
[----:B------:R-:W-:Y:S08]  /*8440*/  F2F.F64.F32 R12, R43 ;  /* 0x0000002b000c7310 */ /* 0x000ff00000201800 */
[----:B0-----:R-:W0:Y:S01]  /*8450*/  F2F.F64.F32 R18, R40 ;  /* 0x0000002800127310 */ /* 0x001e220000201800 */
[----:B-1----:R-:W-:-:S07]  /*8460*/  DMUL R44, R16, UR12 ;  /* 0x0000000c102c7c28 */ /* 0x002fce0008000000 */
[----:B--2---:R-:W1:Y:S01]  /*8470*/  F2F.F64.F32 R30, R28 ;  /* 0x0000001c001e7310 */ /* 0x004e620000201800 */
[----:B0-----:R-:W-:-:S07]  /*8480*/  DFMA R12, R18, -10, R12 ;  /* 0xc0240000120c782b */ /* 0x001fce000000000c */
[----:B------:R-:W0:Y:S08]  /*8490*/  F2F.F32.F64 R44, R44 ;  /* 0x0000002c002c7310 */ /* 0x000e300000301000 */
[----:B------:R-:W2:Y:S01]  /*84a0*/  F2F.F64.F32 R16, R11 ;  /* 0x0000000b00107310 */ /* 0x000ea20000201800 */
[----:B-1----:R-:W-:Y:S01]  /*84b0*/  DADD R30, R12, R30 ;  /* 0x000000000c1e7229 */ /* 0x002fe2000000001e */
[----:B------:R-:W3:Y:S01]  /*84c0*/  LDL.64 R12, [R1+0xd8] ;  /* 0x0000d800010c7983 */ /* 0x000ee20000100a00 */
[----:B0-----:R-:W-:-:S06]  /*84d0*/  FMUL.RZ R42, R44, 0.15915493667125701904 ;  /* 0x3e22f9832c2a7820 */ /* 0x001fcc000040c000 */
[----:B------:R-:W0:Y:S01]  /*84e0*/  MUFU.COS R42, R42 ;  /* 0x0000002a002a7308 */ /* 0x000e220000000000 */
[----:B--2---:R-:W-:-:S07]  /*84f0*/  DMUL R48, R16, UR12 ;  /* 0x0000000c10307c28 */ /* 0x004fce0008000000 */
[----:B------:R-:W1:Y:S01]  /*8500*/  F2F.F32.F64 R40, R48 ;  /* 0x0000003000287310 */ /* 0x000e620000301000 */
[----:B------:R-:W-:-:S07]  /*8510*/  FMUL R10, R10, R10 ;  /* 0x0000000a0a0a7220 */ /* 0x000fce0000400000 */
[----:B------:R-:W2:Y:S08]  /*8520*/  F2F.F32.F64 R18, R30 ;  /* 0x0000001e00127310 */ /* 0x000eb00000301000 */
[----:B------:R-:W-:Y:S01]  /*8530*/  F2F.F64.F32 R16, R10 ;  /* 0x0000000a00107310 */ /* 0x000fe20000201800 */
[----:B-1----:R-:W-:-:S07]  /*8540*/  FMUL.RZ R43, R40, 0.15915493667125701904 ;  /* 0x3e22f983282b7820 */ /* 0x002fce000040c000 */
[----:B0-----:R-:W0:Y:S08]  /*8550*/  F2F.F64.F32 R28, R42 ;  /* 0x0000002a001c7310 */ /* 0x001e300000201800 */
[----:B------:R-:W1:Y:S08]  /*8560*/  MUFU.COS R43, R43 ;  /* 0x0000002b002b7308 */ /* 0x000e700000000000 */
[----:B--2---:R-:W2:Y:S01]  /*8570*/  F2F.F64.F32 R18, R18 ;  /* 0x0000001200127310 */ /* 0x004ea20000201800 */
[----:B0-----:R-:W-:Y:S01]  /*8580*/  DFMA R28, R28, -10, R16 ;  /* 0xc02400001c1c782b */ /* 0x001fe20000000010 */
[----:B------:R-:W-:-:S06]  /*8590*/  FMUL R51, R11, R11 ;  /* 0x0000000b0b337220 */ /* 0x000fcc0000400000 */
[----:B------:R-:W-:Y:S01]  /*85a0*/  F2F.F64.F32 R10, R51 ;  /* 0x00000033000a7310 */ /* 0x000fe20000201800 */
[----:B--2---:R-:W-:-:S07]  /*85b0*/  DADD R44, R28, R18 ;  /* 0x000000001c2c7229 */ /* 0x004fce0000000012 */
[----:B-1----:R-:W0:Y:S08]  /*85c0*/  F2F.F64.F32 R28, R43 ;  /* 0x0000002b001c7310 */ /* 0x002e300000201800 */
[----:B-----5:R-:W1:Y:S01]  /*85d0*/  F2F.F64.F32 R16, R2 ;  /* 0x0000000200107310 */ /* 0x020e620000201800 */
[----:B0-----:R-:W-:Y:S01]  /*85e0*/  DFMA R28, R28, -10, R10 ;  /* 0xc02400001c1c782b */ /* 0x001fe2000000000a */
[----:B------:R-:W2:Y:S06]  /*85f0*/  LDL.64 R10, [R1+0xe0] ;  /* 0x0000e000010a7983 */ /* 0x000eac0000100a00 */
[----:B------:R-:W0:Y:S01]  /*8600*/  F2F.F32.F64 R19, R44 ;  /* 0x0000002c00137310 */ /* 0x000e220000301000 */
[----:B-1----:R-:W-:-:S07]  /*8610*/  DMUL R48, R16, UR12 ;  /* 0x0000000c10307c28 */ /* 0x002fce0008000000 */
[----:B------:R-:W1:Y:S08]  /*8620*/  F2F.F32.F64 R40, R48 ;  /* 0x0000003000287310 */ /* 0x000e700000301000 */
[----:B0-----:R-:W0:Y:S01]  /*8630*/  F2F.F64.F32 R18, R19 ;  /* 0x0000001300127310 */ /* 0x001e220000201800 */
[----:B-1----:R-:W-:-:S07]  /*8640*/  FMUL.RZ R40, R40, 0.15915493667125701904 ;  /* 0x3e22f98328287820 */ /* 0x002fce000040c000 */
[----:B------:R-:W1:Y:S08]  /*8650*/  F2F.F64.F32 R16, R3 ;  /* 0x0000000300107310 */ /* 0x000e700000201800 */
[----:B------:R-:W5:Y:S01]  /*8660*/  MUFU.COS R50, R40 ;  /* 0x0000002800327308 */ /* 0x000f620000000000 */
[----:B0-----:R-:W-:Y:S01]  /*8670*/  DADD R30, R28, R18 ;  /* 0x000000001c1e7229 */ /* 0x001fe20000000012 */
[----:B------:R-:W-:-:S06]  /*8680*/  FMUL R2, R2, R2 ;  /* 0x0000000202027220 */ /* 0x000fcc0000400000 */
[----:B------:R-:W0:Y:S01]  /*8690*/  F2F.F32.F64 R18, R30 ;  /* 0x0000001e00127310 */ /* 0x000e220000301000 */
[----:B-1----:R-:W-:-:S07]  /*86a0*/  DMUL R44, R16, UR12 ;  /* 0x0000000c102c7c28 */ /* 0x002fce0008000000 */
[----:B------:R-:W-:Y:S08]  /*86b0*/  F2F.F64.F32 R16, R2 ;  /* 0x0000000200107310 */ /* 0x000ff00000201800 */
[----:B-----5:R-:W1:Y:S08]  /*86c0*/  F2F.F64.F32 R28, R50 ;  /* 0x00000032001c7310 */ /* 0x020e700000201800 */
[----:B------:R-:W5:Y:S08]  /*86d0*/  F2F.F32.F64 R44, R44 ;  /* 0x0000002c002c7310 */ /* 0x000f700000301000 */
[----:B0-----:R-:W0:Y:S01]  /*86e0*/  F2F.F64.F32 R18, R18 ;  /* 0x0000001200127310 */ /* 0x001e220000201800 */
[----:B-1----:R-:W-:Y:S01]  /*86f0*/  DFMA R28, R28, -10, R16 ;  /* 0xc02400001c1c782b */ /* 0x002fe20000000010 */
[----:B-----5:R-:W-:-:S06]  /*8700*/  FMUL.RZ R48, R44, 0.15915493667125701904 ;  /* 0x3e22f9832c307820 */ /* 0x020fcc000040c000 */
[----:B------:R-:W1:Y:S01]  /*8710*/  F2F.F64.F32 R16, R8 ;  /* 0x0000000800107310 */ /* 0x000e620000201800 */
[----:B0-----:R-:W-:-:S07]  /*8720*/  DADD R30, R28, R18 ;  /* 0x000000001c1e7229 */ /* 0x001fce0000000012 */
[----:B------:R-:W0:Y:S01]  /*8730*/  MUFU.COS R40, R48 ;  /* 0x0000003000287308 */ /* 0x000e220000000000 */
[----:B------:R-:W-:Y:S02]  /*8740*/  FMUL R28, R3, R3 ;  /* 0x00000003031c7220 */ /* 0x000fe40000400000 */
[----:B------:R-:W5:Y:S05]  /*8750*/  LDL.64 R2, [R1+0xe8] ;  /* 0x0000e80001027983 */ /* 0x000f6a0000100a00 */
[----:B------:R-:W4:Y:S01]  /*8760*/  F2F.F32.F64 R51, R30 ;  /* 0x0000001e00337310 */ /* 0x000f220000301000 */
[----:B-1----:R-:W-:-:S07]  /*8770*/  DMUL R42, R16, UR12 ;  /* 0x0000000c102a7c28 */ /* 0x002fce0008000000 */
[----:B------:R-:W-:Y:S08]  /*8780*/  F2F.F64.F32 R28, R28 ;  /* 0x0000001c001c7310 */ /* 0x000ff00000201800 */
[----:B0-----:R-:W0:Y:S08]  /*8790*/  F2F.F64.F32 R18, R40 ;  /* 0x0000002800127310 */ /* 0x001e300000201800 */
[----:B------:R-:W1:Y:S08]  /*87a0*/  F2F.F32.F64 R42, R42 ;  /* 0x0000002a002a7310 */ /* 0x000e700000301000 */
[----:B----4-:R-:W4:Y:S01]  /*87b0*/  F2F.F64.F32 R16, R51 ;  /* 0x0000003300107310 */ /* 0x010f220000201800 */
[----:B0-----:R-:W-:Y:S01]  /*87c0*/  DFMA R18, R18, -10, R28 ;  /* 0xc02400001212782b */ /* 0x001fe2000000001c */
[----:B-1----:R-:W-:-:S07]  /*87d0*/  FMUL.RZ R50, R42, 0.15915493667125701904 ;  /* 0x3e22f9832a327820 */ /* 0x002fce000040c000 */
[----:B----4-:R-:W-:Y:S01]  /*87e0*/  DADD R48, R18, R16 ;  /* 0x0000000012307229 */ /* 0x010fe20000000010 */
[----:B------:R-:W0:Y:S08]  /*87f0*/  F2F.F64.F32 R16, R9 ;  /* 0x0000000900107310 */ /* 0x000e300000201800 */
[----:B------:R-:W1:Y:S01]  /*8800*/  MUFU.COS R50, R50 ;  /* 0x0000003200327308 */ /* 0x000e620000000000 */
[----:B------:R-:W-:Y:S01]  /*8810*/  FMUL R8, R8, R8 ;  /* 0x0000000808087220 */ /* 0x000fe20000400000 */
[----:B0-----:R-:W-:-:S06]  /*8820*/  DMUL R16, R16, UR12 ;  /* 0x0000000c10107c28 */ /* 0x001fcc0008000000 */
[----:B------:R0:W-:Y:S08]  /*8830*/  F2F.F32.F64 R19, R48 ;  /* 0x0000003000137310 */ /* 0x0001f00000301000 */
[----:B------:R4:W-:Y:S08]  /*8840*/  F2F.F64.F32 R30, R8 ;  /* 0x00000008001e7310 */ /* 0x0009f00000201800 */
[----:B-1----:R-:W1:Y:S08]  /*8850*/  F2F.F64.F32 R28, R50 ;  /* 0x00000032001c7310 */ /* 0x002e700000201800 */
[----:B------:R-:W3:Y:S01]  /*8860*/  F2F.F32.F64 R16, R16 ;  /* 0x0000001000107310 */ /* 0x000ee20000301000 */
[----:B0-----:R-:W-:-:S02]  /*8870*/  FMUL R49, R9, R9 ;  /* 0x0000000909317220 */ /* 0x001fc40000400000 */
[----:B----4-:R-:W4:Y:S01]  /*8880*/  LDL.64 R8, [R1+0xf0] ;  /* 0x0000f00001087983 */ /* 0x010f220000100a00 */
[----:B-1----:R-:W-:-:S04]  /*8890*/  DFMA R30, R28, -10, R30 ;  /* 0xc02400001c1e782b */ /* 0x002fc8000000001e */
[----:B------:R-:W0:Y:S08]  /*88a0*/  F2F.F64.F32 R18, R19 ;  /* 0x0000001300127310 */ /* 0x000e300000201800 */
[----:B------:R-:W1:Y:S01]  /*88b0*/  F2F.F64.F32 R28, R14 ;  /* 0x0000000e001c7310 */ /* 0x000e620000201800 */
[----:B---3--:R-:W-:-:S07]  /*88c0*/  FMUL.RZ R48, R16, 0.15915493667125701904 ;  /* 0x3e22f98310307820 */ /* 0x008fce000040c000 */
[----:B------:R-:W3:Y:S01]  /*88d0*/  MUFU.COS R48, R48 ;  /* 0x0000003000307308 */ /* 0x000ee20000000000 */
[----:B0-----:R-:W-:Y:S02]  /*88e0*/  DADD R44, R30, R18 ;  /* 0x000000001e2c7229 */ /* 0x001fe40000000012 */
[----:B-1----:R-:W-:-:S05]  /*88f0*/  DMUL R30, R28, UR12 ;  /* 0x0000000c1c1e7c28 */ /* 0x002fca0008000000 */
[----:B------:R-:W0:Y:S08]  /*8900*/  F2F.F32.F64 R18, R44 ;  /* 0x0000002c00127310 */ /* 0x000e300000301000 */
[----:B------:R-:W-:Y:S08]  /*8910*/  F2F.F64.F32 R42, R49 ;  /* 0x00000031002a7310 */ /* 0x000ff00000201800 */
[----:B------:R-:W1:Y:S08]  /*8920*/  F2F.F32.F64 R30, R30 ;  /* 0x0000001e001e7310 */ /* 0x000e700000301000 */
[----:B---3--:R-:W3:Y:S08]  /*8930*/  F2F.F64.F32 R28, R48 ;  /* 0x00000030001c7310 */ /* 0x008ef00000201800 */
[----:B0-----:R-:W0:Y:S01]  /*8940*/  F2F.F64.F32 R18, R18 ;  /* 0x0000001200127310 */ /* 0x001e220000201800 */
[----:B-1----:R-:W-:-:S07]  /*8950*/  FMUL.RZ R40, R30, 0.15915493667125701904 ;  /* 0x3e22f9831e287820 */ /* 0x002fce000040c000 */
[----:B------:R-:W1:Y:S01]  /*8960*/  F2F.F64.F32 R16, R15 ;  /* 0x0000000f00107310 */ /* 0x000e620000201800 */
[----:B---3--:R-:W-:-:S07]  /*8970*/  DFMA R28, R28, -10, R42 ;  /* 0xc02400001c1c782b */ /* 0x008fce000000002a */
[----:B------:R-:W3:Y:S01]  /*8980*/  MUFU.COS R40, R40 ;  /* 0x0000002800287308 */ /* 0x000ee20000000000 */
[----:B0-----:R-:W-:Y:S02]  /*8990*/  DADD R42, R28, R18 ;  /* 0x000000001c2a7229 */ /* 0x001fe40000000012 */
[----:B-1----:R-:W-:Y:S01]  /*89a0*/  DMUL R30, R16, UR12 ;  /* 0x0000000c101e7c28 */ /* 0x002fe20008000000 */
[----:B------:R-:W-:-:S07]  /*89b0*/  FMUL R45, R14, R14 ;  /* 0x0000000e0e2d7220 */ /* 0x000fce0000400000 */
[----:B------:R-:W-:Y:S08]  /*89c0*/  F2F.F32.F64 R42, R42 ;  /* 0x0000002a002a7310 */ /* 0x000ff00000301000 */
[----:B------:R-:W0:Y:S08]  /*89d0*/  F2F.F32.F64 R30, R30 ;  /* 0x0000001e001e7310 */ /* 0x000e300000301000 */
[----:B------:R-:W-:Y:S08]  /*89e0*/  F2F.F64.F32 R16, R45 ;  /* 0x0000002d00107310 */ /* 0x000ff00000201800 */
[----:B---3--:R-:W1:Y:S01]  /*89f0*/  F2F.F64.F32 R28, R40 ;  /* 0x00000028001c7310 */ /* 0x008e620000201800 */
[----:B0-----:R-:W-:-:S07]  /*8a00*/  FMUL.RZ R44, R30, 0.15915493667125701904 ;  /* 0x3e22f9831e2c7820 */ /* 0x001fce000040c000 */
[----:B------:R-:W0:Y:S01]  /*8a10*/  F2F.F64.F32 R18, R42 ;  /* 0x0000002a00127310 */ /* 0x000e220000201800 */
[----:B-1----:R-:W-:-:S07]  /*8a20*/  DFMA R28, R28, -10, R16 ;  /* 0xc02400001c1c782b */ /* 0x002fce0000000010 */
[----:B------:R-:W1:Y:S08]  /*8a30*/  F2F.F64.F32 R16, R12 ;  /* 0x0000000c00107310 */ /* 0x000e700000201800 */
[----:B------:R-:W3:Y:S01]  /*8a40*/  MUFU.COS R14, R44 ;  /* 0x0000002c000e7308 */ /* 0x000ee20000000000 */
[----:B0-----:R-:W-:Y:S01]  /*8a50*/  DADD R18, R28, R18 ;  /* 0x000000001c127229 */ /* 0x001fe20000000012 */
[----:B------:R-:W-:Y:S01]  /*8a60*/  FMUL R48, R15, R15 ;  /* 0x0000000f0f307220 */ /* 0x000fe20000400000 */
[----:B-1----:R-:W-:-:S05]  /*8a70*/  DMUL R16, R16, UR12 ;  /* 0x0000000c10107c28 */ /* 0x002fca0008000000 */
[----:B------:R-:W-:Y:S08]  /*8a80*/  F2F.F64.F32 R28, R48 ;  /* 0x00000030001c7310 */ /* 0x000ff00000201800 */
[----:B------:R-:W-:Y:S08]  /*8a90*/  F2F.F32.F64 R18, R18 ;  /* 0x0000001200127310 */ /* 0x000ff00000301000 */
[----:B---3--:R-:W0:Y:S08]  /*8aa0*/  F2F.F64.F32 R14, R14 ;  /* 0x0000000e000e7310 */ /* 0x008e300000201800 */
[----:B------:R-:W1:Y:S01]  /*8ab0*/  F2F.F32.F64 R16, R16 ;  /* 0x0000001000107310 */ /* 0x000e620000301000 */
[----:B0-----:R-:W-:-:S07]  /*8ac0*/  DFMA R42, R14, -10, R28 ;  /* 0xc02400000e2a782b */ /* 0x001fce000000001c */
[----:B------:R-:W0:Y:S08]  /*8ad0*/  F2F.F64.F32 R30, R18 ;  /* 0x00000012001e7310 */ /* 0x000e300000201800 */
[----:B------:R-:W3:Y:S01]  /*8ae0*/  F2F.F64.F32 R28, R13 ;  /* 0x0000000d001c7310 */ /* 0x000ee20000201800 */
[----:B-1----:R-:W-:-:S07]  /*8af0*/  FMUL.RZ R40, R16, 0.15915493667125701904 ;  /* 0x3e22f98310287820 */ /* 0x002fce000040c000 */
[----:B------:R-:W1:Y:S01]  /*8b00*/  MUFU.COS R40, R40 ;  /* 0x0000002800287308 */ /* 0x000e620000000000 */
[----:B0-----:R-:W-:Y:S02]  /*8b10*/  DADD R30, R42, R30 ;  /* 0x000000002a1e7229 */ /* 0x001fe4000000001e */
[----:B---3--:R-:W-:-:S05]  /*8b20*/  DMUL R42, R28, UR12 ;  /* 0x0000000c1c2a7c28 */ /* 0x008fca0008000000 */
[----:B------:R-:W-:Y:S01]  /*8b30*/  F2F.F32.F64 R45, R30 ;  /* 0x0000001e002d7310 */ /* 0x000fe20000301000 */
[----:B------:R-:W-:-:S07]  /*8b40*/  FMUL R48, R12, R12 ;  /* 0x0000000c0c307220 */ /* 0x000fce0000400000 */
[----:B------:R-:W0:Y:S08]  /*8b50*/  F2F.F32.F64 R42, R42 ;  /* 0x0000002a002a7310 */ /* 0x000e300000301000 */
[----:B------:R-:W-:Y:S08]  /*8b60*/  F2F.F64.F32 R28, R48 ;  /* 0x00000030001c7310 */ /* 0x000ff00000201800 */
[----:B-1----:R-:W1:Y:S01]  /*8b70*/  F2F.F64.F32 R18, R40 ;  /* 0x0000002800127310 */ /* 0x002e620000201800 */
[----:B0-----:R-:W-:-:S07]  /*8b80*/  FMUL.RZ R44, R42, 0.15915493667125701904 ;  /* 0x3e22f9832a2c7820 */ /* 0x001fce000040c000 */
[----:B------:R-:W0:Y:S08]  /*8b90*/  F2F.F64.F32 R16, R45 ;  /* 0x0000002d00107310 */ /* 0x000e300000201800 */
[----:B--2---:R-:W2:Y:S01]  /*8ba0*/  F2F.F64.F32 R14, R10 ;  /* 0x0000000a000e7310 */ /* 0x004ea20000201800 */
[----:B-1----:R-:W-:-:S07]  /*8bb0*/  DFMA R18, R18, -10, R28 ;  /* 0xc02400001212782b */ /* 0x002fce000000001c */
[----:B------:R-:W1:Y:S01]  /*8bc0*/  MUFU.COS R44, R44 ;  /* 0x0000002c002c7308 */ /* 0x000e620000000000 */
[----:B0-----:R-:W-:Y:S02]  /*8bd0*/  DADD R28, R18, R16 ;  /* 0x00000000121c7229 */ /* 0x001fe40000000010 */
[----:B--2---:R-:W-:-:S05]  /*8be0*/  DMUL R30, R14, UR12 ;  /* 0x0000000c0e1e7c28 */ /* 0x004fca0008000000 */
[----:B------:R-:W-:Y:S01]  /*8bf0*/  F2F.F32.F64 R12, R28 ;  /* 0x0000001c000c7310 */ /* 0x000fe20000301000 */
[----:B------:R-:W-:-:S07]  /*8c00*/  FMUL R18, R13, R13 ;  /* 0x0000000d0d127220 */ /* 0x000fce0000400000 */
[----:B------:R-:W0:Y:S08]  /*8c10*/  F2F.F32.F64 R30, R30 ;  /* 0x0000001e001e7310 */ /* 0x000e300000301000 */
[----:B------:R-:W-:Y:S08]  /*8c20*/  F2F.F64.F32 R18, R18 ;  /* 0x0000001200127310 */ /* 0x000ff00000201800 */
[----:B-1----:R-:W1:Y:S01]  /*8c30*/  F2F.F64.F32 R16, R44 ;  /* 0x0000002c00107310 */ /* 0x002e620000201800 */
[----:B0-----:R-:W-:-:S07]  /*8c40*/  FMUL.RZ R40, R30, 0.15915493667125701904 ;  /* 0x3e22f9831e287820 */ /* 0x001fce000040c000 */
[----:B------:R-:W0:Y:S08]  /*8c50*/  F2F.F64.F32 R12, R12 ;  /* 0x0000000c000c7310 */ /* 0x000e300000201800 */
[----:B------:R-:W2:Y:S01]  /*8c60*/  F2F.F64.F32 R14, R11 ;  /* 0x0000000b000e7310 */ /* 0x000ea20000201800 */
        /* <DEDUP_REMOVED lines=11> */
[----:B-----5:R-:W2:Y:S01]  /*8d20*/  F2F.F64.F32 R14, R2 ;  /* 0x00000002000e7310 */ /* 0x020ea20000201800 */
        /* <DEDUP_REMOVED lines=23> */
[----:B----4-:R-:W2:Y:S01]  /*8ea0*/  F2F.F64.F32 R12, R8 ;  /* 0x00000008000c7310 */ /* 0x010ea20000201800 */
        /* <DEDUP_REMOVED lines=35> */
.L_x_44:
[----:B------:R-:W-:Y:S05]  /*90e0*/  BRA.U UP0, `(.L_x_46) ;  /* 0x0000000d00c07547 */ /* 0x000fea000b800000 */
[----:B------:R-:W-:-:S09]  /*90f0*/  UISETP.NE.AND UP0, UPT, UR5, 0x1, UPT ;  /* 0x000000010500788c */ /* 0x000fd2000bf05270 */
[----:B------:R-:W-:Y:S05]  /*9100*/  BRA.U !UP0, `(.L_x_47) ;  /* 0x0000000d08007547 */ /* 0x000fea000b800000 */
[----:B------:R-:W-:-:S09]  /*9110*/  UISETP.NE.AND UP0, UPT, UR5, 0x2, UPT ;  /* 0x000000020500788c */ /* 0x000fd2000bf05270 */
[----:B------:R-:W-:Y:S05]  /*9120*/  BRA.U UP0, `(.L_x_48) ;  /* 0x0000003100bc7547 */ /* 0x000fea000b800000 */
[----:B01----:R-:W4:Y:S04]  /*9130*/  LDL.64 R16, [R1+0x8] ;  /* 0x0000080001107983 */ /* 0x003f280000100a00 */
[----:B------:R-:W5:Y:S04]  /*9140*/  LDL.64 R8, [R1+0x10] ;  /* 0x0000100001087983 */ /* 0x000f680000100a00 */
[----:B------:R-:W3:Y:S04]  /*9150*/  LDL.64 R10, [R1+0x18] ;  /* 0x00001800010a7983 */ /* 0x000ee80000100a00 */
[----:B------:R-:W3:Y:S04]  /*9160*/  LDL.64 R12, [R1+0x20] ;  /* 0x00002000010c7983 */ /* 0x000ee80000100a00 */
[----:B------:R-:W3:Y:S04]  /*9170*/  LDL.64 R14, [R1+0x28] ;  /* 0x00002800010e7983 */ /* 0x000ee80000100a00 */
[----:B--2---:R-:W2:Y:S01]  /*9180*/  LDL.64 R2, [R1+0x30] ;  /* 0x0000300001027983 */ /* 0x004ea20000100a00 */
[C---:B----4-:R-:W-:Y:S01]  /*9190*/  FADD R18, -R16.reuse, 1 ;  /* 0x3f80000010127421 */ /* 0x050fe20000000100 */
[----:B------:R-:W-:-:S03]  /*91a0*/  FFMA R16, R16, R16, -R17 ;  /* 0x0000001010107223 */ /* 0x000fc60000000811 */
[----:B------:R-:W-:Y:S01]  /*91b0*/  FMUL R29, R18, R18 ;  /* 0x00000012121d7220 */ /* 0x000fe20000400000 */
[----:B------:R-:W-:-:S04]  /*91c0*/  FMUL R19, R16, 100 ;  /* 0x42c8000010137820 */ /* 0x000fc80000400000 */
[----:B------:R-:W-:Y:S01]  /*91d0*/  FFMA R18, R16, R19, R29 ;  /* 0x0000001310127223 */ /* 0x000fe2000000001d */
[C---:B------:R-:W-:Y:S01]  /*91e0*/  FADD R16, -R17.reuse, 1 ;  /* 0x3f80000011107421 */ /* 0x040fe20000000100 */
[----:B-----5:R-:W-:Y:S01]  /*91f0*/  FFMA R17, R17, R17, -R8 ;  /* 0x0000001111117223 */ /* 0x020fe20000000808 */
        /* <DEDUP_REMOVED lines=9> */
[----:B---3--:R-:W-:Y:S01]  /*9290*/  FFMA R9, R9, R9, -R10 ;  /* 0x0000000909097223 */ /* 0x008fe2000000080a */
        /* <DEDUP_REMOVED lines=9> */
[C---:B------:R-:W-:Y:S01]  /*9330*/  FADD R19, -R12.reuse, 1 ;  /* 0x3f8000000c137421 */ /* 0x040fe20000000100 */
        /* <DEDUP_REMOVED lines=10> */
[----:B------:R-:W3:Y:S01]  /*93e0*/  LDL.64 R12, [R1+0x38] ;  /* 0x00003800010c7983 */ /* 0x000ee20000100a00 */
[----:B------:R-:W-:Y:S01]  /*93f0*/  FMUL R9, R9, R9 ;  /* 0x0000000909097220 */ /* 0x000fe20000400000 */
[----:B------:R-:W-:Y:S01]  /*9400*/  FMUL R28, R10, 100 ;  /* 0x42c800000a1c7820 */ /* 0x000fe20000400000 */
[----:B--2---:R-:W-:-:S03]  /*9410*/  FFMA R19, R15, R15, -R2 ;  /* 0x0000000f0f137223 */ /* 0x004fc60000000802 */
[----:B------:R-:W-:Y:S01]  /*9420*/  FFMA R28, R10, R28, R9 ;  /* 0x0000001c0a1c7223 */ /* 0x000fe20000000009 */
[C---:B------:R-:W-:Y:S01]  /*9430*/  FADD R9, -R14.reuse, 1 ;  /* 0x3f8000000e097421 */ /* 0x040fe20000000100 */
[----:B------:R-:W-:-:S03]  /*9440*/  FFMA R14, R14, R14, -R15 ;  /* 0x0000000e0e0e7223 */ /* 0x000fc6000000080f */
[----:B------:R-:W-:Y:S01]  /*9450*/  FMUL R11, R9, R9 ;  /* 0x00000009090b7220 */ /* 0x000fe20000400000 */
[----:B------:R-:W-:-:S04]  /*9460*/  FMUL R9, R14, 100 ;  /* 0x42c800000e097820 */ /* 0x000fc80000400000 */
[----:B------:R-:W-:Y:S01]  /*9470*/  FFMA R42, R14, R9, R11 ;  /* 0x000000090e2a7223 */ /* 0x000fe2000000000b */
[----:B------:R-:W-:Y:S02]  /*9480*/  FADD R9, -R15, 1 ;  /* 0x3f8000000f097421 */ /* 0x000fe40000000100 */
[----:B------:R-:W2:Y:S01]  /*9490*/  LDL.64 R14, [R1+0x40] ;  /* 0x00004000010e7983 */ /* 0x000ea20000100a00 */
[----:B------:R-:W-:Y:S01]  /*94a0*/  FMUL R10, R19, 100 ;  /* 0x42c80000130a7820 */ /* 0x000fe20000400000 */
[----:B------:R-:W-:Y:S01]  /*94b0*/  FMUL R30, R9, R9 ;  /* 0x00000009091e7220 */ /* 0x000fe20000400000 */
[C---:B------:R-:W-:Y:S01]  /*94c0*/  FADD R9, -R2.reuse, 1 ;  /* 0x3f80000002097421 */ /* 0x040fe20000000100 */
[----:B------:R-:W-:Y:S02]  /*94d0*/  FFMA R2, R2, R2, -R3 ;  /* 0x0000000202027223 */ /* 0x000fe40000000803 */
[----:B------:R-:W-:Y:S01]  /*94e0*/  FFMA R19, R19, R10, R30 ;  /* 0x0000000a13137223 */ /* 0x000fe2000000001e */
[----:B------:R-:W-:Y:S01]  /*94f0*/  FADD R18, RZ, R18 ;  /* 0x00000012ff127221 */ /* 0x000fe20000000000 */
[----:B------:R-:W4:Y:S01]  /*9500*/  LDL.64 R10, [R1+0x48] ;  /* 0x00004800010a7983 */ /* 0x000f220000100a00 */
[----:B------:R-:W-:Y:S01]  /*9510*/  FMUL R9, R9, R9 ;  /* 0x0000000909097220 */ /* 0x000fe20000400000 */
[----:B------:R-:W-:Y:S01]  /*9520*/  FMUL R41, R2, 100 ;  /* 0x42c8000002297820 */ /* 0x000fe20000400000 */
[----:B------:R-:W-:-:S03]  /*9530*/  FADD R29, R18, R29 ;  /* 0x0000001d121d7221 */ /* 0x000fc60000000000 */
[----:B------:R-:W-:Y:S01]  /*9540*/  FFMA R41, R2, R41, R9 ;  /* 0x0000002902297223 */ /* 0x000fe20000000009 */
[----:B------:R-:W-:Y:S02]  /*9550*/  FADD R2, R29, R8 ;  /* 0x000000081d027221 */ /* 0x000fe40000000000 */
[----:B------:R-:W5:Y:S01]  /*9560*/  LDL.64 R8, [R1+0x50] ;  /* 0x0000500001087983 */ /* 0x000f620000100a00 */
[----:B------:R-:W-:-:S04]  /*9570*/  FADD R18, -R3, 1 ;  /* 0x3f80000003127421 */ /* 0x000fc80000000100 */
[----:B------:R-:W-:Y:S01]  /*9580*/  FMUL R30, R18, R18 ;  /* 0x00000012121e7220 */ /* 0x000fe20000400000 */
[----:B---3--:R-:W-:-:S04]  /*9590*/  FFMA R3, R3, R3, -R12 ;  /* 0x0000000303037223 */ /* 0x008fc8000000080c */
        /* <DEDUP_REMOVED lines=8> */
[----:B--2---:R-:W-:-:S03]  /*9620*/  FFMA R13, R13, R13, -R14 ;  /* 0x0000000d0d0d7223 */ /* 0x004fc6000000080e */
[----:B------:R-:W-:Y:S01]  /*9630*/  FMUL R12, R3, R3 ;  /* 0x00000003030c7220 */ /* 0x000fe20000400000 */
[C---:B------:R-:W-:Y:S01]  /*9640*/  FADD R3, -R14.reuse, 1 ;  /* 0x3f8000000e037421 */ /* 0x040fe20000000100 */
[----:B------:R-:W-:-:S03]  /*9650*/  FFMA R14, R14, R14, -R15 ;  /* 0x0000000e0e0e7223 */ /* 0x000fc6000000080f */
[----:B------:R-:W-:Y:S01]  /*9660*/  FMUL R3, R3, R3 ;  /* 0x0000000303037220 */ /* 0x000fe20000400000 */
[----:B------:R-:W-:-:S04]  /*9670*/  FMUL R31, R14, 100 ;  /* 0x42c800000e1f7820 */ /* 0x000fc80000400000 */
[----:B------:R-:W-:Y:S01]  /*9680*/  FFMA R31, R14, R31, R3 ;  /* 0x0000001f0e1f7223 */ /* 0x000fe20000000003 */
[----:B------:R-:W-:Y:S01]  /*9690*/  FADD R3, -R15, 1 ;  /* 0x3f8000000f037421 */ /* 0x000fe20000000100 */
[----:B------:R-:W-:Y:S01]  /*96a0*/  FMUL R30, R13, 100 ;  /* 0x42c800000d1e7820 */ /* 0x000fe20000400000 */
[----:B----4-:R-:W-:Y:S02]  /*96b0*/  FFMA R15, R15, R15, -R10 ;  /* 0x0000000f0f0f7223 */ /* 0x010fe4000000080a */
[----:B------:R-:W-:Y:S01]  /*96c0*/  FMUL R14, R3, R3 ;  /* 0x00000003030e7220 */ /* 0x000fe20000400000 */
[C---:B------:R-:W-:Y:S01]  /*96d0*/  FADD R3, -R10.reuse, 1 ;  /* 0x3f8000000a037421 */ /* 0x040fe20000000100 */
[----:B------:R-:W-:Y:S01]  /*96e0*/  FFMA R10, R10, R10, -R11 ;  /* 0x0000000a0a0a7223 */ /* 0x000fe2000000080b */
[----:B------:R-:W-:Y:S02]  /*96f0*/  FFMA R30, R13, R30, R12 ;  /* 0x0000001e0d1e7223 */ /* 0x000fe4000000000c */
[----:B------:R-:W-:Y:S01]  /*9700*/  FMUL R13, R3, R3 ;  /* 0x00000003030d7220 */ /* 0x000fe20000400000 */
[----:B------:R-:W-:-:S04]  /*9710*/  FMUL R3, R10, 100 ;  /* 0x42c800000a037820 */ /* 0x000fc80000400000 */
[----:B------:R-:W-:Y:S01]  /*9720*/  FFMA R48, R10, R3, R13 ;  /* 0x000000030a307223 */ /* 0x000fe2000000000d */
[----:B------:R-:W-:-:S04]  /*9730*/  FADD R3, R2, R17 ;  /* 0x0000001102037221 */ /* 0x000fc80000000000 */
[----:B------:R-:W-:Y:S02]  /*9740*/  FADD R3, R3, R16 ;  /* 0x0000001003037221 */ /* 0x000fe40000000000 */
[----:B------:R-:W2:Y:S01]  /*9750*/  LDL.64 R16, [R1+0x58] ;  /* 0x0000580001107983 */ /* 0x000ea20000100a00 */
[C---:B------:R-:W-:Y:S01]  /*9760*/  FADD R2, -R11.reuse, 1 ;  /* 0x3f8000000b027421 */ /* 0x040fe20000000100 */
[----:B-----5:R-:W-:-:S03]  /*9770*/  FFMA R11, R11, R11, -R8 ;  /* 0x0000000b0b0b7223 */ /* 0x020fc60000000808 */
[----:B------:R-:W-:Y:S01]  /*9780*/  FMUL R10, R2, R2 ;  /* 0x00000002020a7220 */ /* 0x000fe20000400000 */
[----:B------:R-:W-:Y:S01]  /*9790*/  FMUL R2, R11, 100 ;  /* 0x42c800000b027820 */ /* 0x000fe20000400000 */
[----:B------:R-:W-:-:S03]  /*97a0*/  FADD R44, R3, R44 ;  /* 0x0000002c032c7221 */ /* 0x000fc60000000000 */
[----:B------:R-:W-:Y:S02]  /*97b0*/  FFMA R49, R11, R2, R10 ;  /* 0x000000020b317223 */ /* 0x000fe4000000000a */
[----:B------:R-:W3:Y:S04]  /*97c0*/  LDL.64 R2, [R1+0x60] ;  /* 0x0000600001027983 */ /* 0x000ee80000100a00 */
[----:B------:R-:W4:Y:S01]  /*97d0*/  LDL.64 R10, [R1+0x68] ;  /* 0x00006800010a7983 */ /* 0x000f220000100a00 */
[----:B------:R-:W-:-:S04]  /*97e0*/  FMUL R12, R15, 100 ;  /* 0x42c800000f0c7820 */ /* 0x000fc80000400000 */
[----:B------:R-:W-:Y:S02]  /*97f0*/  FFMA R45, R15, R12, R14 ;  /* 0x0000000c0f2d7223 */ /* 0x000fe4000000000e */
[----:B------:R-:W5:Y:S04]  /*9800*/  LDL.64 R12, [R1+0x70] ;  /* 0x00007000010c7983 */ /* 0x000f680000100a00 */
[----:B------:R-:W5:Y:S01]  /*9810*/  LDL.64 R14, [R1+0x78] ;  /* 0x00007800010e7983 */ /* 0x000f620000100a00 */
        /* <DEDUP_REMOVED lines=29> */
[----:B---3--:R-:W-:Y:S01]  /*99f0*/  FFMA R17, R17, R17, -R2 ;  /* 0x0000001111117223 */ /* 0x008fe20000000802 */
        /* <DEDUP_REMOVED lines=10> */
[----:B----4-:R-:W-:Y:S01]  /*9aa0*/  FFMA R3, R3, R3, -R10 ;  /* 0x0000000303037223 */ /* 0x010fe2000000080a */
        /* <DEDUP_REMOVED lines=11> */
[----:B-----5:R-:W-:Y:S01]  /*9b60*/  FFMA R11, R11, R11, -R12 ;  /* 0x0000000b0b0b7223 */ /* 0x020fe2000000080c */
        /* <DEDUP_REMOVED lines=26> */
.L_x_47:
[----:B------:R-:W4:Y:S04]  /*9d10*/  LDL.64 R10, [R1+0x8] ;  /* 0x00000800010a7983 */ /* 0x000f280000100a00 */
[----:B------:R-:W5:Y:S04]  /*9d20*/  LDL.64 R12, [R1+0x10] ;  /* 0x00001000010c7983 */ /* 0x000f680000100a00 */
[----:B------:R-:W3:Y:S04]  /*9d30*/  LDL.64 R14, [R1+0x18] ;  /* 0x00001800010e7983 */ /* 0x000ee80000100a00 */
[----:B01----:R-:W3:Y:S04]  /*9d40*/  LDL.64 R16, [R1+0x20] ;  /* 0x0000200001107983 */ /* 0x003ee80000100a00 */
[----:B------:R-:W3:Y:S04]  /*9d50*/  LDL.64 R18, [R1+0x28] ;  /* 0x0000280001127983 */ /* 0x000ee80000100a00 */
[----:B------:R-:W3:Y:S04]  /*9d60*/  LDL.64 R28, [R1+0x30] ;  /* 0x00003000011c7983 */ /* 0x000ee80000100a00 */
[----:B--2---:R-:W2:Y:S04]  /*9d70*/  LDL.64 R2, [R1+0x38] ;  /* 0x0000380001027983 */ /* 0x004ea80000100a00 */
[----:B------:R-:W2:Y:S01]  /*9d80*/  LDL.64 R8, [R1+0x40] ;  /* 0x0000400001087983 */ /* 0x000ea20000100a00 */
[----:B----4-:R-:W-:-:S04]  /*9d90*/  FFMA R10, R10, R10, RZ ;  /* 0x0000000a0a0a7223 */ /* 0x010fc800000000ff */
[----:B------:R-:W-:Y:S02]  /*9da0*/  FFMA R31, R11, R11, R10 ;  /* 0x0000000b0b1f7223 */ /* 0x000fe4000000000a */
[----:B------:R-:W4:Y:S02]  /*9db0*/  LDL.64 R10, [R1+0x48] ;  /* 0x00004800010a7983 */ /* 0x000f240000100a00 */
[----:B-----5:R-:W-:-:S04]  /*9dc0*/  FFMA R12, R12, R12, R31 ;  /* 0x0000000c0c0c7223 */ /* 0x020fc8000000001f */
[----:B------:R-:W-:Y:S02]  /*9dd0*/  FFMA R31, R13, R13, R12 ;  /* 0x0000000d0d1f7223 */ /* 0x000fe4000000000c */
[----:B------:R-:W5:Y:S02]  /*9de0*/  LDL.64 R12, [R1+0x50] ;  /* 0x00005000010c7983 */ /* 0x000f640000100a00 */
[----:B---3--:R-:W-:-:S04]  /*9df0*/  FFMA R14, R14, R14, R31 ;  /* 0x0000000e0e0e7223 */ /* 0x008fc8000000001f */
[----:B------:R-:W-:Y:S02]  /*9e00*/  FFMA R31, R15, R15, R14 ;  /* 0x0000000f0f1f7223 */ /* 0x000fe4000000000e */
[----:B------:R-:W3:Y:S02]  /*9e10*/  LDL.64 R14, [R1+0x58] ;  /* 0x00005800010e7983 */ /* 0x000ee40000100a00 */
[----:B------:R-:W-:-:S04]  /*9e20*/  FFMA R16, R16, R16, R31 ;  /* 0x0000001010107223 */ /* 0x000fc8000000001f */
        /* <DEDUP_REMOVED lines=8> */
[----:B--2---:R-:W-:Y:S02]  /*9eb0*/  FFMA R2, R2, R2, R31 ;  /* 0x0000000202027223 */ /* 0x004fe4000000001f */
[----:B------:R-:W2:Y:S02]  /*9ec0*/  LDL.64 R30, [R1+0x78] ;  /* 0x00007800011e7983 */ /* 0x000ea40000100a00 */
[----:B------:R-:W-:-:S04]  /*9ed0*/  FFMA R3, R3, R3, R2 ;  /* 0x0000000303037223 */ /* 0x000fc80000000002 */
[----:B------:R-:W-:-:S04]  /*9ee0*/  FFMA R8, R8, R8, R3 ;  /* 0x0000000808087223 */ /* 0x000fc80000000003 */
[----:B------:R-:W-:-:S04]  /*9ef0*/  FFMA R9, R9, R9, R8 ;  /* 0x0000000909097223 */ /* 0x000fc80000000008 */
[----:B----4-:R-:W-:-:S04]  /*9f00*/  FFMA R10, R10, R10, R9 ;  /* 0x0000000a0a0a7223 */ /* 0x010fc80000000009 */
[----:B------:R-:W-:-:S04]  /*9f10*/  FFMA R11, R11, R11, R10 ;  /* 0x0000000b0b0b7223 */ /* 0x000fc8000000000a */
[----:B-----5:R-:W-:-:S04]  /*9f20*/  FFMA R12, R12, R12, R11 ;  /* 0x0000000c0c0c7223 */ /* 0x020fc8000000000b */
[----:B------:R-:W-:-:S04]  /*9f30*/  FFMA R13, R13, R13, R12 ;  /* 0x0000000d0d0d7223 */ /* 0x000fc8000000000c */
[----:B---3--:R-:W-:-:S04]  /*9f40*/  FFMA R14, R14, R14, R13 ;  /* 0x0000000e0e0e7223 */ /* 0x008fc8000000000d */
        /* <DEDUP_REMOVED lines=8> */
[----:B------:R-:W-:Y:S01]  /*9fd0*/  FFMA R41, R31, R31, R30 ;  /* 0x0000001f1f297223 */ /* 0x000fe2000000001e */
[----:B------:R-:W-:Y:S06]  /*9fe0*/  BRA `(.L_x_48) ;  /* 0x00000024000c7947 */ /* 0x000fec0003800000 */
.L_x_46:
[----:B------:R-:W-:-:S09]  /*9ff0*/  UISETP.NE.AND UP0, UPT, UR5, 0x3, UPT ;  /* 0x000000030500788c */ /* 0x000fd2000bf05270 */
[----:B------:R-:W-:Y:S05]  /*a000*/  BRA.U !UP0, `(.L_x_49) ;  /* 0x0000000d08247547 */ /* 0x000fea000b800000 */
[----:B------:R-:W-:-:S09]  /*a010*/  UISETP.NE.AND UP0, UPT, UR5, 0x4, UPT ;  /* 0x000000040500788c */ /* 0x000fd2000bf05270 */
[----:B------:R-:W-:Y:S05]  /*a020*/  BRA.U UP0, `(.L_x_48) ;  /* 0x0000002100fc7547 */ /* 0x000fea000b800000 */
        /* <DEDUP_REMOVED lines=8> */
[C---:B----4-:R-:W-:Y:S01]  /*a0b0*/  FMUL R31, R29.reuse, 0.70710676908493041992 ;  /* 0x3f3504f31d1f7820 */ /* 0x050fe20000400000 */
[C---:B------:R-:W-:Y:S01]  /*a0c0*/  FMUL.RZ R30, R28.reuse, 0.15915493667125701904 ;  /* 0x3e22f9831c1e7820 */ /* 0x040fe2000040c000 */
[----:B------:R-:W-:Y:S01]  /*a0d0*/  FMUL R28, R28, R28 ;  /* 0x0000001c1c1c7220 */ /* 0x000fe20000400000 */
[----:B------:R-:W-:Y:S01]  /*a0e0*/  FMUL R29, R29, R29 ;  /* 0x0000001d1d1d7220 */ /* 0x000fe20000400000 */
[----:B------:R-:W-:Y:S01]  /*a0f0*/  FMUL.RZ R31, R31, 0.15915493667125701904 ;  /* 0x3e22f9831f1f7820 */ /* 0x000fe2000040c000 */
[C---:B-----5:R-:W-:Y:S01]  /*a100*/  FMUL R41, R14.reuse, R14 ;  /* 0x0000000e0e297220 */ /* 0x060fe20000400000 */
        /* <DEDUP_REMOVED lines=12> */
[----:B---3--:R-:W-:Y:S01]  /*a1d0*/  FMUL R30, R18, 0.44721359014511108398 ;  /* 0x3ee4f92e121e7820 */ /* 0x008fe20000400000 */
[----:B------:R-:W-:Y:S01]  /*a1e0*/  FFMA R15, RZ, R15, R28 ;  /* 0x0000000fff0f7223 */ /* 0x000fe2000000001c */
[----:B-1----:R-:W-:Y:S01]  /*a1f0*/  FMUL R31, R42, R29 ;  /* 0x0000001d2a1f7220 */ /* 0x002fe20000400000 */
[----:B------:R-:W0:Y:S01]  /*a200*/  MUFU.COS R14, R44 ;  /* 0x0000002c000e7308 */ /* 0x000e220000000000 */
[----:B------:R-:W-:Y:S01]  /*a210*/  FMUL.RZ R41, R30, 0.15915493667125701904 ;  /* 0x3e22f9831e297820 */ /* 0x000fe2000040c000 */
[----:B------:R-:W-:Y:S01]  /*a220*/  FMUL R30, R19, 0.40824830532073974609 ;  /* 0x3ed105ec131e7820 */ /* 0x000fe20000400000 */
[----:B------:R-:W-:Y:S01]  /*a230*/  FMUL R18, R18, R18 ;  /* 0x0000001212127220 */ /* 0x000fe20000400000 */
[----:B------:R-:W-:Y:S01]  /*a240*/  FMUL R28, R17, 0.35355338454246520996 ;  /* 0x3eb504f3111c7820 */ /* 0x000fe20000400000 */
[----:B------:R-:W-:Y:S01]  /*a250*/  FMUL R19, R19, R19 ;  /* 0x0000001313137220 */ /* 0x000fe20000400000 */
[----:B------:R-:W-:Y:S01]  /*a260*/  FMUL.RZ R30, R30, 0.15915493667125701904 ;  /* 0x3e22f9831e1e7820 */ /* 0x000fe2000040c000 */
[----:B------:R-:W-:Y:S01]  /*a270*/  FFMA R18, RZ, R18, R15 ;  /* 0x00000012ff127223 */ /* 0x000fe2000000000f */
[----:B------:R-:W1:Y:S03]  /*a280*/  MUFU.COS R29, R41 ;  /* 0x00000029001d7308 */ /* 0x000e660000000000 */
[----:B------:R-:W-:-:S05]  /*a290*/  FFMA R18, RZ, R19, R18 ;  /* 0x00000013ff127223 */ /* 0x000fca0000000012 */
[----:B------:R3:W4:Y:S01]  /*a2a0*/  MUFU.COS R42, R30 ;  /* 0x0000001e002a7308 */ /* 0x0007220000000000 */
[----:B0-----:R-:W-:-:S04]  /*a2b0*/  FMUL R14, R31, R14 ;  /* 0x0000000e1f0e7220 */ /* 0x001fc80000400000 */
[----:B-1----:R-:W-:Y:S01]  /*a2c0*/  FMUL R29, R14, R29 ;  /* 0x0000001d0e1d7220 */ /* 0x002fe20000400000 */
[----:B------:R-:W-:Y:S01]  /*a2d0*/  FMUL R14, R16, 0.37796446681022644043 ;  /* 0x3ec1848f100e7820 */ /* 0x000fe20000400000 */
[----:B---3--:R-:W-:Y:S01]  /*a2e0*/  FMUL.RZ R30, R28, 0.15915493667125701904 ;  /* 0x3e22f9831c1e7820 */ /* 0x008fe2000040c000 */
[----:B------:R-:W-:Y:S02]  /*a2f0*/  FMUL R28, R12, 0.3333333432674407959 ;  /* 0x3eaaaaab0c1c7820 */ /* 0x000fe40000400000 */
[----:B------:R-:W-:Y:S01]  /*a300*/  FMUL.RZ R41, R14, 0.15915493667125701904 ;  /* 0x3e22f9830e297820 */ /* 0x000fe2000040c000 */
[----:B----4-:R-:W-:Y:S01]  /*a310*/  FMUL R42, R29, R42 ;  /* 0x0000002a1d2a7220 */ /* 0x010fe20000400000 */
[----:B------:R-:W-:Y:S02]  /*a320*/  FMUL R29, R16, R16 ;  /* 0x00000010101d7220 */ /* 0x000fe40000400000 */
[----:B------:R-:W0:Y:S01]  /*a330*/  MUFU.COS R19, R41 ;  /* 0x0000002900137308 */ /* 0x000e220000000000 */
[----:B------:R-:W-:Y:S01]  /*a340*/  FMUL.RZ R31, R28, 0.15915493667125701904 ;  /* 0x3e22f9831c1f7820 */ /* 0x000fe2000040c000 */
[----:B------:R-:W-:Y:S01]  /*a350*/  FMUL R28, R13, 0.31622776389122009277 ;  /* 0x3ea1e89b0d1c7820 */ /* 0x000fe20000400000 */
[----:B------:R-:W-:Y:S01]  /*a360*/  FFMA R16, RZ, R29, R18 ;  /* 0x0000001dff107223 */ /* 0x000fe20000000012 */
[----:B------:R-:W3:Y:S01]  /*a370*/  LDL.64 R14, [R1+0x48] ;  /* 0x00004800010e7983 */ /* 0x000ee20000100a00 */
[----:B------:R-:W-:Y:S01]  /*a380*/  FMUL R17, R17, R17 ;  /* 0x0000001111117220 */ /* 0x000fe20000400000 */
[----:B------:R-:W-:-:S02]  /*a390*/  FMUL.RZ R28, R28, 0.15915493667125701904 ;  /* 0x3e22f9831c1c7820 */ /* 0x000fc4000040c000 */
[----:B------:R-:W1:Y:S01]  /*a3a0*/  MUFU.COS R18, R30 ;  /* 0x0000001e00127308 */ /* 0x000e620000000000 */
[----:B------:R-:W-:Y:S02]  /*a3b0*/  FFMA R29, RZ, R17, R16 ;  /* 0x00000011ff1d7223 */ /* 0x000fe40000000010 */
[----:B------:R-:W4:Y:S05]  /*a3c0*/  LDL.64 R16, [R1+0x50] ;  /* 0x0000500001107983 */ /* 0x000f2a0000100a00 */
[----:B------:R-:W5:Y:S01]  /*a3d0*/  MUFU.COS R31, R31 ;  /* 0x0000001f001f7308 */ /* 0x000f620000000000 */
        /* <DEDUP_REMOVED lines=9> */
[----:B-----5:R-:W-:Y:S01]  /*a470*/  FMUL R31, R18, R31 ;  /* 0x0000001f121f7220 */ /* 0x020fe20000400000 */
[----:B------:R-:W-:Y:S01]  /*a480*/  FFMA R12, RZ, R13, R12 ;  /* 0x0000000dff0c7223 */ /* 0x000fe2000000000c */
[----:B------:R-:W5:Y:S01]  /*a490*/  LDL.64 R18, [R1+0x58] ;  /* 0x0000580001127983 */ /* 0x000f620000100a00 */
        /* <DEDUP_REMOVED lines=8> */
[----:B--2---:R-:W-:Y:S01]  /*a520*/  FMUL R11, R2, 0.2773500978946685791 ;  /* 0x3e8e00d5020b7820 */ /* 0x004fe20000400000 */
[----:B-1----:R-:W-:Y:S02]  /*a530*/  FMUL R13, R28, R13 ;  /* 0x0000000d1c0d7220 */ /* 0x002fe40000400000 */
[----:B------:R-:W2:Y:S01]  /*a540*/  LDL.64 R28, [R1+0x60] ;  /* 0x00006000011c7983 */ /* 0x000ea20000100a00 */
[----:B------:R-:W-:-:S06]  /*a550*/  FMUL.RZ R42, R11, 0.15915493667125701904 ;  /* 0x3e22f9830b2a7820 */ /* 0x000fcc000040c000 */
[----:B------:R-:W1:Y:S01]  /*a560*/  MUFU.COS R42, R42 ;  /* 0x0000002a002a7308 */ /* 0x000e620000000000 */
[----:B0-----:R-:W-:Y:S01]  /*a570*/  FMUL R13, R13, R10 ;  /* 0x0000000a0d0d7220 */ /* 0x001fe20000400000 */
[----:B------:R-:W-:-:S04]  /*a580*/  FMUL R10, R3, 0.26726123690605163574 ;  /* 0x3e88d677030a7820 */ /* 0x000fc80000400000 */
[----:B------:R-:W-:Y:S01]  /*a590*/  FMUL.RZ R43, R10, 0.15915493667125701904 ;  /* 0x3e22f9830a2b7820 */ /* 0x000fe2000040c000 */
[----:B------:R-:W-:Y:S01]  /*a5a0*/  FMUL R31, R2, R2 ;  /* 0x00000002021f7220 */ /* 0x000fe20000400000 */
[----:B------:R-:W2:Y:S02]  /*a5b0*/  LDL.64 R10, [R1+0x68] ;  /* 0x00006800010a7983 */ /* 0x000ea40000100a00 */
[----:B------:R-:W0:Y:S01]  /*a5c0*/  MUFU.COS R30, R43 ;  /* 0x0000002b001e7308 */ /* 0x000e220000000000 */
[----:B------:R-:W-:Y:S01]  /*a5d0*/  FFMA R31, RZ, R31, R12 ;  /* 0x0000001fff1f7223 */ /* 0x000fe2000000000c */
[----:B------:R-:W-:Y:S01]  /*a5e0*/  FMUL R2, R3, R3 ;  /* 0x0000000303027220 */ /* 0x000fe20000400000 */
[----:B-1----:R-:W-:Y:S02]  /*a5f0*/  FMUL R41, R13, R42 ;  /* 0x0000002a0d297220 */ /* 0x002fe40000400000 */
[----:B------:R-:W2:Y:S01]  /*a600*/  LDL.64 R12, [R1+0x70] ;  /* 0x00007000010c7983 */ /* 0x000ea20000100a00 */
[----:B------:R-:W-:Y:S01]  /*a610*/  FFMA R2, RZ, R2, R31 ;  /* 0x00000002ff027223 */ /* 0x000fe2000000001f */
[----:B------:R-:W-:Y:S01]  /*a620*/  FMUL R3, R8, R8 ;  /* 0x0000000808037220 */ /* 0x000fe20000400000 */
[----:B0-----:R-:W-:-:S03]  /*a630*/  FMUL R31, R41, R30 ;  /* 0x0000001e291f7220 */ /* 0x001fc60000400000 */
[----:B------:R-:W-:Y:S02]  /*a640*/  FFMA R30, RZ, R3, R2 ;  /* 0x00000003ff1e7223 */ /* 0x000fe40000000002 */
[----:B------:R-:W2:Y:S01]  /*a650*/  LDL.64 R2, [R1+0x78] ;  /* 0x0000780001027983 */ /* 0x000ea20000100a00 */
        /* <DEDUP_REMOVED lines=10> */
[C---:B---3--:R-:W-:Y:S01]  /*a700*/  FMUL R9, R14.reuse, 0.24253562092781066895 ;  /* 0x3e785b420e097820 */ /* 0x048fe20000400000 */
[----:B------:R-:W-:-:S03]  /*a710*/  FMUL R41, R14, R14 ;  /* 0x0000000e0e297220 */ /* 0x000fc60000400000 */
[----:B------:R-:W-:Y:S01]  /*a720*/  FMUL.RZ R43, R9, 0.15915493667125701904 ;  /* 0x3e22f983092b7820 */ /* 0x000fe2000040c000 */
[----:B------:R-:W-:Y:S01]  /*a730*/  FMUL R9, R15, 0.23570226132869720459 ;  /* 0x3e715bef0f097820 */ /* 0x000fe20000400000 */
[----:B----4-:R-:W-:Y:S02]  /*a740*/  FMUL R14, R16, 0.22941572964191436768 ;  /* 0x3e6aebf5100e7820 */ /* 0x010fe40000400000 */
        /* <DEDUP_REMOVED lines=9> */
[----:B------:R-:W3:Y:S01]  /*a7e0*/  MUFU.COS R30, R30 ;  /* 0x0000001e001e7308 */ /* 0x000ee20000000000 */
[----:B------:R-:W-:Y:S01]  /*a7f0*/  FFMA R8, RZ, R15, R8 ;  /* 0x0000000fff087223 */ /* 0x000fe20000000008 */
[----:B------:R-:W-:Y:S01]  /*a800*/  FMUL.RZ R14, R14, 0.15915493667125701904 ;  /* 0x3e22f9830e0e7820 */ /* 0x000fe2000040c000 */
[----:B0-----:R-:W-:Y:S01]  /*a810*/  FMUL R42, R42, R31 ;  /* 0x0000001f2a2a7220 */ /* 0x001fe20000400000 */
[----:B-----5:R-:W-:-:S04]  /*a820*/  FMUL R15, R18, 0.21821789443492889404 ;  /* 0x3e5f7483120f7820 */ /* 0x020fc80000400000 */
[----:B------:R-:W0:Y:S01]  /*a830*/  MUFU.COS R14, R14 ;  /* 0x0000000e000e7308 */ /* 0x000e220000000000 */
[----:B------:R-:W-:Y:S01]  /*a840*/  FMUL.RZ R15, R15, 0.15915493667125701904 ;  /* 0x3e22f9830f0f7820 */ /* 0x000fe2000040c000 */
[----:B-1----:R-:W-:-:S06]  /*a850*/  FMUL R9, R42, R9 ;  /* 0x000000092a097220 */ /* 0x002fcc0000400000 */
[----:B------:R-:W1:Y:S01]  /*a860*/  MUFU.COS R15, R15 ;  /* 0x0000000f000f7308 */ /* 0x000e620000000000 */
[----:B---3--:R-:W-:Y:S01]  /*a870*/  FMUL R31, R9, R30 ;  /* 0x0000001e091f7220 */ /* 0x008fe20000400000 */
[----:B------:R-:W-:Y:S01]  /*a880*/  FMUL R9, R19, 0.21320071816444396973 ;  /* 0x3e5a514a13097820 */ /* 0x000fe20000400000 */
[----:B------:R-:W-:-:S03]  /*a890*/  FMUL R17, R17, R17 ;  /* 0x0000001111117220 */ /* 0x000fc60000400000 */
[----:B------:R-:W-:Y:S01]  /*a8a0*/  FMUL.RZ R9, R9, 0.15915493667125701904 ;  /* 0x3e22f98309097820 */ /* 0x000fe2000040c000 */
[----:B------:R-:W-:Y:S01]  /*a8b0*/  FFMA R8, RZ, R17, R8 ;  /* 0x00000011ff087223 */ /* 0x000fe20000000008 */
[----:B------:R-:W-:Y:S01]  /*a8c0*/  FMUL R17, R18, R18 ;  /* 0x0000001212117220 */ /* 0x000fe20000400000 */
[----:B--2---:R-:W-:Y:S01]  /*a8d0*/  FMUL R16, R28, 0.20851440727710723877 ;  /* 0x3e5584cd1c107820 */ /* 0x004fe20000400000 */
        /* <DEDUP_REMOVED lines=58> */
[----:B------:R4:W0:Y:S01]  /*ac80*/  F2F.F32.F64 R41, R2 ;  /* 0x0000000200297310 */ /* 0x0008220000301000 */
[----:B------:R-:W-:Y:S05]  /*ac90*/  BRA `(.L_x_48) ;  /* 0x0000001400e07947 */ /* 0x000fea0003800000 */
.L_x_49:
[----:B------:R-:W0:Y:S04]  /*aca0*/  LDL.64 R14, [R1+0x8] ;  /* 0x00000800010e7983 */ /* 0x000e280000100a00 */
[----:B------:R-:W4:Y:S04]  /*acb0*/  LDL.64 R12, [R1+0x10] ;  /* 0x00001000010c7983 */ /* 0x000f280000100a00 */
[----:B------:R-:W5:Y:S04]  /*acc0*/  LDL.64 R10, [R1+0x18] ;  /* 0x00001800010a7983 */ /* 0x000f680000100a00 */
[----:B--2---:R-:W2:Y:S01]  /*acd0*/  LDL.64 R2, [R1+0x20] ;  /* 0x0000200001027983 */ /* 0x004ea20000100a00 */
[----:B------:R-:W-:Y:S01]  /*ace0*/  UMOV UR12, 0x54442d18 ;  /* 0x54442d18000c7882 */ /* 0x000fe20000000000 */
[----:B------:R-:W-:Y:S01]  /*acf0*/  UMOV UR13, 0x401921fb ;  /* 0x401921fb000d7882 */ /* 0x000fe20000000000 */
[----:B0-----:R-:W0:Y:S08]  /*ad00*/  F2F.F64.F32 R8, R14 ;  /* 0x0000000e00087310 */ /* 0x001e300000201800 */
[----:B------:R-:W-:Y:S01]  /*ad10*/  F2F.F64.F32 R30, R15 ;  /* 0x0000000f001e7310 */ /* 0x000fe20000201800 */
[----:B0-----:R-:W-:Y:S01]  /*ad20*/  DMUL R28, R8, UR12 ;  /* 0x0000000c081c7c28 */ /* 0x001fe20008000000 */
[----:B------:R-:W3:Y:S09]  /*ad30*/  LDL.64 R8, [R1+0x28] ;  /* 0x0000280001087983 */ /* 0x000ef20000100a00 */
        /* <DEDUP_REMOVED lines=9> */
[----:B----4-:R-:W0:Y:S01]  /*add0*/  F2F.F64.F32 R16, R12 ;  /* 0x0000000c00107310 */ /* 0x010e220000201800 */
[----:B-1----:R-:W-:-:S07]  /*ade0*/  FMUL.RZ R41, R30, 0.15915493667125701904 ;  /* 0x3e22f9831e297820 */ /* 0x002fce000040c000 */
[----:B------:R-:W1:Y:S01]  /*adf0*/  MUFU.COS R41, R41 ;  /* 0x0000002900297308 */ /* 0x000e620000000000 */
[----:B0-----:R-:W-:Y:S01]  /*ae00*/  DMUL R16, R16, UR12 ;  /* 0x0000000c10107c28 */ /* 0x001fe20008000000 */
[----:B------:R-:W-:-:S06]  /*ae10*/  FMUL R49, R15, R15 ;  /* 0x0000000f0f317220 */ /* 0x000fcc0000400000 */
[----:B------:R-:W0:Y:S08]  /*ae20*/  F2F.F32.F64 R14, R42 ;  /* 0x0000002a000e7310 */ /* 0x000e300000301000 */
[----:B------:R-:W-:Y:S08]  /*ae30*/  F2F.F64.F32 R28, R49 ;  /* 0x00000031001c7310 */ /* 0x000ff00000201800 */
[----:B-1----:R-:W1:Y:S08]  /*ae40*/  F2F.F64.F32 R18, R41 ;  /* 0x0000002900127310 */ /* 0x002e700000201800 */
[----:B------:R-:W4:Y:S08]  /*ae50*/  F2F.F32.F64 R16, R16 ;  /* 0x0000001000107310 */ /* 0x000f300000301000 */
[----:B0-----:R-:W0:Y:S01]  /*ae60*/  F2F.F64.F32 R14, R14 ;  /* 0x0000000e000e7310 */ /* 0x001e220000201800 */
[----:B-1----:R-:W-:Y:S01]  /*ae70*/  DFMA R28, R18, -10, R28 ;  /* 0xc0240000121c782b */ /* 0x002fe2000000001c */
[----:B----4-:R-:W-:-:S06]  /*ae80*/  FMUL.RZ R48, R16, 0.15915493667125701904 ;  /* 0x3e22f98310307820 */ /* 0x010fcc000040c000 */
[----:B------:R-:W1:Y:S08]  /*ae90*/  F2F.F64.F32 R18, R13 ;  /* 0x0000000d00127310 */ /* 0x000e700000201800 */
[----:B------:R-:W4:Y:S01]  /*aea0*/  MUFU.COS R48, R48 ;  /* 0x0000003000307308 */ /* 0x000f220000000000 */
[----:B0-----:R-:W-:Y:S01]  /*aeb0*/  DADD R30, R28, R14 ;  /* 0x000000001c1e7229 */ /* 0x001fe2000000000e */
[----:B------:R-:W3:Y:S01]  /*aec0*/  LDL.64 R14, [R1+0x30] ;  /* 0x00003000010e7983 */ /* 0x000ee20000100a00 */
[----:B------:R-:W-:Y:S01]  /*aed0*/  FMUL R42, R12, R12 ;  /* 0x0000000c0c2a7220 */ /* 0x000fe20000400000 */
[----:B-1----:R-:W-:-:S04]  /*aee0*/  DMUL R44, R18, UR12 ;  /* 0x0000000c122c7c28 */ /* 0x002fc80008000000 */
[----:B------:R-:W-:Y:S08]  /*aef0*/  F2F.F32.F64 R43, R30 ;  /* 0x0000001e002b7310 */ /* 0x000ff00000301000 */
[----:B------:R-:W0:Y:S08]  /*af00*/  F2F.F32.F64 R41, R44 ;  /* 0x0000002c00297310 */ /* 0x000e300000301000 */
[----:B------:R-:W-:Y:S08]  /*af10*/  F2F.F64.F32 R28, R42 ;  /* 0x0000002a001c7310 */ /* 0x000ff00000201800 */
[----:B----4-:R-:W1:Y:S01]  /*af20*/  F2F.F64.F32 R18, R48 ;  /* 0x0000003000127310 */ /* 0x010e620000201800 */
[----:B0-----:R-:W-:-:S07]  /*af30*/  FMUL.RZ R41, R41, 0.15915493667125701904 ;  /* 0x3e22f98329297820 */ /* 0x001fce000040c000 */
[----:B------:R-:W0:Y:S01]  /*af40*/  F2F.F64.F32 R16, R43 ;  /* 0x0000002b00107310 */ /* 0x000e220000201800 */
[----:B-1----:R-:W-:-:S07]  /*af50*/  DFMA R18, R18, -10, R28 ;  /* 0xc02400001212782b */ /* 0x002fce000000001c */
[----:B------:R-:W1:Y:S01]  /*af60*/  MUFU.COS R41, R41 ;  /* 0x0000002900297308 */ /* 0x000e620000000000 */
[----:B0-----:R-:W-:-:S07]  /*af70*/  DADD R30, R18, R16 ;  /* 0x00000000121e7229 */ /* 0x001fce0000000010 */
[----:B-----5:R-:W0:Y:S01]  /*af80*/  F2F.F64.F32 R16, R10 ;  /* 0x0000000a00107310 */ /* 0x020e220000201800 */
[----:B------:R-:W-:-:S07]  /*af90*/  FMUL R28, R13, R13 ;  /* 0x0000000d0d1c7220 */ /* 0x000fce0000400000 */
[----:B------:R-:W4:Y:S01]  /*afa0*/  F2F.F32.F64 R12, R30 ;  /* 0x0000001e000c7310 */ /* 0x000f220000301000 */
[----:B0-----:R-:W-:-:S07]  /*afb0*/  DMUL R42, R16, UR12 ;  /* 0x0000000c102a7c28 */ /* 0x001fce0008000000 */
[----:B------:R-:W-:Y:S08]  /*afc0*/  F2F.F64.F32 R28, R28 ;  /* 0x0000001c001c7310 */ /* 0x000ff00000201800 */
[----:B-1----:R-:W0:Y:S08]  /*afd0*/  F2F.F64.F32 R18, R41 ;  /* 0x0000002900127310 */ /* 0x002e300000201800 */
[----:B----4-:R-:W1:Y:S08]  /*afe0*/  F2F.F64.F32 R12, R12 ;  /* 0x0000000c000c7310 */ /* 0x010e700000201800 */
[----:B------:R-:W4:Y:S01]  /*aff0*/  F2F.F32.F64 R42, R42 ;  /* 0x0000002a002a7310 */ /* 0x000f220000301000 */
[----:B0-----:R-:W-:-:S08]  /*b000*/  DFMA R18, R18, -10, R28 ;  /* 0xc02400001212782b */ /* 0x001fd0000000001c */
[----:B-1----:R-:W-:Y:S01]  /*b010*/  DADD R44, R18, R12 ;  /* 0x00000000122c7229 */ /* 0x002fe2000000000c */
[----:B------:R-:W5:Y:S01]  /*b020*/  LDL.64 R12, [R1+0x38] ;  /* 0x00003800010c7983 */ /* 0x000f620000100a00 */
[----:B----4-:R-:W-:Y:S01]  /*b030*/  FMUL.RZ R48, R42, 0.15915493667125701904 ;  /* 0x3e22f9832a307820 */ /* 0x010fe2000040c000 */
[----:B------:R-:W0:Y:S08]  /*b040*/  F2F.F64.F32 R16, R11 ;  /* 0x0000000b00107310 */ /* 0x000e300000201800 */
[----:B------:R-:W1:Y:S01]  /*b050*/  MUFU.COS R48, R48 ;  /* 0x0000003000307308 */ /* 0x000e620000000000 */
[----:B------:R-:W-:-:S07]  /*b060*/  FMUL R30, R10, R10 ;  /* 0x0000000a0a1e7220 */ /* 0x000fce0000400000 */
[----:B------:R-:W4:Y:S01]  /*b070*/  F2F.F32.F64 R45, R44 ;  /* 0x0000002c002d7310 */ /* 0x000f220000301000 */
[----:B0-----:R-:W-:-:S07]  /*b080*/  DMUL R16, R16, UR12 ;  /* 0x0000000c10107c28 */ /* 0x001fce0008000000 */
[----:B------:R-:W-:Y:S08]  /*b090*/  F2F.F64.F32 R30, R30 ;  /* 0x0000001e001e7310 */ /* 0x000ff00000201800 */
[----:B-1----:R-:W0:Y:S08]  /*b0a0*/  F2F.F64.F32 R28, R48 ;  /* 0x00000030001c7310 */ /* 0x002e300000201800 */
[----:B------:R-:W1:Y:S08]  /*b0b0*/  F2F.F32.F64 R16, R16 ;  /* 0x0000001000107310 */ /* 0x000e700000301000 */
[----:B----4-:R-:W4:Y:S01]  /*b0c0*/  F2F.F64.F32 R18, R45 ;  /* 0x0000002d00127310 */ /* 0x010f220000201800 */
[----:B0-----:R-:W-:Y:S01]  /*b0d0*/  DFMA R28, R28, -10, R30 ;  /* 0xc02400001c1c782b */ /* 0x001fe2000000001e */
[----:B-1----:R-:W-:-:S07]  /*b0e0*/  FMUL.RZ R44, R16, 0.15915493667125701904 ;  /* 0x3e22f983102c7820 */ /* 0x002fce000040c000 */
[----:B----4-:R-:W-:Y:S02]  /*b0f0*/  DADD R42, R28, R18 ;  /* 0x000000001c2a7229 */ /* 0x010fe40000000012 */
[----:B------:R-:W0:Y:S01]  /*b100*/  MUFU.COS R28, R44 ;  /* 0x0000002c001c7308 */ /* 0x000e220000000000 */
[----:B------:R-:W-:-:S07]  /*b110*/  FMUL R49, R11, R11 ;  /* 0x0000000b0b317220 */ /* 0x000fce0000400000 */
[----:B------:R-:W-:Y:S08]  /*b120*/  F2F.F32.F64 R41, R42 ;  /* 0x0000002a00297310 */ /* 0x000ff00000301000 */
[----:B--2---:R-:W1:Y:S08]  /*b130*/  F2F.F64.F32 R18, R2 ;  /* 0x0000000200127310 */ /* 0x004e700000201800 */
        /* <DEDUP_REMOVED lines=20> */
[----:B---3--:R-:W1:Y:S08]  /*b280*/  F2F.F64.F32 R16, R8 ;  /* 0x0000000800107310 */ /* 0x008e700000201800 */
[----:B----4-:R-:W3:Y:S01]  /*b290*/  F2F.F64.F32 R18, R49 ;  /* 0x0000003100127310 */ /* 0x010ee20000201800 */
[----:B------:R-:W-:-:S02]  /*b2a0*/  FMUL R51, R3, R3 ;  /* 0x0000000303337220 */ /* 0x000fc40000400000 */
[----:B------:R-:W4:Y:S01]  /*b2b0*/  LDL.64 R2, [R1+0x48] ;  /* 0x0000480001027983 */ /* 0x000f220000100a00 */
[----:B-1----:R-:W-:-:S04]  /*b2c0*/  DMUL R30, R16, UR12 ;  /* 0x0000000c101e7c28 */ /* 0x002fc80008000000 */
[----:B------:R-:W-:Y:S01]  /*b2d0*/  F2F.F64.F32 R16, R51 ;  /* 0x0000003300107310 */ /* 0x000fe20000201800 */
[----:B---3--:R-:W-:-:S07]  /*b2e0*/  DADD R44, R28, R18 ;  /* 0x000000001c2c7229 */ /* 0x008fce0000000012 */
[----:B0-----:R-:W0:Y:S08]  /*b2f0*/  F2F.F64.F32 R28, R41 ;  /* 0x00000029001c7310 */ /* 0x001e300000201800 */
[----:B------:R-:W1:Y:S08]  /*b300*/  F2F.F32.F64 R19, R44 ;  /* 0x0000002c00137310 */ /* 0x000e700000301000 */
[----:B------:R-:W3:Y:S01]  /*b310*/  F2F.F32.F64 R30, R30 ;  /* 0x0000001e001e7310 */ /* 0x000ee20000301000 */
[----:B0-----:R-:W-:-:S07]  /*b320*/  DFMA R28, R28, -10, R16 ;  /* 0xc02400001c1c782b */ /* 0x001fce0000000010 */
[----:B------:R-:W0:Y:S08]  /*b330*/  F2F.F64.F32 R16, R9 ;  /* 0x0000000900107310 */ /* 0x000e300000201800 */
[----:B-1----:R-:W1:Y:S01]  /*b340*/  F2F.F64.F32 R18, R19 ;  /* 0x0000001300127310 */ /* 0x002e620000201800 */
[----:B---3--:R-:W-:-:S07]  /*b350*/  FMUL.RZ R50, R30, 0.15915493667125701904 ;  /* 0x3e22f9831e327820 */ /* 0x008fce000040c000 */
[----:B------:R-:W3:Y:S01]  /*b360*/  MUFU.COS R50, R50 ;  /* 0x0000003200327308 */ /* 0x000ee20000000000 */
[----:B0-----:R-:W-:Y:S02]  /*b370*/  DMUL R48, R16, UR12 ;  /* 0x0000000c10307c28 */ /* 0x001fe40008000000 */
[----:B-1----:R-:W-:Y:S01]  /*b380*/  DADD R42, R28, R18 ;  /* 0x000000001c2a7229 */ /* 0x002fe20000000012 */
[----:B------:R-:W-:-:S07]  /*b390*/  FMUL R8, R8, R8 ;  /* 0x0000000808087220 */ /* 0x000fce0000400000 */
[----:B------:R-:W0:Y:S08]  /*b3a0*/  F2F.F32.F64 R48, R48 ;  /* 0x0000003000307310 */ /* 0x000e300000301000 */
[----:B------:R-:W1:Y:S08]  /*b3b0*/  F2F.F32.F64 R18, R42 ;  /* 0x0000002a00127310 */ /* 0x000e700000301000 */
[----:B------:R-:W-:Y:S08]  /*b3c0*/  F2F.F64.F32 R16, R8 ;  /* 0x0000000800107310 */ /* 0x000ff00000201800 */
[----:B---3--:R-:W3:Y:S01]  /*b3d0*/  F2F.F64.F32 R28, R50 ;  /* 0x00000032001c7310 */ /* 0x008ee20000201800 */
[----:B0-----:R-:W-:-:S07]  /*b3e0*/  FMUL.RZ R31, R48, 0.15915493667125701904 ;  /* 0x3e22f983301f7820 */ /* 0x001fce000040c000 */
[----:B-1----:R-:W0:Y:S01]  /*b3f0*/  F2F.F64.F32 R18, R18 ;  /* 0x0000001200127310 */ /* 0x002e220000201800 */
[----:B---3--:R-:W-:-:S07]  /*b400*/  DFMA R28, R28, -10, R16 ;  /* 0xc02400001c1c782b */ /* 0x008fce0000000010 */
[----:B------:R-:W1:Y:S08]  /*b410*/  MUFU.COS R31, R31 ;  /* 0x0000001f001f7308 */ /* 0x000e700000000000 */
[----:B------:R-:W3:Y:S01]  /*b420*/  F2F.F64.F32 R16, R14 ;  /* 0x0000000e00107310 */ /* 0x000ee20000201800 */
[----:B0-----:R-:W-:Y:S01]  /*b430*/  DADD R44, R28, R18 ;  /* 0x000000001c2c7229 */ /* 0x001fe20000000012 */
[----:B------:R-:W-:-:S02]  /*b440*/  FMUL R51, R9, R9 ;  /* 0x0000000909337220 */ /* 0x000fc40000400000 */
[----:B------:R-:W4:Y:S04]  /*b450*/  LDL.64 R8, [R1+0x50] ;  /* 0x0000500001087983 */ /* 0x000f280000100a00 */
[----:B------:R-:W0:Y:S01]  /*b460*/  F2F.F32.F64 R19, R44 ;  /* 0x0000002c00137310 */ /* 0x000e220000301000 */
[----:B---3--:R-:W-:-:S07]  /*b470*/  DMUL R48, R16, UR12 ;  /* 0x0000000c10307c28 */ /* 0x008fce0008000000 */
[----:B-1----:R-:W-:Y:S08]  /*b480*/  F2F.F64.F32 R28, R31 ;  /* 0x0000001f001c7310 */ /* 0x002ff00000201800 */
[----:B------:R-:W1:Y:S08]  /*b490*/  F2F.F64.F32 R16, R51 ;  /* 0x0000003300107310 */ /* 0x000e700000201800 */
[----:B------:R-:W3:Y:S08]  /*b4a0*/  F2F.F32.F64 R30, R48 ;  /* 0x00000030001e7310 */ /* 0x000ef00000301000 */
[----:B0-----:R-:W0:Y:S01]  /*b4b0*/  F2F.F64.F32 R18, R19 ;  /* 0x0000001300127310 */ /* 0x001e220000201800 */
[----:B-1----:R-:W-:-:S07]  /*b4c0*/  DFMA R28, R28, -10, R16 ;  /* 0xc02400001c1c782b */ /* 0x002fce0000000010 */
[----:B------:R-:W1:Y:S01]  /*b4d0*/  F2F.F64.F32 R16, R15 ;  /* 0x0000000f00107310 */ /* 0x000e620000201800 */
[----:B---3--:R-:W-:-:S07]  /*b4e0*/  FMUL.RZ R41, R30, 0.15915493667125701904 ;  /* 0x3e22f9831e297820 */ /* 0x008fce000040c000 */
[----:B------:R-:W3:Y:S01]  /*b4f0*/  MUFU.COS R41, R41 ;  /* 0x0000002900297308 */ /* 0x000ee20000000000 */
[----:B0-----:R-:W-:Y:S02]  /*b500*/  DADD R42, R28, R18 ;  /* 0x000000001c2a7229 */ /* 0x001fe40000000012 */
[----:B-1----:R-:W-:-:S05]  /*b510*/  DMUL R48, R16, UR12 ;  /* 0x0000000c10307c28 */ /* 0x002fca0008000000 */
[----:B------:R-:W0:Y:S01]  /*b520*/  F2F.F32.F64 R18, R42 ;  /* 0x0000002a00127310 */ /* 0x000e220000301000 */
[----:B------:R-:W-:-:S07]  /*b530*/  FMUL R14, R14, R14 ;  /* 0x0000000e0e0e7220 */ /* 0x000fce0000400000 */
[----:B------:R-:W-:Y:S08]  /*b540*/  F2F.F64.F32 R16, R14 ;  /* 0x0000000e00107310 */ /* 0x000ff00000201800 */
[----:B------:R-:W1:Y:S08]  /*b550*/  F2F.F32.F64 R48, R48 ;  /* 0x0000003000307310 */ /* 0x000e700000301000 */
[----:B---3--:R-:W3:Y:S08]  /*b560*/  F2F.F64.F32 R28, R41 ;  /* 0x00000029001c7310 */ /* 0x008ef00000201800 */
[----:B0-----:R-:W0:Y:S01]  /*b570*/  F2F.F64.F32 R18, R18 ;  /* 0x0000001200127310 */ /* 0x001e220000201800 */
[----:B-1----:R-:W-:Y:S01]  /*b580*/  FMUL.RZ R50, R48, 0.15915493667125701904 ;  /* 0x3e22f98330327820 */ /* 0x002fe2000040c000 */
[----:B---3--:R-:W-:-:S06]  /*b590*/  DFMA R28, R28, -10, R16 ;  /* 0xc02400001c1c782b */ /* 0x008fcc0000000010 */
[----:B-----5:R-:W1:Y:S08]  /*b5a0*/  F2F.F64.F32 R16, R12 ;  /* 0x0000000c00107310 */ /* 0x020e700000201800 */
[----:B------:R-:W3:Y:S01]  /*b5b0*/  MUFU.COS R30, R50 ;  /* 0x00000032001e7308 */ /* 0x000ee20000000000 */
[----:B0-----:R-:W-:Y:S01]  /*b5c0*/  DADD R44, R28, R18 ;  /* 0x000000001c2c7229 */ /* 0x001fe20000000012 */
[----:B------:R-:W-:-:S02]  /*b5d0*/  FMUL R51, R15, R15 ;  /* 0x0000000f0f337220 */ /* 0x000fc40000400000 */
[----:B------:R-:W5:Y:S04]  /*b5e0*/  LDL.64 R14, [R1+0x58] ;  /* 0x00005800010e7983 */ /* 0x000f680000100a00 */
        /* <DEDUP_REMOVED lines=50> */
[----:B----4-:R-:W1:Y:S01]  /*b910*/  F2F.F64.F32 R16, R2 ;  /* 0x0000000200107310 */ /* 0x010e620000201800 */
        /* <DEDUP_REMOVED lines=8> */
[----:B------:R-:W4:Y:S01]  /*b9a0*/  MUFU.COS R50, R41 ;  /* 0x0000002900327308 */ /* 0x000f220000000000 */
[----:B0-----:R-:W-:Y:S01]  /*b9b0*/  DADD R30, R28, R18 ;  /* 0x000000001c1e7229 */ /* 0x001fe20000000012 */
[----:B------:R-:W-:-:S06]  /*b9c0*/  FMUL R2, R2, R2 ;  /* 0x0000000202027220 */ /* 0x000fcc0000400000 */
[----:B------:R-:W0:Y:S01]  /*b9d0*/  F2F.F32.F64 R18, R30 ;  /* 0x0000001e00127310 */ /* 0x000e220000301000 */
[----:B-1----:R-:W-:-:S07]  /*b9e0*/  DMUL R44, R16, UR12 ;  /* 0x0000000c102c7c28 */ /* 0x002fce0008000000 */
[----:B------:R-:W-:Y:S08]  /*b9f0*/  F2F.F64.F32 R16, R2 ;  /* 0x0000000200107310 */ /* 0x000ff00000201800 */
[----:B----4-:R-:W1:Y:S08]  /*ba00*/  F2F.F64.F32 R28, R50 ;  /* 0x00000032001c7310 */ /* 0x010e700000201800 */
[----:B------:R-:W4:Y:S08]  /*ba10*/  F2F.F32.F64 R44, R44 ;  /* 0x0000002c002c7310 */ /* 0x000f300000301000 */
[----:B0-----:R-:W0:Y:S01]  /*ba20*/  F2F.F64.F32 R18, R18 ;  /* 0x0000001200127310 */ /* 0x001e220000201800 */
[----:B-1----:R-:W-:Y:S01]  /*ba30*/  DFMA R28, R28, -10, R16 ;  /* 0xc02400001c1c782b */ /* 0x002fe20000000010 */
[----:B----4-:R-:W-:-:S06]  /*ba40*/  FMUL.RZ R48, R44, 0.15915493667125701904 ;  /* 0x3e22f9832c307820 */ /* 0x010fcc000040c000 */
[----:B------:R-:W1:Y:S01]  /*ba50*/  F2F.F64.F32 R16, R8 ;  /* 0x0000000800107310 */ /* 0x000e620000201800 */
[----:B0-----:R-:W-:-:S07]  /*ba60*/  DADD R30, R28, R18 ;  /* 0x000000001c1e7229 */ /* 0x001fce0000000012 */
[----:B------:R-:W0:Y:S01]  /*ba70*/  MUFU.COS R41, R48 ;  /* 0x0000003000297308 */ /* 0x000e220000000000 */
[----:B------:R-:W-:Y:S02]  /*ba80*/  FMUL R28, R3, R3 ;  /* 0x00000003031c7220 */ /* 0x000fe40000400000 */
[----:B------:R-:W4:Y:S05]  /*ba90*/  LDL.64 R2, [R1+0x70] ;  /* 0x0000700001027983 */ /* 0x000f2a0000100a00 */
[----:B------:R-:W5:Y:S01]  /*baa0*/  F2F.F32.F64 R51, R30 ;  /* 0x0000001e00337310 */ /* 0x000f620000301000 */
[----:B-1----:R-:W-:-:S07]  /*bab0*/  DMUL R42, R16, UR12 ;  /* 0x0000000c102a7c28 */ /* 0x002fce0008000000 */
[----:B------:R-:W-:Y:S08]  /*bac0*/  F2F.F64.F32 R28, R28 ;  /* 0x0000001c001c7310 */ /* 0x000ff00000201800 */
[----:B0-----:R-:W0:Y:S08]  /*bad0*/  F2F.F64.F32 R18, R41 ;  /* 0x0000002900127310 */ /* 0x001e300000201800 */
[----:B------:R-:W1:Y:S08]  /*bae0*/  F2F.F32.F64 R42, R42 ;  /* 0x0000002a002a7310 */ /* 0x000e700000301000 */
[----:B-----5:R-:W5:Y:S01]  /*baf0*/  F2F.F64.F32 R16, R51 ;  /* 0x0000003300107310 */ /* 0x020f620000201800 */
[----:B0-----:R-:W-:Y:S01]  /*bb00*/  DFMA R18, R18, -10, R28 ;  /* 0xc02400001212782b */ /* 0x001fe2000000001c */
[----:B-1----:R-:W-:-:S07]  /*bb10*/  FMUL.RZ R50, R42, 0.15915493667125701904 ;  /* 0x3e22f9832a327820 */ /* 0x002fce000040c000 */
[----:B-----5:R-:W-:Y:S01]  /*bb20*/  DADD R48, R18, R16 ;  /* 0x0000000012307229 */ /* 0x020fe20000000010 */
        /* <DEDUP_REMOVED lines=9> */
[----:B-----5:R-:W5:Y:S01]  /*bbc0*/  LDL.64 R8, [R1+0x78] ;  /* 0x0000780001087983 */ /* 0x020f620000100a00 */
        /* <DEDUP_REMOVED lines=133> */
.L_x_48:
[----:B---3--:R-:W-:Y:S01]  /*c420*/  FSETP.GEU.AND P0, PT, R40, R39, PT ;  /* 0x000000272800720b */ /* 0x008fe20003f0e000 */
[----:B------:R-:W-:-:S12]  /*c430*/  BSSY.RECONVERGENT B0, `(.L_x_50) ;  /* 0x0000021000007945 */ /* 0x000fd80003800200 */
[----:B------:R-:W-:Y:S05]  /*c440*/  @P0 BRA `(.L_x_51) ;  /* 0x00000000007c0947 */ /* 0x000fea0003800000 */
[----:B01----:R-:W3:Y:S04]  /*c450*/  LDL.64 R16, [R1+0x80] ;  /* 0x0000800001107983 */ /* 0x003ee80000100a00 */
[----:B------:R-:W5:Y:S04]  /*c460*/  LDL.64 R18, [R1+0x88] ;  /* 0x0000880001127983 */ /* 0x000f680000100a00 */
[----:B------:R-:W5:Y:S04]  /*c470*/  LDL.64 R28, [R1+0x90] ;  /* 0x00009000011c7983 */ /* 0x000f680000100a00 */
[----:B------:R-:W5:Y:S04]  /*c480*/  LDL.64 R30, [R1+0x98] ;  /* 0x00009800011e7983 */ /* 0x000f680000100a00 */
[----:B------:R-:W5:Y:S04]  /*c490*/  LDL.64 R42, [R1+0xa0] ;  /* 0x0000a000012a7983 */ /* 0x000f680000100a00 */
[----:B------:R-:W5:Y:S04]  /*c4a0*/  LDL.64 R44, [R1+0xa8] ;  /* 0x0000a800012c7983 */ /* 0x000f680000100a00 */
[----:B--2-4-:R-:W2:Y:S04]  /*c4b0*/  LDL.64 R2, [R1+0xb0] ;  /* 0x0000b00001027983 */ /* 0x014ea80000100a00 */
[----:B------:R-:W4:Y:S04]  /*c4c0*/  LDL.64 R8, [R1+0xb8] ;  /* 0x0000b80001087983 */ /* 0x000f280000100a00 */
[----:B------:R-:W4:Y:S04]  /*c4d0*/  LDL.64 R10, [R1+0xc0] ;  /* 0x0000c000010a7983 */ /* 0x000f280000100a00 */
[----:B------:R-:W4:Y:S04]  /*c4e0*/  LDL.64 R12, [R1+0xc8] ;  /* 0x0000c800010c7983 */ /* 0x000f280000100a00 */
[----:B------:R-:W4:Y:S04]  /*c4f0*/  LDL.64 R14, [R1+0xd0] ;  /* 0x0000d000010e7983 */ /* 0x000f280000100a00 */
[----:B---3--:R0:W-:Y:S04]  /*c500*/  STL.64 [R1+0xf8], R16 ;  /* 0x0000f81001007387 */ /* 0x0081e80000100a00 */
[----:B-----5:R1:W-:Y:S04]  /*c510*/  STL.64 [R1+0x100], R18 ;  /* 0x0001001201007387 */ /* 0x0203e80000100a00 */
[----:B------:R3:W-:Y:S04]  /*c520*/  STL.64 [R1+0x108], R28 ;  /* 0x0001081c01007387 */ /* 0x0007e80000100a00 */
[----:B------:R5:W-:Y:S04]  /*c530*/  STL.64 [R1+0x110], R30 ;  /* 0x0001101e01007387 */ /* 0x000be80000100a00 */
[----:B0-----:R-:W4:Y:S04]  /*c540*/  LDL.64 R16, [R1+0xd8] ;  /* 0x0000d80001107983 */ /* 0x001f280000100a00 */
[----:B-1----:R-:W4:Y:S04]  /*c550*/  LDL.64 R18, [R1+0xe0] ;  /* 0x0000e00001127983 */ /* 0x002f280000100a00 */
[----:B---3--:R-:W3:Y:S04]  /*c560*/  LDL.64 R28, [R1+0xe8] ;  /* 0x0000e800011c7983 */ /* 0x008ee80000100a00 */
[----:B-----5:R-:W5:Y:S04]  /*c570*/  LDL.64 R30, [R1+0xf0] ;  /* 0x0000f000011e7983 */ /* 0x020f680000100a00 */
[----:B------:R0:W-:Y:S04]  /*c580*/  STL.64 [R1+0x118], R42 ;  /* 0x0001182a01007387 */ /* 0x0001e80000100a00 */
[----:B------:R0:W-:Y:S04]  /*c590*/  STL.64 [R1+0x120], R44 ;  /* 0x0001202c01007387 */ /* 0x0001e80000100a00 */
[----:B--2---:R0:W-:Y:S04]  /*c5a0*/  STL.64 [R1+0x128], R2 ;  /* 0x0001280201007387 */ /* 0x0041e80000100a00 */
[----:B----4-:R0:W-:Y:S04]  /*c5b0*/  STL.64 [R1+0x130], R8 ;  /* 0x0001300801007387 */ /* 0x0101e80000100a00 */
[----:B------:R0:W-:Y:S04]  /*c5c0*/  STL.64 [R1+0x138], R10 ;  /* 0x0001380a01007387 */ /* 0x0001e80000100a00 */
[----:B------:R0:W-:Y:S04]  /*c5d0*/  STL.64 [R1+0x140], R12 ;  /* 0x0001400c01007387 */ /* 0x0001e80000100a00 */
[----:B------:R0:W-:Y:S01]  /*c5e0*/  STL.64 [R1+0x148], R14 ;  /* 0x0001480e01007387 */ /* 0x0001e20000100a00 */
[----:B------:R-:W-:-:S03]  /*c5f0*/  MOV R39, R40 ;  /* 0x0000002800277202 */ /* 0x000fc60000000f00 */
[----:B------:R0:W-:Y:S04]  /*c600*/  STL.64 [R1+0x150], R16 ;  /* 0x0001501001007387 */ /* 0x0001e80000100a00 */
[----:B------:R0:W-:Y:S04]  /*c610*/  STL.64 [R1+0x158], R18 ;  /* 0x0001581201007387 */ /* 0x0001e80000100a00 */
[----:B---3--:R0:W-:Y:S04]  /*c620*/  STL.64 [R1+0x160], R28 ;  /* 0x0001601c01007387 */ /* 0x0081e80000100a00 */
[----:B-----5:R0:W-:Y:S02]  /*c630*/  STL.64 [R1+0x168], R30 ;  /* 0x0001681e01007387 */ /* 0x0201e40000100a00 */
.L_x_51:
[----:B------:R-:W-:Y:S05]  /*c640*/  BSYNC.RECONVERGENT B0 ;  /* 0x0000000000007941 */ /* 0x000fea0003800200 */
.L_x_50:
[----:B0-2-4-:R-:W0:Y:S04]  /*c650*/  SHFL.IDX PT, R2, R41, RZ, 0x1f ;  /* 0x00001fff29027589 */ /* 0x015e2800000e0000 */
[----:B------:R-:W2:Y:S04]  /*c660*/  SHFL.IDX PT, R3, R22, RZ, 0x1f ;  /* 0x00001fff16037589 */ /* 0x000ea800000e0000 */
[----:B------:R-:W3:Y:S04]  /*c670*/  SHFL.IDX PT, R9, R41, 0x1, 0x1f ;  /* 0x00201f0029097f89 */ /* 0x000ee800000e0000 */
[----:B------:R-:W4:Y:S04]  /*c680*/  SHFL.IDX PT, R11, R22, 0x1, 0x1f ;  /* 0x00201f00160b7f89 */ /* 0x000f2800000e0000 */
[----:B------:R-:W5:Y:S04]  /*c690*/  SHFL.IDX PT, R13, R41, 0x2, 0x1f ;  /* 0x00401f00290d7f89 */ /* 0x000f6800000e0000 */
[----:B------:R-:W-:Y:S01]  /*c6a0*/  SHFL.IDX PT, R15, R41, 0x3, 0x1f ;  /* 0x00601f00290f7f89 */ /* 0x000fe200000e0000 */
[----:B0-----:R-:W-:-:S03]  /*c6b0*/  FSETP.GT.AND P2, PT, R39, R2, PT ;  /* 0x000000022700720b */ /* 0x001fc60003f44000 */
[----:B------:R-:W-:Y:S01]  /*c6c0*/  SHFL.IDX PT, R8, R41, 0x7, 0x1f ;  /* 0x00e01f0029087f89 */ /* 0x000fe200000e0000 */
[----:B--2---:R-:W-:-:S03]  /*c6d0*/  ISETP.EQ.AND P2, PT, R3, R36, P2 ;  /* 0x000000240300720c */ /* 0x004fc60001742270 */
[----:B------:R-:W2:Y:S01]  /*c6e0*/  LDL R10, [R1+0x1c] ;  /* 0x00001c00010a7983 */ /* 0x000ea20000100800 */
[----:B------:R-:W-:-:S03]  /*c6f0*/  FSEL R2, R2, R39, P2 ;  /* 0x0000002702027208 */ /* 0x000fc60001000000 */
[----:B------:R-:W0:Y:S01]  /*c700*/  SHFL.IDX PT, R3, R22, 0x2, 0x1f ;  /* 0x00401f0016037f89 */ /* 0x000e2200000e0000 */
[----:B---3--:R-:W-:-:S03]  /*c710*/  FSETP.GT.AND P3, PT, R2, R9, PT ;  /* 0x000000090200720b */ /* 0x008fc60003f64000 */
[----:B------:R-:W3:Y:S01]  /*c720*/  LDL R12, [R1+0x24] ;  /* 0x00002400010c7983 */ /* 0x000ee20000100800 */
[----:B----4-:R-:W-:-:S03]  /*c730*/  ISETP.EQ.AND P3, PT, R11, R36, P3 ;  /* 0x000000240b00720c */ /* 0x010fc60001f62270 */
[----:B------:R-:W4:Y:S01]  /*c740*/  LDL R18, [R1+0x34] ;  /* 0x0000340001127983 */ /* 0x000f220000100800 */
[----:B------:R-:W-:-:S03]  /*c750*/  FSEL R2, R9, R2, P3 ;  /* 0x0000000209027208 */ /* 0x000fc60001800000 */
[----:B------:R-:W1:Y:S01]  /*c760*/  SHFL.IDX PT, R11, R22, 0x3, 0x1f ;  /* 0x00601f00160b7f89 */ /* 0x000e6200000e0000 */
[----:B-----5:R-:W-:-:S03]  /*c770*/  FSETP.GT.AND P4, PT, R2, R13, PT ;  /* 0x0000000d0200720b */ /* 0x020fc60003f84000 */
[----:B------:R-:W5:Y:S04]  /*c780*/  SHFL.IDX PT, R9, R41, 0x4, 0x1f ;  /* 0x00801f0029097f89 */ /* 0x000f6800000e0000 */
[----:B------:R-:W4:Y:S01]  /*c790*/  LDL R19, [R1+0x8] ;  /* 0x0000080001137983 */ /* 0x000f220000100800 */
[----:B0-----:R-:W-:-:S03]  /*c7a0*/  ISETP.EQ.AND P4, PT, R3, R36, P4 ;  /* 0x000000240300720c */ /* 0x001fc60002782270 */
[----:B------:R-:W4:Y:S01]  /*c7b0*/  LDL R30, [R1+0x14] ;  /* 0x00001400011e7983 */ /* 0x000f220000100800 */
[----:B------:R-:W-:-:S03]  /*c7c0*/  FSEL R2, R13, R2, P4 ;  /* 0x000000020d027208 */ /* 0x000fc60002000000 */
[----:B------:R-:W0:Y:S01]  /*c7d0*/  SHFL.IDX PT, R3, R22, 0x4, 0x1f ;  /* 0x00801f0016037f89 */ /* 0x000e2200000e0000 */
[----:B------:R-:W-:-:S03]  /*c7e0*/  FSETP.GT.AND P5, PT, R2, R15, PT ;  /* 0x0000000f0200720b */ /* 0x000fc60003fa4000 */
[----:B------:R-:W0:Y:S01]  /*c7f0*/  SHFL.IDX PT, R13, R41, 0x5, 0x1f ;  /* 0x00a01f00290d7f89 */ /* 0x000e2200000e0000 */
[----:B-1----:R-:W-:-:S03]  /*c800*/  ISETP.EQ.AND P5, PT, R11, R36, P5 ;  /* 0x000000240b00720c */ /* 0x002fc60002fa2270 */
[----:B------:R-:W4:Y:S01]  /*c810*/  LDL R14, [R1+0x2c] ;  /* 0x00002c00010e7983 */ /* 0x000f220000100800 */
[----:B------:R-:W-:-:S03]  /*c820*/  FSEL R2, R15, R2, P5 ;  /* 0x000000020f027208 */ /* 0x000fc60002800000 */
[----:B------:R-:W1:Y:S01]  /*c830*/  SHFL.IDX PT, R11, R22, 0x5, 0x1f ;  /* 0x00a01f00160b7f89 */ /* 0x000e6200000e0000 */
[----:B-----5:R-:W-:-:S03]  /*c840*/  FSETP.GT.AND P6, PT, R2, R9, PT ;  /* 0x000000090200720b */ /* 0x020fc60003fc4000 */
[----:B------:R-:W5:Y:S04]  /*c850*/  SHFL.IDX PT, R15, R41, 0x6, 0x1f ;  /* 0x00c01f00290f7f89 */ /* 0x000f6800000e0000 */
[----:B------:R-:W4:Y:S01]  /*c860*/  LDL R16, [R1+0x30] ;  /* 0x0000300001107983 */ /* 0x000f220000100800 */
[----:B0-----:R-:W-:-:S03]  /*c870*/  ISETP.EQ.AND P6, PT, R3, R36, P6 ;  /* 0x000000240300720c */ /* 0x001fc600037c2270 */
[----:B------:R-:W-:Y:S01]  /*c880*/  SHFL.IDX PT, R28, R41, 0x14, 0x1f ;  /* 0x02801f00291c7f89 */ /* 0x000fe200000e0000 */
[----:B------:R-:W-:-:S03]  /*c890*/  FSEL R2, R9, R2, P6 ;  /* 0x0000000209027208 */ /* 0x000fc60003000000 */
[----:B------:R-:W0:Y:S01]  /*c8a0*/  SHFL.IDX PT, R3, R22, 0x6, 0x1f ;  /* 0x00c01f0016037f89 */ /* 0x000e2200000e0000 */
[----:B------:R-:W-:-:S03]  /*c8b0*/  FSETP.GT.AND P0, PT, R2, R13, PT ;  /* 0x0000000d0200720b */ /* 0x000fc60003f04000 */
[----:B------:R-:W0:Y:S01]  /*c8c0*/  SHFL.IDX PT, R9, R22, 0x7, 0x1f ;  /* 0x00e01f0016097f89 */ /* 0x000e2200000e0000 */
[----:B-1----:R-:W-:-:S03]  /*c8d0*/  ISETP.EQ.AND P0, PT, R11, R36, P0 ;  /* 0x000000240b00720c */ /* 0x002fc60000702270 */
[----:B------:R-:W-:Y:S01]  /*c8e0*/  SHFL.IDX PT, R29, R22, 0x14, 0x1f ;  /* 0x02801f00161d7f89 */ /* 0x000fe200000e0000 */
[----:B------:R-:W-:-:S03]  /*c8f0*/  FSEL R2, R13, R2, P0 ;  /* 0x000000020d027208 */ /* 0x000fc60000000000 */
[----:B------:R-:W1:Y:S01]  /*c900*/  SHFL.IDX PT, R11, R41, 0x8, 0x1f ;  /* 0x01001f00290b7f89 */ /* 0x000e6200000e0000 */
[----:B-----5:R-:W-:-:S03]  /*c910*/  FSETP.GT.AND P1, PT, R2, R15, PT ;  /* 0x0000000f0200720b */ /* 0x020fc60003f24000 */
[----:B------:R-:W-:Y:S04]  /*c920*/  SHFL.IDX PT, R13, R41, 0x9, 0x1f ;  /* 0x01201f00290d7f89 */ /* 0x000fe800000e0000 */
[----:B------:R-:W5:Y:S01]  /*c930*/  LDL R48, [R1+0xc] ;  /* 0x00000c0001307983 */ /* 0x000f620000100800 */
[----:B0-----:R-:W-:-:S03]  /*c940*/  ISETP.EQ.AND P1, PT, R3, R36, P1 ;  /* 0x000000240300720c */ /* 0x001fc60000f22270 */
[----:B------:R-:W5:Y:S01]  /*c950*/  LDL R44, [R1+0x10] ;  /* 0x00001000012c7983 */ /* 0x000f620000100800 */
[----:B------:R-:W-:-:S03]  /*c960*/  FSEL R15, R15, R2, P1 ;  /* 0x000000020f0f7208 */ /* 0x000fc60000800000 */
[----:B------:R-:W0:Y:S01]  /*c970*/  SHFL.IDX PT, R3, R22, 0x8, 0x1f ;  /* 0x01001f0016037f89 */ /* 0x000e2200000e0000 */
[----:B------:R-:W-:Y:S02]  /*c980*/  SEL R2, R36, RZ, !P2 ;  /* 0x000000ff24027207 */ /* 0x000fe40005000000 */
[----:B------:R-:W-:Y:S02]  /*c990*/  FSETP.GT.AND P2, PT, R15, R8, PT ;  /* 0x000000080f00720b */ /* 0x000fe40003f44000 */
[----:B------:R-:W-:Y:S02]  /*c9a0*/  SEL R2, R2, 0x1, !P3 ;  /* 0x0000000102027807 */ /* 0x000fe40005800000 */
[----:B------:R-:W-:Y:S02]  /*c9b0*/  ISETP.EQ.AND P2, PT, R9, R36, P2 ;  /* 0x000000240900720c */ /* 0x000fe40001742270 */
[----:B------:R-:W0:Y:S01]  /*c9c0*/  SHFL.IDX PT, R9, R22, 0x9, 0x1f ;  /* 0x01201f0016097f89 */ /* 0x000e2200000e0000 */
[----:B------:R-:W-:-:S02]  /*c9d0*/  SEL R2, R2, 0x2, !P4 ;  /* 0x0000000202027807 */ /* 0x000fc40006000000 */
[----:B------:R-:W-:Y:S02]  /*c9e0*/  FSEL R8, R8, R15, P2 ;  /* 0x0000000f08087208 */ /* 0x000fe40001000000 */
[----:B------:R-:W0:Y:S01]  /*c9f0*/  SHFL.IDX PT, R15, R41, 0xa, 0x1f ;  /* 0x01401f00290f7f89 */ /* 0x000e2200000e0000 */
[----:B------:R-:W-:Y:S02]  /*ca00*/  SEL R2, R2, 0x3, !P5 ;  /* 0x0000000302027807 */ /* 0x000fe40006800000 */
[----:B-1----:R-:W-:Y:S02]  /*ca10*/  FSETP.GT.AND P3, PT, R8, R11, PT ;  /* 0x0000000b0800720b */ /* 0x002fe40003f64000 */
[----:B------:R-:W-:-:S04]  /*ca20*/  SEL R2, R2, 0x4, !P6 ;  /* 0x0000000402027807 */ /* 0x000fc80007000000 */
[----:B------:R-:W-:Y:S02]  /*ca30*/  SEL R2, R2, 0x5, !P0 ;  /* 0x0000000502027807 */ /* 0x000fe40004000000 */
[----:B0-----:R-:W-:Y:S02]  /*ca40*/  ISETP.EQ.AND P3, PT, R3, R36, P3 ;  /* 0x000000240300720c */ /* 0x001fe40001f62270 */
[----:B------:R-:W0:Y:S01]  /*ca50*/  SHFL.IDX PT, R3, R22, 0xa, 0x1f ;  /* 0x01401f0016037f89 */ /* 0x000e2200000e0000 */
[----:B------:R-:W-:Y:S02]  /*ca60*/  SEL R2, R2, 0x6, !P1 ;  /* 0x0000000602027807 */ /* 0x000fe40004800000 */
[----:B------:R-:W-:Y:S02]  /*ca70*/  FSEL R8, R11, R8, P3 ;  /* 0x000000080b087208 */ /* 0x000fe40001800000 */
[----:B------:R-:W1:Y:S01]  /*ca80*/  SHFL.IDX PT, R11, R41, 0xb, 0x1f ;  /* 0x01601f00290b7f89 */ /* 0x000e6200000e0000 */
[----:B------:R-:W-:-:S02]  /*ca90*/  SEL R2, R2, 0x7, !P2 ;  /* 0x0000000702027807 */ /* 0x000fc40005000000 */
[----:B------:R-:W-:Y:S02]  /*caa0*/  FSETP.GT.AND P4, PT, R8, R13, PT ;  /* 0x0000000d0800720b */ /* 0x000fe40003f84000 */
[----:B------:R-:W-:Y:S02]  /*cab0*/  SEL R2, R2, 0x8, !P3 ;  /* 0x0000000802027807 */ /* 0x000fe40005800000 */
[----:B------:R-:W-:Y:S02]  /*cac0*/  ISETP.EQ.AND P4, PT, R9, R36, P4 ;  /* 0x000000240900720c */ /* 0x000fe40002782270 */
[----:B------:R-:W1:Y:S02]  /*cad0*/  SHFL.IDX PT, R9, R22, 0xb, 0x1f ;  /* 0x01601f0016097f89 */ /* 0x000e6400000e0000 */
[----:B------:R-:W-:Y:S02]  /*cae0*/  FSEL R8, R13, R8, P4 ;  /* 0x000000080d087208 */ /* 0x000fe40002000000 */
[----:B------:R-:W1:Y:S01]  /*caf0*/  SHFL.IDX PT, R13, R41, 0xc, 0x1f ;  /* 0x01801f00290d7f89 */ /* 0x000e6200000e0000 */
[----:B------:R-:W-:-:S02]  /*cb00*/  SEL R2, R2, 0x9, !P4 ;  /* 0x0000000902027807 */ /* 0x000fc40006000000 */
[----:B------:R-:W-:-:S04]  /*cb10*/  FSETP.GT.AND P5, PT, R8, R15, PT ;  /* 0x0000000f0800720b */ /* 0x000fc80003fa4000 */
[----:B0-----:R-:W-:Y:S02]  /*cb20*/  ISETP.EQ.AND P5, PT, R3, R36, P5 ;  /* 0x000000240300720c */ /* 0x001fe40002fa2270 */
[----:B------:R-:W0:Y:S02]  /*cb30*/  SHFL.IDX PT, R3, R22, 0xc, 0x1f ;  /* 0x01801f0016037f89 */ /* 0x000e2400000e0000 */
[----:B------:R-:W-:Y:S02]  /*cb40*/  FSEL R8, R15, R8, P5 ;  /* 0x000000080f087208 */ /* 0x000fe40002800000 */
[----:B------:R-:W0:Y:S01]  /*cb50*/  SHFL.IDX PT, R15, R41, 0xd, 0x1f ;  /* 0x01a01f00290f7f89 */ /* 0x000e2200000e0000 */
[----:B------:R-:W-:Y:S02]  /*cb60*/  SEL R2, R2, 0xa, !P5 ;  /* 0x0000000a02027807 */ /* 0x000fe40006800000 */
[----:B-1----:R-:W-:-:S04]  /*cb70*/  FSETP.GT.AND P6, PT, R8, R11, PT ;  /* 0x0000000b0800720b */ /* 0x002fc80003fc4000 */
[----:B------:R-:W-:Y:S02]  /*cb80*/  ISETP.EQ.AND P6, PT, R9, R36, P6 ;  /* 0x000000240900720c */ /* 0x000fe400037c2270 */
[----:B------:R-:W1:Y:S02]  /*cb90*/  SHFL.IDX PT, R9, R22, 0xd, 0x1f ;  /* 0x01a01f0016097f89 */ /* 0x000e6400000e0000 */
[----:B------:R-:W-:Y:S02]  /*cba0*/  FSEL R8, R11, R8, P6 ;  /* 0x000000080b087208 */ /* 0x000fe40003000000 */
[----:B------:R-:W1:Y:S01]  /*cbb0*/  SHFL.IDX PT, R11, R41, 0xe, 0x1f ;  /* 0x01c01f00290b7f89 */ /* 0x000e6200000e0000 */
[----:B------:R-:W-:Y:S02]  /*cbc0*/  SEL R2, R2, 0xb, !P6 ;  /* 0x0000000b02027807 */ /* 0x000fe40007000000 */
[----:B------:R-:W-:-:S04]  /*cbd0*/  FSETP.GT.AND P0, PT, R8, R13, PT ;  /* 0x0000000d0800720b */ /* 0x000fc80003f04000 */
[----:B0-----:R-:W-:Y:S02]  /*cbe0*/  ISETP.EQ.AND P0, PT, R3, R36, P0 ;  /* 0x000000240300720c */ /* 0x001fe40000702270 */
[----:B------:R-:W0:Y:S02]  /*cbf0*/  SHFL.IDX PT, R3, R22, 0xe, 0x1f ;  /* 0x01c01f0016037f89 */ /* 0x000e2400000e0000 */
[----:B------:R-:W-:Y:S02]  /*cc00*/  FSEL R8, R13, R8, P0 ;  /* 0x000000080d087208 */ /* 0x000fe40000000000 */
[----:B------:R-:W0:Y:S01]  /*cc10*/  SHFL.IDX PT, R13, R41, 0xf, 0x1f ;  /* 0x01e01f00290d7f89 */ /* 0x000e2200000e0000 */
[----:B------:R-:W-:Y:S02]  /*cc20*/  SEL R2, R2, 0xc, !P0 ;  /* 0x0000000c02027807 */ /* 0x000fe40004000000 */
[----:B------:R-:W-:-:S04]  /*cc30*/  FSETP.GT.AND P1, PT, R8, R15, PT ;  /* 0x0000000f0800720b */ /* 0x000fc80003f24000 */
[----:B-1----:R-:W-:Y:S02]  /*cc40*/  ISETP.EQ.AND P1, PT, R9, R36, P1 ;  /* 0x000000240900720c */ /* 0x002fe40000f22270 */
[----:B------:R-:W1:Y:S02]  /*cc50*/  SHFL.IDX PT, R9, R22, 0xf, 0x1f ;  /* 0x01e01f0016097f89 */ /* 0x000e6400000e0000 */
[----:B------:R-:W-:Y:S02]  /*cc60*/  FSEL R8, R15, R8, P1 ;  /* 0x000000080f087208 */ /* 0x000fe40000800000 */
[----:B------:R-:W1:Y:S02]  /*cc70*/  SHFL.IDX PT, R15, R41, 0x10, 0x1f ;  /* 0x02001f00290f7f89 */ /* 0x000e6400000e0000 */
[----:B------:R-:W-:-:S04]  /*cc80*/  FSETP.GT.AND P2, PT, R8, R11, PT ;  /* 0x0000000b0800720b */ /* 0x000fc80003f44000 */
[----:B0-----:R-:W-:Y:S02]  /*cc90*/  ISETP.EQ.AND P2, PT, R3, R36, P2 ;  /* 0x000000240300720c */ /* 0x001fe40001742270 */
[----:B------:R-:W0:Y:S02]  /*cca0*/  SHFL.IDX PT, R3, R22, 0x10, 0x1f ;  /* 0x02001f0016037f89 */ /* 0x000e2400000e0000 */
[----:B------:R-:W-:Y:S02]  /*ccb0*/  FSEL R8, R11, R8, P2 ;  /* 0x000000080b087208 */ /* 0x000fe40001000000 */
[----:B------:R-:W0:Y:S02]  /*ccc0*/  SHFL.IDX PT, R11, R41, 0x11, 0x1f ;  /* 0x02201f00290b7f89 */ /* 0x000e2400000e0000 */
        /* <DEDUP_REMOVED lines=14> */
[----:B------:R-:W5:Y:S02]  /*cdb0*/  LDL R11, [R1+0x20] ;  /* 0x00002000010b7983 */ /* 0x000f640000100800 */
[----:B------:R-:W-:-:S04]  /*cdc0*/  FSETP.GT.AND P6, PT, R8, R13, PT ;  /* 0x0000000d0800720b */ /* 0x000fc80003fc4000 */
[----:B0-----:R-:W-:-:S04]  /*cdd0*/  ISETP.EQ.AND P6, PT, R3, R36, P6 ;  /* 0x000000240300720c */ /* 0x001fc800037c2270 */
[----:B------:R-:W-:Y:S02]  /*cde0*/  FSEL R8, R13, R8, P6 ;  /* 0x000000080d087208 */ /* 0x000fe40003000000 */
[----:B------:R-:W5:Y:S02]  /*cdf0*/  LDL R13, [R1+0x28] ;  /* 0x00002800010d7983 */ /* 0x000f640000100800 */
[----:B------:R-:W-:-:S04]  /*ce00*/  FSETP.GT.AND P0, PT, R8, R15, PT ;  /* 0x0000000f0800720b */ /* 0x000fc80003f04000 */
[----:B-1----:R-:W-:Y:S02]  /*ce10*/  ISETP.EQ.AND P0, PT, R9, R36, P0 ;  /* 0x000000240900720c */ /* 0x002fe40000702270 */
[----:B------:R-:W5:Y:S02]  /*ce20*/  LDL R9, [R1+0x18] ;  /* 0x0000180001097983 */ /* 0x000f640000100800 */
[----:B------:R-:W-:Y:S02]  /*ce30*/  FSEL R17, R15, R8, P0 ;  /* 0x000000080f117208 */ /* 0x000fe40000000000 */
[----:B------:R-:W0:Y:S04]  /*ce40*/  SHFL.IDX PT, R3, R41, 0x15, 0x1f ;  /* 0x02a01f0029037f89 */ /* 0x000e2800000e0000 */
[----:B------:R-:W1:Y:S01]  /*ce50*/  SHFL.IDX PT, R15, R22, 0x15, 0x1f ;  /* 0x02a01f00160f7f89 */ /* 0x000e6200000e0000 */
[----:B------:R-:W-:-:S02]  /*ce60*/  SEL R2, R2, 0xd, !P1 ;  /* 0x0000000d02027807 */ /* 0x000fc40004800000 */
[----:B------:R-:W-:-:S04]  /*ce70*/  FSETP.GT.AND P1, PT, R17, R28, PT ;  /* 0x0000001c1100720b */ /* 0x000fc80003f24000 */
[----:B------:R-:W-:-:S04]  /*ce80*/  ISETP.EQ.AND P1, PT, R29, R36, P1 ;  /* 0x000000241d00720c */ /* 0x000fc80000f22270 */
[----:B------:R-:W-:Y:S02]  /*ce90*/  FSEL R28, R28, R17, P1 ;  /* 0x000000111c1c7208 */ /* 0x000fe40000800000 */
[----:B------:R-:W-:Y:S02]  /*cea0*/  SEL R8, R2, 0xe, !P2 ;  /* 0x0000000e02087807 */ /* 0x000fe40005000000 */
[----:B------:R-:W2:Y:S01]  /*ceb0*/  SHFL.IDX PT, R2, R41, 0x16, 0x1f ;  /* 0x02c01f0029027f89 */ /* 0x000ea200000e0000 */
[----:B0-----:R-:W-:-:S04]  /*cec0*/  FSETP.GT.AND P2, PT, R28, R3, PT ;  /* 0x000000031c00720b */ /* 0x001fc80003f44000 */
[----:B-1----:R-:W-:Y:S02]  /*ced0*/  ISETP.EQ.AND P2, PT, R15, R36, P2 ;  /* 0x000000240f00720c */ /* 0x002fe40001742270 */
[----:B------:R-:W0:Y:S02]  /*cee0*/  SHFL.IDX PT, R15, R22, 0x16, 0x1f ;  /* 0x02c01f00160f7f89 */ /* 0x000e2400000e0000 */
[----:B------:R-:W-:Y:S02]  /*cef0*/  FSEL R3, R3, R28, P2 ;  /* 0x0000001c03037208 */ /* 0x000fe40001000000 */
[----:B------:R-:W1:Y:S01]  /*cf00*/  SHFL.IDX PT, R28, R41, 0x17, 0x1f ;  /* 0x02e01f00291c7f89 */ /* 0x000e6200000e0000 */
[----:B------:R-:W-:-:S03]  /*cf10*/  SEL R8, R8, 0xf, !P3 ;  /* 0x0000000f08087807 */ /* 0x000fc60005800000 */
[----:B------:R-:W3:Y:S01]  /*cf20*/  SHFL.IDX PT, R17, R22, 0x17, 0x1f ;  /* 0x02e01f0016117f89 */ /* 0x000ee200000e0000 */
[----:B--2---:R-:W-:-:S03]  /*cf30*/  FSETP.GT.AND P3, PT, R3, R2, PT ;  /* 0x000000020300720b */ /* 0x004fc60003f64000 */
[----:B------:R-:W-:Y:S01]  /*cf40*/  SHFL.IDX PT, R29, R22, 0x18, 0x1f ;  /* 0x03001f00161d7f89 */ /* 0x000fe200000e0000 */
[----:B0-----:R-:W-:-:S04]  /*cf50*/  ISETP.EQ.AND P3, PT, R15, R36, P3 ;  /* 0x000000240f00720c */ /* 0x001fc80001f62270 */
[----:B------:R-:W-:Y:S02]  /*cf60*/  FSEL R3, R2, R3, P3 ;  /* 0x0000000302037208 */ /* 0x000fe40001800000 */
[----:B------:R-:W0:Y:S01]  /*cf70*/  SHFL.IDX PT, R2, R41, 0x18, 0x1f ;  /* 0x03001f0029027f89 */ /* 0x000e2200000e0000 */
[----:B------:R-:W-:Y:S02]  /*cf80*/  SEL R8, R8, 0x10, !P4 ;  /* 0x0000001008087807 */ /* 0x000fe40006000000 */
[----:B-1----:R-:W-:-:S04]  /*cf90*/  FSETP.GT.AND P4, PT, R3, R28, PT ;  /* 0x0000001c0300720b */ /* 0x002fc80003f84000 */
[----:B---3--:R-:W-:-:S04]  /*cfa0*/  ISETP.EQ.AND P4, PT, R17, R36, P4 ;  /* 0x000000241100720c */ /* 0x008fc80002782270 */
[----:B------:R-:W-:Y:S02]  /*cfb0*/  FSEL R17, R28, R3, P4 ;  /* 0x000000031c117208 */ /* 0x000fe40002000000 */
[----:B------:R-:W1:Y:S01]  /*cfc0*/  SHFL.IDX PT, R3, R41, 0x19, 0x1f ;  /* 0x03201f0029037f89 */ /* 0x000e6200000e0000 */
[----:B------:R-:W-:-:S03]  /*cfd0*/  SEL R8, R8, 0x11, !P5 ;  /* 0x0000001108087807 */ /* 0x000fc60006800000 */
[----:B------:R-:W2:Y:S01]  /*cfe0*/  SHFL.IDX PT, R15, R22, 0x19, 0x1f ;  /* 0x03201f00160f7f89 */ /* 0x000ea200000e0000 */
[----:B0-----:R-:W-:-:S04]  /*cff0*/  FSETP.GT.AND P5, PT, R17, R2, PT ;  /* 0x000000021100720b */ /* 0x001fc80003fa4000 */
[----:B------:R-:W-:-:S04]  /*d000*/  ISETP.EQ.AND P5, PT, R29, R36, P5 ;  /* 0x000000241d00720c */ /* 0x000fc80002fa2270 */
[----:B------:R-:W-:Y:S02]  /*d010*/  FSEL R28, R2, R17, P5 ;  /* 0x00000011021c7208 */ /* 0x000fe40002800000 */
[----:B------:R-:W0:Y:S01]  /*d020*/  SHFL.IDX PT, R2, R41, 0x1a, 0x1f ;  /* 0x03401f0029027f89 */ /* 0x000e2200000e0000 */
[----:B------:R-:W-:-:S03]  /*d030*/  SEL R17, R8, 0x12, !P6 ;  /* 0x0000001208117807 */ /* 0x000fc60007000000 */
[----:B------:R-:W3:Y:S01]  /*d040*/  SHFL.IDX PT, R29, R22, 0x1a, 0x1f ;  /* 0x03401f00161d7f89 */ /* 0x000ee200000e0000 */
[----:B-1----:R-:W-:-:S03]  /*d050*/  FSETP.GT.AND P6, PT, R28, R3, PT ;  /* 0x000000031c00720b */ /* 0x002fc60003fc4000 */
[----:B------:R-:W1:Y:S01]  /*d060*/  SHFL.IDX PT, R8, R41, 0x1b, 0x1f ;  /* 0x03601f0029087f89 */ /* 0x000e6200000e0000 */
[----:B--2---:R-:W-:-:S04]  /*d070*/  ISETP.EQ.AND P6, PT, R15, R36, P6 ;  /* 0x000000240f00720c */ /* 0x004fc800037c2270 */
[----:B------:R-:W-:Y:S02]  /*d080*/  FSEL R15, R3, R28, P6 ;  /* 0x0000001c030f7208 */ /* 0x000fe40003000000 */
[----:B------:R-:W2:Y:S01]  /*d090*/  SHFL.IDX PT, R3, R22, 0x1b, 0x1f ;  /* 0x03601f0016037f89 */ /* 0x000ea200000e0000 */
[----:B------:R-:W-:-:S03]  /*d0a0*/  SEL R17, R17, 0x13, !P0 ;  /* 0x0000001311117807 */ /* 0x000fc60004000000 */
[----:B------:R-:W5:Y:S01]  /*d0b0*/  LDL R28, [R1+0x38] ;  /* 0x00003800011c7983 */ /* 0x000f620000100800 */
[----:B0-----:R-:W-:-:S04]  /*d0c0*/  FSETP.GT.AND P0, PT, R15, R2, PT ;  /* 0x000000020f00720b */ /* 0x001fc80003f04000 */
[----:B---3--:R-:W-:-:S04]  /*d0d0*/  ISETP.EQ.AND P0, PT, R29, R36, P0 ;  /* 0x000000241d00720c */ /* 0x008fc80000702270 */
[----:B------:R-:W-:Y:S02]  /*d0e0*/  FSEL R15, R2, R15, P0 ;  /* 0x0000000f020f7208 */ /* 0x000fe40000000000 */
[----:B------:R-:W-:Y:S01]  /*d0f0*/  SEL R17, R17, 0x14, !P1 ;  /* 0x0000001411117807 */ /* 0x000fe20004800000 */
[----:B------:R-:W0:Y:S01]  /*d100*/  SHFL.IDX PT, R2, R41, 0x1c, 0x1f ;  /* 0x03801f0029027f89 */ /* 0x000e2200000e0000 */
[----:B-1----:R-:W-:-:S04]  /*d110*/  FSETP.GT.AND P1, PT, R15, R8, PT ;  /* 0x000000080f00720b */ /* 0x002fc80003f24000 */
[----:B--2---:R-:W-:Y:S02]  /*d120*/  ISETP.EQ.AND P1, PT, R3, R36, P1 ;  /* 0x000000240300720c */ /* 0x004fe40000f22270 */
[----:B------:R-:W1:Y:S02]  /*d130*/  SHFL.IDX PT, R3, R22, 0x1c, 0x1f ;  /* 0x03801f0016037f89 */ /* 0x000e6400000e0000 */
[----:B------:R-:W-:Y:S02]  /*d140*/  FSEL R15, R8, R15, P1 ;  /* 0x0000000f080f7208 */ /* 0x000fe40000800000 */
[----:B------:R-:W2:Y:S04]  /*d150*/  SHFL.IDX PT, R8, R41, 0x1d, 0x1f ;  /* 0x03a01f0029087f89 */ /* 0x000ea800000e0000 */
[----:B------:R-:W3:Y:S01]  /*d160*/  SHFL.IDX PT, R29, R22, 0x1d, 0x1f ;  /* 0x03a01f00161d7f89 */ /* 0x000ee200000e0000 */
[----:B------:R-:W-:-:S03]  /*d170*/  SEL R17, R17, 0x15, !P2 ;  /* 0x0000001511117807 */ /* 0x000fc60005000000 */
[----:B------:R-:W4:Y:S01]  /*d180*/  SHFL.IDX PT, R39, R41, 0x1e, 0x1f ;  /* 0x03c01f0029277f89 */ /* 0x000f2200000e0000 */
[----:B0-----:R-:W-:-:S04]  /*d190*/  FSETP.GT.AND P2, PT, R15, R2, PT ;  /* 0x000000020f00720b */ /* 0x001fc80003f44000 */
[----:B-1----:R-:W-:Y:S02]  /*d1a0*/  ISETP.EQ.AND P2, PT, R3, R36, P2 ;  /* 0x000000240300720c */ /* 0x002fe40001742270 */
[----:B------:R-:W0:Y:S02]  /*d1b0*/  SHFL.IDX PT, R3, R22, 0x1e, 0x1f ;  /* 0x03c01f0016037f89 */ /* 0x000e2400000e0000 */
[----:B------:R-:W-:Y:S02]  /*d1c0*/  FSEL R15, R2, R15, P2 ;  /* 0x0000000f020f7208 */ /* 0x000fe40001000000 */
[----:B------:R-:W-:Y:S01]  /*d1d0*/  SEL R17, R17, 0x16, !P3 ;  /* 0x0000001611117807 */ /* 0x000fe20005800000 */
[----:B------:R-:W5:Y:S01]  /*d1e0*/  LDL R2, [R1+0x3c] ;  /* 0x00003c0001027983 */ /* 0x000f620000100800 */
[----:B--2---:R-:W-:-:S04]  /*d1f0*/  FSETP.GT.AND P3, PT, R15, R8, PT ;  /* 0x000000080f00720b */ /* 0x004fc80003f64000 */
[----:B---3--:R-:W-:-:S04]  /*d200*/  ISETP.EQ.AND P3, PT, R29, R36, P3 ;  /* 0x000000241d00720c */ /* 0x008fc80001f62270 */
[----:B------:R-:W-:Y:S02]  /*d210*/  FSEL R8, R8, R15, P3 ;  /* 0x0000000f08087208 */ /* 0x000fe40001800000 */
[----:B------:R-:W-:Y:S02]  /*d220*/  SEL R17, R17, 0x17, !P4 ;  /* 0x0000001711117807 */ /* 0x000fe40006000000 */
[----:B----4-:R-:W-:-:S04]  /*d230*/  FSETP.GT.AND P4, PT, R8, R39, PT ;  /* 0x000000270800720b */ /* 0x010fc80003f84000 */
[----:B0-----:R-:W-:Y:S02]  /*d240*/  ISETP.EQ.AND P4, PT, R3, R36, P4 ;  /* 0x000000240300720c */ /* 0x001fe40002782270 */
[----:B------:R-:W2:Y:S04]  /*d250*/  LDL R3, [R1+0x40] ;  /* 0x0000400001037983 */ /* 0x000ea80000100800 */
[----:B------:R-:W0:Y:S01]  /*d260*/  SHFL.IDX PT, R42, R41, 0x1f, 0x1f ;  /* 0x03e01f00292a7f89 */ /* 0x000e2200000e0000 */
[----:B------:R-:W-:-:S03]  /*d270*/  SEL R17, R17, 0x18, !P5 ;  /* 0x0000001811117807 */ /* 0x000fc60006800000 */
[----:B------:R-:W1:Y:S01]  /*d280*/  SHFL.IDX PT, R15, R22, 0x1f, 0x1f ;  /* 0x03e01f00160f7f89 */ /* 0x000e6200000e0000 */
[----:B------:R-:W-:-:S04]  /*d290*/  SEL R17, R17, 0x19, !P6 ;  /* 0x0000001911117807 */ /* 0x000fc80007000000 */
[----:B------:R-:W-:-:S04]  /*d2a0*/  SEL R17, R17, 0x1a, !P0 ;  /* 0x0000001a11117807 */ /* 0x000fc80004000000 */
[----:B------:R-:W-:Y:S02]  /*d2b0*/  SEL R17, R17, 0x1b, !P1 ;  /* 0x0000001b11117807 */ /* 0x000fe40004800000 */
[----:B------:R-:W-:Y:S02]  /*d2c0*/  FSEL R39, R39, R8, P4 ;  /* 0x0000000827277208 */ /* 0x000fe40002000000 */
[----:B------:R-:W-:Y:S01]  /*d2d0*/  SEL R17, R17, 0x1c, !P2 ;  /* 0x0000001c11117807 */ /* 0x000fe20005000000 */
[----:B------:R-:W3:Y:S03]  /*d2e0*/  LDL R8, [R1+0x44] ;  /* 0x0000440001087983 */ /* 0x000ee60000100800 */
[----:B------:R-:W-:Y:S02]  /*d2f0*/  SEL R17, R17, 0x1d, !P3 ;  /* 0x0000001d11117807 */ /* 0x000fe40005800000 */
[----:B0-----:R-:W-:-:S02]  /*d300*/  FSETP.GT.AND P0, PT, R39, R42, PT ;  /* 0x0000002a2700720b */ /* 0x001fc40003f04000 */
[----:B------:R-:W-:Y:S02]  /*d310*/  SEL R17, R17, 0x1e, !P4 ;  /* 0x0000001e11117807 */ /* 0x000fe40006000000 */
[----:B-1----:R-:W-:Y:S02]  /*d320*/  ISETP.EQ.AND P0, PT, R15, R36, P0 ;  /* 0x000000240f00720c */ /* 0x002fe40000702270 */
[----:B------:R-:W4:Y:S02]  /*d330*/  LDL R15, [R1+0x60] ;  /* 0x00006000010f7983 */ /* 0x000f240000100800 */
[----:B------:R-:W-:Y:S02]  /*d340*/  SEL R29, R17, 0x1f, !P0 ;  /* 0x0000001f111d7807 */ /* 0x000fe40004000000 */
[----:B------:R-:W-:Y:S01]  /*d350*/  FSEL R39, R42, R39, P0 ;  /* 0x000000272a277208 */ /* 0x000fe20000000000 */
[----:B------:R-:W4:Y:S04]  /*d360*/  LDL R17, [R1+0x58] ;  /* 0x0000580001117983 */ /* 0x000f280000100800 */
[----:B------:R-:W0:Y:S04]  /*d370*/  SHFL.IDX PT, R10, R10, R29, 0x1f ;  /* 0x00001f1d0a0a7589 */ /* 0x000e2800000e0000 */
[----:B------:R-:W-:Y:S04]  /*d380*/  SHFL.IDX PT, R12, R12, R29, 0x1f ;  /* 0x00001f1d0c0c7589 */ /* 0x000fe800000e0000 */
[----:B------:R-:W-:Y:S04]  /*d390*/  SHFL.IDX PT, R18, R18, R29, 0x1f ;  /* 0x00001f1d12127589 */ /* 0x000fe800000e0000 */
[----:B------:R-:W-:Y:S04]  /*d3a0*/  SHFL.IDX PT, R22, R19, R29, 0x1f ;  /* 0x00001f1d13167589 */ /* 0x000fe800000e0000 */
[----:B------:R-:W-:Y:S04]  /*d3b0*/  SHFL.IDX PT, R50, R30, R29, 0x1f ;  /* 0x00001f1d1e327589 */ /* 0x000fe800000e0000 */
[----:B------:R-:W-:Y:S04]  /*d3c0*/  SHFL.IDX PT, R31, R14, R29, 0x1f ;  /* 0x00001f1d0e1f7589 */ /* 0x000fe800000e0000 */
[----:B-----5:R-:W1:Y:S04]  /*d3d0*/  SHFL.IDX PT, R11, R11, R29, 0x1f ;  /* 0x00001f1d0b0b7589 */ /* 0x020e6800000e0000 */
[----:B------:R-:W5:Y:S04]  /*d3e0*/  SHFL.IDX PT, R13, R13, R29, 0x1f ;  /* 0x00001f1d0d0d7589 */ /* 0x000f6800000e0000 */
[----:B------:R5:W5:Y:S04]  /*d3f0*/  SHFL.IDX PT, R41, R16, R29, 0x1f ;  /* 0x00001f1d10297589 */ /* 0x000b6800000e0000 */
[----:B0-----:R-:W-:Y:S04]  /*d400*/  STL [R1+0x10c], R10 ;  /* 0x00010c0a01007387 */ /* 0x001fe80000100800 */
[----:B------:R-:W-:Y:S04]  /*d410*/  SHFL.IDX PT, R52, R9, R29, 0x1f ;  /* 0x00001f1d09347589 */ /* 0x000fe800000e0000 */
[----:B-1----:R-:W-:Y:S04]  /*d420*/  STL [R1+0x110], R11 ;  /* 0x0001100b01007387 */ /* 0x002fe80000100800 */
[----:B------:R-:W-:Y:S04]  /*d430*/  STL [R1+0x114], R12 ;  /* 0x0001140c01007387 */ /* 0x000fe80000100800 */
[----:B-----5:R0:W-:Y:S04]  /*d440*/  STL [R1+0x118], R13 ;  /* 0x0001180d01007387 */ /* 0x0201e80000100800 */
[----:B------:R1:W-:Y:S04]  /*d450*/  STL [R1+0x124], R18 ;  /* 0x0001241201007387 */ /* 0x0003e80000100800 */
[----:B------:R-:W5:Y:S04]  /*d460*/  LDL R42, [R1+0x48] ;  /* 0x00004800012a7983 */ /* 0x000f680000100800 */
[----:B------:R-:W5:Y:S04]  /*d470*/  LDL R30, [R1+0x4c] ;  /* 0x00004c00011e7983 */ /* 0x000f680000100800 */
[----:B------:R-:W5:Y:S04]  /*d480*/  LDL R16, [R1+0x5c] ;  /* 0x00005c0001107983 */ /* 0x000f680000100800 */
[----:B------:R-:W5:Y:S04]  /*d490*/  LDL R14, [R1+0x64] ;  /* 0x00006400010e7983 */ /* 0x000f680000100800 */
[----:B0-----:R-:W5:Y:S04]  /*d4a0*/  LDL R13, [R1+0x68] ;  /* 0x00006800010d7983 */ /* 0x001f680000100800 */
[----:B------:R-:W5:Y:S04]  /*d4b0*/  LDL R12, [R1+0x6c] ;  /* 0x00006c00010c7983 */ /* 0x000f680000100800 */
[----:B------:R-:W5:Y:S04]  /*d4c0*/  LDL R11, [R1+0x70] ;  /* 0x00007000010b7983 */ /* 0x000f680000100800 */
[----:B------:R-:W5:Y:S04]  /*d4d0*/  LDL R10, [R1+0x74] ;  /* 0x00007400010a7983 */ /* 0x000f680000100800 */
[----:B------:R-:W5:Y:S04]  /*d4e0*/  LDL R9, [R1+0x78] ;  /* 0x0000780001097983 */ /* 0x000f680000100800 */
[----:B-1----:R-:W5:Y:S04]  /*d4f0*/  LDL R18, [R1+0x7c] ;  /* 0x00007c0001127983 */ /* 0x002f680000100800 */
[----:B------:R0:W-:Y:S04]  /*d500*/  STL [R1+0xf8], R22 ;  /* 0x0000f81601007387 */ /* 0x0001e80000100800 */
[----:B------:R-:W5:Y:S04]  /*d510*/  LDL R19, [R1+0x54] ;  /* 0x0000540001137983 */ /* 0x000f680000100800 */
[----:B0-----:R-:W5:Y:S04]  /*d520*/  LDL R22, [R1+0x50] ;  /* 0x0000500001167983 */ /* 0x001f680000100800 */
[----:B------:R-:W0:Y:S04]  /*d530*/  SHFL.IDX PT, R48, R48, R29, 0x1f ;  /* 0x00001f1d30307589 */ /* 0x000e2800000e0000 */
[----:B------:R-:W-:Y:S04]  /*d540*/  STL [R1+0x120], R41 ;  /* 0x0001202901007387 */ /* 0x000fe80000100800 */
[----:B0-----:R-:W-:Y:S04]  /*d550*/  STL [R1+0xfc], R48 ;  /* 0x0000fc3001007387 */ /* 0x001fe80000100800 */
[----:B------:R-:W0:Y:S04]  /*d560*/  SHFL.BFLY PT, R48, R39, 0x10, 0x1f ;  /* 0x0e001f0027307f89 */ /* 0x000e2800000e0000 */
[----:B------:R-:W1:Y:S04]  /*d570*/  SHFL.BFLY PT, R41, R36, 0x10, 0x1f ;  /* 0x0e001f0024297f89 */ /* 0x000e6800000e0000 */
[----:B------:R0:W-:Y:S04]  /*d580*/  STL [R1+0x11c], R31 ;  /* 0x00011c1f01007387 */ /* 0x0001e80000100800 */
[----:B------:R-:W1:Y:S01]  /*d590*/  SHFL.IDX PT, R28, R28, R29, 0x1f ;  /* 0x00001f1d1c1c7589 */ /* 0x000e6200000e0000 */
[----:B0-----:R-:W-:-:S04]  /*d5a0*/  FSETP.GT.AND P0, PT, R39, R48, PT ;  /* 0x000000302700720b */ /* 0x001fc80003f04000 */
[----:B------:R-:W-:-:S05]  /*d5b0*/  FSEL R31, R48, R39, P0 ;  /* 0x00000027301f7208 */ /* 0x000fca0000000000 */
[----:B------:R-:W0:Y:S04]  /*d5c0*/  SHFL.BFLY PT, R48, R31, 0x8, 0x1f ;  /* 0x0d001f001f307f89 */ /* 0x000e2800000e0000 */
[----:B------:R-:W0:Y:S01]  /*d5d0*/  SHFL.IDX PT, R44, R44, R29, 0x1f ;  /* 0x00001f1d2c2c7589 */ /* 0x000e2200000e0000 */
[----:B-1----:R-:W-:-:S03]  /*d5e0*/  SEL R41, R41, R36, P0 ;  /* 0x0000002429297207 */ /* 0x002fc60000000000 */
[----:B------:R-:W-:Y:S04]  /*d5f0*/  STL [R1+0x128], R28 ;  /* 0x0001281c01007387 */ /* 0x000fe80000100800 */
[----:B------:R-:W1:Y:S01]  /*d600*/  SHFL.BFLY PT, R28, R41, 0x8, 0x1f ;  /* 0x0d001f00291c7f89 */ /* 0x000e6200000e0000 */
[----:B0-----:R-:W-:-:S03]  /*d610*/  FSETP.GT.AND P1, PT, R31, R48, PT ;  /* 0x000000301f00720b */ /* 0x001fc60003f24000 */
[----:B------:R-:W0:Y:S01]  /*d620*/  SHFL.IDX PT, R2, R2, R29, 0x1f ;  /* 0x00001f1d02027589 */ /* 0x000e2200000e0000 */
[----:B------:R-:W-:-:S03]  /*d630*/  FSEL R48, R48, R31, P1 ;  /* 0x0000001f30307208 */ /* 0x000fc60000800000 */
[----:B------:R-:W-:Y:S01]  /*d640*/  STL [R1+0x100], R44 ;  /* 0x0001002c01007387 */ /* 0x000fe20000100800 */
[----:B-1----:R-:W-:-:S03]  /*d650*/  SEL R43, R28, R41, P1 ;  /* 0x000000291c2b7207 */ /* 0x002fc60000800000 */
[----:B--2---:R-:W-:Y:S04]  /*d660*/  SHFL.IDX PT, R44, R3, R29, 0x1f ;  /* 0x00001f1d032c7589 */ /* 0x004fe800000e0000 */
[----:B------:R-:W1:Y:S04]  /*d670*/  SHFL.BFLY PT, R3, R48, 0x4, 0x1f ;  /* 0x0c801f0030037f89 */ /* 0x000e6800000e0000 */
[----:B0-----:R-:W-:Y:S04]  /*d680*/  STL [R1+0x12c], R2 ;  /* 0x00012c0201007387 */ /* 0x001fe80000100800 */
[----:B------:R-:W0:Y:S01]  /*d690*/  SHFL.BFLY PT, R2, R43, 0x4, 0x1f ;  /* 0x0c801f002b027f89 */ /* 0x000e2200000e0000 */
[----:B-1----:R-:W-:-:S04]  /*d6a0*/  FSETP.GT.AND P0, PT, R48, R3, PT ;  /* 0x000000033000720b */ /* 0x002fc80003f04000 */
[----:B------:R-:W-:-:S05]  /*d6b0*/  FSEL R45, R3, R48, P0 ;  /* 0x00000030032d7208 */ /* 0x000fca0000000000 */
[----:B------:R-:W1:Y:S01]  /*d6c0*/  SHFL.BFLY PT, R28, R45, 0x2, 0x1f ;  /* 0x0c401f002d1c7f89 */ /* 0x000e6200000e0000 */
[----:B0-----:R-:W-:-:S03]  /*d6d0*/  SEL R2, R2, R43, P0 ;  /* 0x0000002b02027207 */ /* 0x001fc60000000000 */
[----:B---3--:R-:W-:Y:S04]  /*d6e0*/  SHFL.IDX PT, R8, R8, R29, 0x1f ;  /* 0x00001f1d08087589 */ /* 0x008fe800000e0000 */
[----:B------:R-:W0:Y:S04]  /*d6f0*/  SHFL.BFLY PT, R3, R2, 0x2, 0x1f ;  /* 0x0c401f0002037f89 */ /* 0x000e2800000e0000 */
[----:B------:R-:W-:Y:S04]  /*d700*/  STL [R1+0x104], R50 ;  /* 0x0001043201007387 */ /* 0x000fe80000100800 */
[----:B------:R-:W-:Y:S01]  /*d710*/  STL [R1+0x108], R52 ;  /* 0x0001083401007387 */ /* 0x000fe20000100800 */
[----:B-1----:R-:W-:-:S04]  /*d720*/  FSETP.GT.AND P0, PT, R45, R28, PT ;  /* 0x0000001c2d00720b */ /* 0x002fc80003f04000 */
[----:B------:R-:W-:Y:S01]  /*d730*/  FSEL R31, R28, R45, P0 ;  /* 0x0000002d1c1f7208 */ /* 0x000fe20000000000 */
[----:B------:R-:W-:Y:S01]  /*d740*/  STL [R1+0x130], R44 ;  /* 0x0001302c01007387 */ /* 0x000fe20000100800 */
[----:B0-----:R-:W-:-:S03]  /*d750*/  SEL R3, R3, R2, P0 ;  /* 0x0000000203037207 */ /* 0x001fc60000000000 */
[----:B------:R-:W-:Y:S04]  /*d760*/  STL [R1+0x134], R8 ;  /* 0x0001340801007387 */ /* 0x000fe80000100800 */
[----:B----4-:R-:W0:Y:S04]  /*d770*/  SHFL.IDX PT, R44, R17, R29, 0x1f ;  /* 0x00001f1d112c7589 */ /* 0x010e2800000e0000 */
[----:B------:R-:W1:Y:S04]  /*d780*/  SHFL.IDX PT, R50, R15, R29, 0x1f ;  /* 0x00001f1d0f327589 */ /* 0x000e6800000e0000 */
[----:B------:R-:W2:Y:S04]  /*d790*/  SHFL.BFLY PT, R2, R31, 0x1, 0x1f ;  /* 0x0c201f001f027f89 */ /* 0x000ea800000e0000 */
[----:B0-----:R-:W-:Y:S04]  /*d7a0*/  STL [R1+0x148], R44 ;  /* 0x0001482c01007387 */ /* 0x001fe80000100800 */
[----:B-1----:R-:W-:Y:S01]  /*d7b0*/  STL [R1+0x150], R50 ;  /* 0x0001503201007387 */ /* 0x002fe20000100800 */
[----:B--2---:R-:W-:-:S03]  /*d7c0*/  FSETP.GT.AND P0, PT, R31, R2, PT ;  /* 0x000000021f00720b */ /* 0x004fc60003f04000 */
[----:B-----5:R-:W0:Y:S04]  /*d7d0*/  SHFL.IDX PT, R8, R42, R29, 0x1f ;  /* 0x00001f1d2a087589 */ /* 0x020e2800000e0000 */
[----:B------:R-:W1:Y:S04]  /*d7e0*/  SHFL.IDX PT, R30, R30, R29, 0x1f ;  /* 0x00001f1d1e1e7589 */ /* 0x000e6800000e0000 */
[----:B------:R-:W2:Y:S04]  /*d7f0*/  SHFL.IDX PT, R48, R16, R29, 0x1f ;  /* 0x00001f1d10307589 */ /* 0x000ea800000e0000 */
[----:B------:R-:W3:Y:S04]  /*d800*/  SHFL.IDX PT, R14, R14, R29, 0x1f ;  /* 0x00001f1d0e0e7589 */ /* 0x000ee800000e0000 */
[----:B------:R-:W4:Y:S04]  /*d810*/  SHFL.IDX PT, R52, R13, R29, 0x1f ;  /* 0x00001f1d0d347589 */ /* 0x000f2800000e0000 */
[----:B------:R-:W5:Y:S04]  /*d820*/  SHFL.IDX PT, R12, R12, R29, 0x1f ;  /* 0x00001f1d0c0c7589 */ /* 0x000f6800000e0000 */
[----:B------:R-:W5:Y:S04]  /*d830*/  SHFL.IDX PT, R11, R11, R29, 0x1f ;  /* 0x00001f1d0b0b7589 */ /* 0x000f6800000e0000 */
[----:B------:R-:W5:Y:S04]  /*d840*/  SHFL.IDX PT, R10, R10, R29, 0x1f ;  /* 0x00001f1d0a0a7589 */ /* 0x000f6800000e0000 */
[----:B------:R-:W5:Y:S04]  /*d850*/  SHFL.IDX PT, R9, R9, R29, 0x1f ;  /* 0x00001f1d09097589 */ /* 0x000f6800000e0000 */
[----:B------:R-:W5:Y:S04]  /*d860*/  SHFL.IDX PT, R41, R18, R29, 0x1f ;  /* 0x00001f1d12297589 */ /* 0x000f6800000e0000 */
[----:B------:R-:W5:Y:S04]  /*d870*/  SHFL.BFLY PT, R16, R3, 0x1, 0x1f ;  /* 0x0c201f0003107f89 */ /* 0x000f6800000e0000 */
[----:B------:R-:W-:Y:S04]  /*d880*/  SHFL.IDX PT, R28, R19, R29, 0x1f ;  /* 0x00001f1d131c7589 */ /* 0x000fe800000e0000 */
[----:B------:R-:W5:Y:S04]  /*d890*/  SHFL.IDX PT, R22, R22, R29, 0x1f ;  /* 0x00001f1d16167589 */ /* 0x000f6800000e0000 */
[----:B0-----:R-:W-:Y:S04]  /*d8a0*/  STL [R1+0x138], R8 ;  /* 0x0001380801007387 */ /* 0x001fe80000100800 */
[----:B-1----:R-:W-:Y:S04]  /*d8b0*/  STL [R1+0x13c], R30 ;  /* 0x00013c1e01007387 */ /* 0x002fe80000100800 */
[----:B--2---:R-:W-:Y:S04]  /*d8c0*/  STL [R1+0x14c], R48 ;  /* 0x00014c3001007387 */ /* 0x004fe80000100800 */
[----:B---3--:R-:W-:Y:S04]  /*d8d0*/  STL [R1+0x154], R14 ;  /* 0x0001540e01007387 */ /* 0x008fe80000100800 */
[----:B----4-:R-:W-:Y:S04]  /*d8e0*/  STL [R1+0x158], R52 ;  /* 0x0001583401007387 */ /* 0x010fe80000100800 */
[----:B-----5:R-:W-:Y:S04]  /*d8f0*/  STL [R1+0x15c], R12 ;  /* 0x00015c0c01007387 */ /* 0x020fe80000100800 */
[----:B------:R-:W-:Y:S04]  /*d900*/  STL [R1+0x160], R11 ;  /* 0x0001600b01007387 */ /* 0x000fe80000100800 */
[----:B------:R-:W-:Y:S04]  /*d910*/  STL [R1+0x164], R10 ;  /* 0x0001640a01007387 */ /* 0x000fe80000100800 */
[----:B------:R-:W-:Y:S04]  /*d920*/  STL [R1+0x168], R9 ;  /* 0x0001680901007387 */ /* 0x000fe80000100800 */
[----:B------:R-:W-:Y:S01]  /*d930*/  STL [R1+0x16c], R41 ;  /* 0x00016c2901007387 */ /* 0x000fe20000100800 */
[----:B------:R-:W-:-:S02]  /*d940*/  SEL R16, R16, R3, P0 ;  /* 0x0000000310107207 */ /* 0x000fc40000000000 */
[----:B------:R-:W-:Y:S01]  /*d950*/  ISETP.GT.AND P0, PT, R38, 0x1, PT ;  /* 0x000000012600780c */ /* 0x000fe20003f04270 */
[----:B------:R-:W-:Y:S04]  /*d960*/  BSSY.RECONVERGENT B1, `(.L_x_52) ;  /* 0x00000f3000017945 */ /* 0x000fe80003800200 */
[----:B------:R-:W-:Y:S01]  /*d970*/  BSSY.RELIABLE B0, `(.L_x_53) ;  /* 0x00000eb000007945 */ /* 0x000fe20003800100 */
[----:B------:R-:W-:Y:S01]  /*d980*/  STL [R1+0x140], R22 ;  /* 0x0001401601007387 */ /* 0x000fe20000100800 */
[C---:B------:R-:W-:Y:S02]  /*d990*/  IADD3 R43, PT, PT, R21.reuse, -0x56f99767, RZ ;  /* 0xa9066899152b7810 */ /* 0x040fe40007ffe0ff */
[----:B------:R-:W-:Y:S01]  /*d9a0*/  IADD3 R42, PT, PT, R20, -0x61c88647, RZ ;  /* 0x9e3779b9142a7810 */ /* 0x000fe20007ffe0ff */
[----:B------:R0:W-:Y:S01]  /*d9b0*/  STL [R1+0x144], R28 ;  /* 0x0001441c01007387 */ /* 0x0001e20000100800 */
[----:B------:R-:W-:-:S02]  /*d9c0*/  IADD3 R3, PT, PT, R21, 0x646e171e, RZ ;  /* 0x646e171e15037810 */ /* 0x000fc40007ffe0ff */
[C---:B------:R-:W-:Y:S02]  /*d9d0*/  IADD3 R2, PT, PT, R20.reuse, -0x4ab325aa, RZ ;  /* 0xb54cda5614027810 */ /* 0x040fe40007ffe0ff */
[C---:B------:R-:W-:Y:S02]  /*d9e0*/  IADD3 R19, PT, PT, R21.reuse, -0x4498517b, RZ ;  /* 0xbb67ae8515137810 */ /* 0x040fe40007ffe0ff */
[----:B------:R-:W-:Y:S02]  /*d9f0*/  IADD3 R17, PT, PT, R21, 0x1fd5c5a3, RZ ;  /* 0x1fd5c5a315117810 */ /* 0x000fe40007ffe0ff */
[C---:B------:R-:W-:Y:S02]  /*da00*/  IADD3 R18, PT, PT, R20.reuse, 0x78dde6e4, RZ ;  /* 0x78dde6e414127810 */ /* 0x040fe40007ffe0ff */
[C---:B0-----:R-:W-:Y:S02]  /*da10*/  IADD3 R28, PT, PT, R20.reuse, -0xe443238, RZ ;  /* 0xf1bbcdc8141c7810 */ /* 0x041fe40007ffe0ff */
[----:B------:R-:W-:-:S02]  /*da20*/  IADD3 R29, PT, PT, R20, 0x3c6ef372, RZ ;  /* 0x3c6ef372141d7810 */ /* 0x000fc40007ffe0ff */
[----:B------:R-:W-:Y:S01]  /*da30*/  IADD3 R22, PT, PT, R20, -0x700cb87f, RZ ;  /* 0x8ff3478114167810 */ /* 0x000fe20007ffe0ff */
[----:B------:R-:W-:Y:S06]  /*da40*/  @P0 BRA `(.L_x_54) ;  /* 0x0000000400400947 */ /* 0x000fec0003800000 */
[----:B------:R-:W-:-:S04]  /*da50*/  VIMNMX.U32 R8, PT, PT, R38, 0x2, PT ;  /* 0x0000000226087848 */ /* 0x000fc80003fe0000 */
[----:B------:R-:W-:-:S04]  /*da60*/  SHF.L.U32 R10, R8, 0x2, RZ ;  /* 0x00000002080a7819 */ /* 0x000fc800000006ff */
[----:B------:R-:W0:Y:S02]  /*da70*/  LDC R8, c[0x2][R10] ;  /* 0x008000000a087b82 */ /* 0x000e240000000800 */
[----:B0-----:R-:W-:-:S04]  /*da80*/  SHF.R.S32.HI R9, RZ, 0x1f, R8 ;  /* 0x0000001fff097819 */ /* 0x001fc80000011408 */
.L_x_75:
[----:B------:R-:W-:Y:S05]  /*da90*/  BRX R8 -0xdaa0                                             (*"BRANCH_TARGETS .L_x_76,.L_x_77,.L_x_78"*) ;  /* 0xffffff2408587949 */ /* 0x000fea000383ffff */
.L_x_77:
[----:B------:R-:W-:Y:S05]  /*daa0*/  BREAK.RELIABLE B0 ;  /* 0x0000000000007942 */ /* 0x000fea0003800100 */
        /* <DEDUP_REMOVED lines=13> */
.L_x_56:
[----:B------:R-:W-:Y:S05]  /*db80*/  BSYNC.RECONVERGENT B2 ;  /* 0x0000000000027941 */ /* 0x000fea0003800200 */
.L_x_55:
[----:B------:R-:W-:Y:S01]  /*db90*/  IMAD.WIDE.U32 R8, R26, -0x326172a9, RZ ;  /* 0xcd9e8d571a087825 */ /* 0x000fe200078e00ff */
[----:B------:R-:W-:Y:S01]  /*dba0*/  LOP3.LUT R10, R27, R15, R21, 0x96, !PT ;  /* 0x0000000f1b0a7212 */ /* 0x000fe200078e9615 */
[----:B------:R1:W-:Y:S03]  /*dbb0*/  STL [R1+0x8], R16 ;  /* 0x0000081001007387 */ /* 0x0003e60000100800 */
        /* <DEDUP_REMOVED lines=40> */
[----:B------:R-:W-:-:S03]  /*de40*/  LOP3.LUT R4, R22, R8, R11, 0x96, !PT ;  /* 0x0000000816047212 */ /* 0x000fc600078e960b */
[----:B------:R-:W-:Y:S01]  /*de50*/  HFMA2 R22, -RZ, RZ, 0, 0 ;  /* 0x00000000ff167431 */ /* 0x000fe200000001ff */
[----:B------:R-:W-:Y:S02]  /*de60*/  MOV R11, R7 ;  /* 0x00000007000b7202 */ /* 0x000fe40000000f00 */
[----:B------:R-:W-:Y:S02]  /*de70*/  LOP3.LUT R14, R9, R14, R13, 0x96, !PT ;  /* 0x0000000e090e7212 */ /* 0x000fe400078e960d */
[----:B------:R-:W-:Y:S02]  /*de80*/  MOV R7, R12 ;  /* 0x0000000c00077202 */ /* 0x000fe40000000f00 */
[----:B------:R-:W-:Y:S02]  /*de90*/  MOV R9, R5 ;  /* 0x0000000500097202 */ /* 0x000fe40000000f00 */
[----:B------:R-:W-:Y:S02]  /*dea0*/  MOV R12, R6 ;  /* 0x00000006000c7202 */ /* 0x000fe40000000f00 */
[----:B------:R-:W-:-:S02]  /*deb0*/  MOV R5, R10 ;  /* 0x0000000a00057202 */ /* 0x000fc40000000f00 */
[----:B------:R-:W-:Y:S01]  /*dec0*/  MOV R6, R14 ;  /* 0x0000000e00067202 */ /* 0x000fe20000000f00 */
[----:B-1----:R-:W-:Y:S06]  /*ded0*/  BRA `(.L_x_57) ;  /* 0x00000008006c7947 */ /* 0x002fec0003800000 */
.L_x_76:
[----:B------:R-:W-:Y:S05]  /*dee0*/  BREAK.RELIABLE B0 ;  /* 0x0000000000007942 */ /* 0x000fea0003800100 */
[----:B------:R0:W-:Y:S01]  /*def0*/  STL [R1+0x8], R16 ;  /* 0x0000081001007387 */ /* 0x0001e20000100800 */
[----:B------:R-:W-:Y:S01]  /*df00*/  HFMA2 R22, -RZ, RZ, 0, 1.78813934326171875e-07 ;  /* 0x00000003ff167431 */ /* 0x000fe200000001ff */
[----:B------:R-:W-:Y:S02]  /*df10*/  MOV R11, R6 ;  /* 0x00000006000b7202 */ /* 0x000fe40000000f00 */
[----:B------:R-:W-:Y:S02]  /*df20*/  MOV R9, R4 ;  /* 0x0000000400097202 */ /* 0x000fe40000000f00 */
[----:B------:R-:W-:Y:S01]  /*df30*/  MOV R12, R5 ;  /* 0x00000005000c7202 */ /* 0x000fe20000000f00 */
[----:B------:R-:W-:Y:S06]  /*df40*/  BRA `(.L_x_57) ;  /* 0x0000000800507947 */ /* 0x000fec0003800000 */
.L_x_54:
[----:B------:R-:W-:-:S04]  /*df50*/  MOV R9, 0x2 ;  /* 0x0000000200097802 */ /* 0x000fc80000000f00 */
[----:B------:R-:W-:-:S04]  /*df60*/  VIADDMNMX.U32 R8, R38, 0xfffffffe, R9, PT ;  /* 0xfffffffe26087846 */ /* 0x000fc80003800009 */
[----:B------:R-:W-:-:S04]  /*df70*/  SHF.L.U32 R10, R8, 0x2, RZ ;  /* 0x00000002080a7819 */ /* 0x000fc800000006ff */
[----:B------:R-:W0:Y:S02]  /*df80*/  LDC R8, c[0x2][R10+0xc] ;  /* 0x008003000a087b82 */ /* 0x000e240000000800 */
[----:B0-----:R-:W-:-:S04]  /*df90*/  SHF.R.S32.HI R9, RZ, 0x1f, R8 ;  /* 0x0000001fff097819 */ /* 0x001fc80000011408 */
.L_x_79:
[----:B------:R-:W-:Y:S05]  /*dfa0*/  BRX R8 -0xdfb0                                             (*"BRANCH_TARGETS .L_x_80,.L_x_81,.L_x_78"*) ;  /* 0xffffff2008147949 */ /* 0x000fea000383ffff */
.L_x_81:
        /* <DEDUP_REMOVED lines=14> */
.L_x_59:
[----:B------:R-:W-:Y:S05]  /*e090*/  BSYNC.RECONVERGENT B2 ;  /* 0x0000000000027941 */ /* 0x000fea0003800200 */
.L_x_58:
        /* <DEDUP_REMOVED lines=44> */
[----:B------:R-:W-:Y:S01]  /*e360*/  HFMA2 R22, -RZ, RZ, 0, 1.1920928955078125e-07 ;  /* 0x00000002ff167431 */ /* 0x000fe200000001ff */
[----:B------:R-:W-:Y:S02]  /*e370*/  MOV R11, R4 ;  /* 0x00000004000b7202 */ /* 0x000fe40000000f00 */
[----:B------:R-:W-:Y:S02]  /*e380*/  LOP3.LUT R6, R13, R10, R9, 0x96, !PT ;  /* 0x0000000a0d067212 */ /* 0x000fe400078e9609 */
[----:B------:R-:W-:Y:S02]  /*e390*/  MOV R5, R4 ;  /* 0x0000000400057202 */ /* 0x000fe40000000f00 */
[----:B------:R-:W-:Y:S02]  /*e3a0*/  MOV R9, R7 ;  /* 0x0000000700097202 */ /* 0x000fe40000000f00 */
[----:B------:R-:W-:Y:S02]  /*e3b0*/  MOV R7, R8 ;  /* 0x0000000800077202 */ /* 0x000fe40000000f00 */
[----:B------:R-:W-:Y:S01]  /*e3c0*/  MOV R4, R12 ;  /* 0x0000000c00047202 */ /* 0x000fe20000000f00 */
[----:B0-----:R-:W-:Y:S06]  /*e3d0*/  BRA `(.L_x_57) ;  /* 0x00000004002c7947 */ /* 0x001fec0003800000 */
.L_x_80:
        /* <DEDUP_REMOVED lines=14> */
.L_x_61:
[----:B------:R-:W-:Y:S05]  /*e4c0*/  BSYNC.RECONVERGENT B2 ;  /* 0x0000000000027941 */ /* 0x000fea0003800200 */
.L_x_60:
        /* <DEDUP_REMOVED lines=43> */
[----:B------:R-:W-:-:S03]  /*e780*/  LOP3.LUT R11, R22, R10, R9, 0x96, !PT ;  /* 0x0000000a160b7212 */ /* 0x000fc600078e9609 */
[----:B------:R-:W-:Y:S01]  /*e790*/  HFMA2 R22, -RZ, RZ, 0, 5.9604644775390625e-08 ;  /* 0x00000001ff167431 */ /* 0x000fe200000001ff */
[----:B------:R-:W-:Y:S02]  /*e7a0*/  MOV R9, R6 ;  /* 0x0000000600097202 */ /* 0x000fe40000000f00 */
[----:B------:R-:W-:Y:S02]  /*e7b0*/  LOP3.LUT R13, R13, R12, R5, 0x96, !PT ;  /* 0x0000000c0d0d7212 */ /* 0x000fe400078e9605 */
[----:B------:R-:W-:Y:S02]  /*e7c0*/  MOV R12, R7 ;  /* 0x00000007000c7202 */ /* 0x000fe40000000f00 */
[----:B------:R-:W-:Y:S02]  /*e7d0*/  MOV R7, R4 ;  /* 0x0000000400077202 */ /* 0x000fe40000000f00 */
[----:B------:R-:W-:Y:S02]  /*e7e0*/  MOV R5, R8 ;  /* 0x0000000800057202 */ /* 0x000fe40000000f00 */
[----:B------:R-:W-:-:S02]  /*e7f0*/  MOV R4, R11 ;  /* 0x0000000b00047202 */ /* 0x000fc40000000f00 */
[----:B------:R-:W-:Y:S01]  /*e800*/  MOV R6, R13 ;  /* 0x0000000d00067202 */ /* 0x000fe20000000f00 */
[----:B0-----:R-:W-:Y:S06]  /*e810*/  BRA `(.L_x_57) ;  /* 0x00000000001c7947 */ /* 0x001fec0003800000 */
.L_x_78:
[----:B------:R-:W-:Y:S05]  /*e820*/  BSYNC.RELIABLE B0 ;  /* 0x0000000000007941 */ /* 0x000fea0003800100 */
.L_x_53:
[----:B------:R1:W-:Y:S01]  /*e830*/  STL [R1+0x8], R16 ;  /* 0x0000081001007387 */ /* 0x0003e20000100800 */
[C---:B------:R-:W-:Y:S02]  /*e840*/  ISETP.NE.AND P0, PT, R38.reuse, -0x1, PT ;  /* 0xffffffff2600780c */ /* 0x040fe40003f05270 */
[-C--:B------:R-:W-:Y:S02]  /*e850*/  MOV R9, R4.reuse ;  /* 0x0000000400097202 */ /* 0x080fe40000000f00 */
[-C--:B------:R-:W-:Y:S02]  /*e860*/  MOV R12, R4.reuse ;  /* 0x00000004000c7202 */ /* 0x080fe40000000f00 */
[----:B------:R-:W-:Y:S02]  /*e870*/  IADD3 R22, PT, PT, R38, 0x3, RZ ;  /* 0x0000000326167810 */ /* 0x000fe40007ffe0ff */
[----:B------:R-:W-:-:S07]  /*e880*/  SEL R11, R5, R4, !P0 ;  /* 0x00000004050b7207 */ /* 0x000fce0004000000 */
.L_x_57:
[----:B------:R-:W-:Y:S05]  /*e890*/  BSYNC.RECONVERGENT B1 ;  /* 0x0000000000017941 */ /* 0x000fea0003800200 */
.L_x_52:
[----:B------:R-:W-:Y:S05]  /*e8a0*/  WARPSYNC.ALL ;  /* 0x0000000000007948 */ /* 0x000fea0003800000 */
[----:B------:R-:W2:Y:S01]  /*e8b0*/  LDCU UR5, c[0x0][0x398] ;  /* 0x00007300ff0577ac */ /* 0x000ea20008000800 */
[----:B------:R-:W-:Y:S02]  /*e8c0*/  I2FP.F32.U32 R8, R9 ;  /* 0x0000000900087245 */ /* 0x000fe40000201000 */
[----:B------:R-:W-:Y:S01]  /*e8d0*/  I2FP.F32.U32 R18, R11 ;  /* 0x0000000b00127245 */ /* 0x000fe20000201000 */
[----:B------:R-:W-:Y:S01]  /*e8e0*/  UMOV UR12, 0x54442d18 ;  /* 0x54442d18000c7882 */ /* 0x000fe20000000000 */
[----:B------:R-:W-:Y:S01]  /*e8f0*/  UMOV UR13, 0x401921fb ;  /* 0x401921fb000d7882 */ /* 0x000fe20000000000 */
[-C--:B------:R-:W-:Y:S01]  /*e900*/  FFMA R8, R8, R37.reuse, 1.1641532182693481445e-10 ;  /* 0x2f00000008087423 */ /* 0x080fe20000000025 */
[----:B------:R-:W3:Y:S01]  /*e910*/  LDCU UR11, c[0x0][0x384] ;  /* 0x00007080ff0b77ac */ /* 0x000ee20008000800 */
[----:B------:R-:W-:-:S04]  /*e920*/  FFMA R18, R18, R37, 1.1641532182693481445e-10 ;  /* 0x2f00000012127423 */ /* 0x000fc80000000025 */
[----:B------:R-:W-:Y:S01]  /*e930*/  FMUL R18, R18, 31 ;  /* 0x41f8000012127820 */ /* 0x000fe20000400000 */
[----:B--2---:R-:W-:Y:S01]  /*e940*/  I2FP.F32.U32 R13, UR5 ;  /* 0x00000005000d7c45 */ /* 0x004fe20008201000 */
[----:B------:R-:W-:-:S04]  /*e950*/  UIADD3 UR5, UPT, UPT, -UR4, UR5, URZ ;  /* 0x0000000504057290 */ /* 0x000fc8000fffe1ff */
[----:B------:R-:W-:Y:S01]  /*e960*/  F2I.TRUNC.NTZ R18, R18 ;  /* 0x0000001200127305 */ /* 0x000fe2000020f100 */
[----:B------:R-:W-:Y:S02]  /*e970*/  FSETP.GEU.AND P0, PT, |R13|, 1.175494350822287508e-38, PT ;  /* 0x008000000d00780b */ /* 0x000fe40003f0e200 */
[----:B------:R-:W-:Y:S01]  /*e980*/  I2FP.F32.S32 R10, UR5 ;  /* 0x00000005000a7c45 */ /* 0x000fe20008201400 */
[----:B------:R-:W-:-:S10]  /*e990*/  UMOV UR5, URZ ;  /* 0x000000ff00057c82 */ /* 0x000fd40008000000 */
[----:B------:R-:W-:Y:S01]  /*e9a0*/  @!P0 FMUL R13, R13, 16777216 ;  /* 0x4b8000000d0d8820 */ /* 0x000fe20000400000 */
[----:B------:R-:W-:Y:S01]  /*e9b0*/  @!P0 FMUL R10, R10, 16777216 ;  /* 0x4b8000000a0a8820 */ /* 0x000fe20000400000 */
[----:B------:R-:W-:Y:S02]  /*e9c0*/  ISETP.GE.AND P0, PT, R16, R36, PT ;  /* 0x000000241000720c */ /* 0x000fe40003f06270 */
[----:B01----:R-:W-:Y:S02]  /*e9d0*/  MOV R16, 0x3f800000 ;  /* 0x3f80000000107802 */ /* 0x003fe40000000f00 */
[----:B------:R-:W0:Y:S03]  /*e9e0*/  MUFU.RCP R13, R13 ;  /* 0x0000000d000d7308 */ /* 0x000e260000001000 */
[----:B------:R1:W-:Y:S01]  /*e9f0*/  STL [R1+0x4], R16 ;  /* 0x0000041001007387 */ /* 0x0003e20000100800 */
[----:B0-----:R-:W-:-:S04]  /*ea00*/  FMUL R10, R13, R10 ;  /* 0x0000000a0d0a7220 */ /* 0x001fc80000400000 */
[----:B------:R-:W-:-:S04]  /*ea10*/  FADD R9, -R10, -1 ;  /* 0xbf8000000a097421 */ /* 0x000fc80000000100 */
[----:B------:R-:W-:-:S04]  /*ea20*/  FADD R9, R9, -1 ;  /* 0xbf80000009097421 */ /* 0x000fc80000000000 */
[----:B------:R-:W-:-:S04]  /*ea30*/  FFMA R14, R8, R9, 1 ;  /* 0x3f800000080e7423 */ /* 0x000fc80000000009 */
[----:B------:R0:W2:Y:S01]  /*ea40*/  F2F.F64.F32 R8, R14 ;  /* 0x0000000e00087310 */ /* 0x0000a20000201800 */
[----:B------:R-:W-:-:S05]  /*ea50*/  FMUL R13, R14, 1.4426950216293334961 ;  /* 0x3fb8aa3b0e0d7820 */ /* 0x000fca0000400000 */
[----:B------:R-:W-:Y:S02]  /*ea60*/  FSETP.GEU.AND P1, PT, R13, -126, PT ;  /* 0xc2fc00000d00780b */ /* 0x000fe40003f2e000 */
[C---:B0-----:R-:W-:Y:S02]  /*ea70*/  IADD3 R14, PT, PT, R18.reuse, -0x1, RZ ;  /* 0xffffffff120e7810 */ /* 0x041fe40007ffe0ff */
[----:B------:R-:W-:Y:S01]  /*ea80*/  @P0 IADD3 R14, PT, PT, R18, RZ, RZ ;  /* 0x000000ff120e0210 */ /* 0x000fe20007ffe0ff */
[----:B--2---:R-:W-:-:S04]  /*ea90*/  DMUL R8, R8, UR12 ;  /* 0x0000000c08087c28 */ /* 0x004fc80008000000 */
[----:B------:R0:W-:Y:S01]  /*eaa0*/  STL [R1+0xc], R14 ;  /* 0x00000c0e01007387 */ /* 0x0001e20000100800 */
[----:B------:R-:W2:Y:S03]  /*eab0*/  LDCU UR12, c[0x0][0x388] ;  /* 0x00007100ff0c77ac */ /* 0x000ea60008000800 */
[----:B------:R-:W-:-:S04]  /*eac0*/  @!P1 FMUL R13, R13, 0.5 ;  /* 0x3f0000000d0d9820 */ /* 0x000fc80000400000 */
[----:B------:R-:W4:Y:S08]  /*ead0*/  MUFU.EX2 R28, R13 ;  /* 0x0000000d001c7308 */ /* 0x000f300000000800 */
[----:B------:R-:W5:Y:S01]  /*eae0*/  F2F.F32.F64 R8, R8 ;  /* 0x0000000800087310 */ /* 0x000f620000301000 */
[----:B----4-:R-:W-:Y:S01]  /*eaf0*/  @!P1 FMUL R28, R28, R28 ;  /* 0x0000001c1c1c9220 */ /* 0x010fe20000400000 */
[----:B-----5:R-:W-:Y:S01]  /*eb00*/  FMUL.RZ R11, R8, 0.15915493667125701904 ;  /* 0x3e22f983080b7820 */ /* 0x020fe2000040c000 */
[----:B------:R-:W-:Y:S01]  /*eb10*/  FADD R8, R10, R10 ;  /* 0x0000000a0a087221 */ /* 0x000fe20000000000 */
[----:B------:R-:W-:-:S04]  /*eb20*/  I2FP.F32.U32 R10, R12 ;  /* 0x0000000c000a7245 */ /* 0x000fc80000201000 */
[----:B------:R-:W4:Y:S01]  /*eb30*/  MUFU.COS R11, R11 ;  /* 0x0000000b000b7308 */ /* 0x000f220000000000 */
[----:B------:R-:W-:-:S05]  /*eb40*/  FFMA R37, R10, R37, 1.1641532182693481445e-10 ;  /* 0x2f0000000a257423 */ /* 0x000fca0000000025 */
[----:B------:R-:W-:Y:S02]  /*eb50*/  FSETP.GE.AND P0, PT, R37, 0.5, PT ;  /* 0x3f0000002500780b */ /* 0x000fe40003f06000 */
[----:B------:R-:W1:Y:S02]  /*eb60*/  F2F.F64.F32 R8, R8 ;  /* 0x0000000800087310 */ /* 0x000e640000201800 */
[----:B------:R-:W-:Y:S01]  /*eb70*/  SEL R18, RZ, 0x1, !P0 ;  /* 0x00000001ff127807 */ /* 0x000fe20004000000 */
[----:B----4-:R-:W-:Y:S01]  /*eb80*/  FMUL R28, R28, R11 ;  /* 0x0000000b1c1c7220 */ /* 0x010fe20000400000 */
[----:B------:R-:W-:-:S04]  /*eb90*/  MOV R11, R1 ;  /* 0x00000001000b7202 */ /* 0x000fc80000000f00 */
[----:B------:R0:W-:Y:S01]  /*eba0*/  STL [R1+0x84], R28 ;  /* 0x0000841c01007387 */ /* 0x0001e20000100800 */
[----:B-1----:R-:W-:Y:S01]  /*ebb0*/  DADD R16, R8, R8 ;  /* 0x0000000008107229 */ /* 0x002fe20000000008 */
[----:B--23--:R-:W-:-:S10]  /*ebc0*/  LEA R18, R18, R11, 0x2 ;  /* 0x0000000b12127211 */ /* 0x00cfd400078e10ff */
.L_x_67:
[----:B------:R-:W-:Y:S01]  /*ebd0*/  ISETP.NE.AND P0, PT, R22, 0x1, PT ;  /* 0x000000011600780c */ /* 0x000fe20003f05270 */
[----:B------:R-:W-:Y:S01]  /*ebe0*/  BSSY.RECONVERGENT B0, `(.L_x_62) ;  /* 0x0000056000007945 */ /* 0x000fe20003800200 */
[----:B-1----:R-:W-:Y:S02]  /*ebf0*/  MOV R11, R22 ;  /* 0x00000016000b7202 */ /* 0x002fe40000000f00 */
[----:B------:R-:W-:Y:S02]  /*ec00*/  MOV R10, R5 ;  /* 0x00000005000a7202 */ /* 0x000fe40000000f00 */
[----:B------:R-:W-:-:S07]  /*ec10*/  MOV R22, 0x2 ;  /* 0x0000000200167802 */ /* 0x000fce0000000f00 */
        /* <DEDUP_REMOVED lines=9> */
.L_x_64:
        /* <DEDUP_REMOVED lines=13> */
.L_x_66:
[----:B------:R-:W-:Y:S05]  /*ed80*/  BSYNC.RECONVERGENT B1 ;  /* 0x0000000000017941 */ /* 0x000fea0003800200 */
.L_x_65:
[----:B------:R-:W-:Y:S01]  /*ed90*/  IMAD.WIDE.U32 R4, R26, -0x326172a9, RZ ;  /* 0xcd9e8d571a047825 */ /* 0x000fe200078e00ff */
[----:B------:R-:W-:-:S03]  /*eda0*/  LOP3.LUT R10, R27, R3, R21, 0x96, !PT ;  /* 0x000000031b0a7212 */ /* 0x000fc600078e9615 */
[----:B------:R-:W-:Y:S01]  /*edb0*/  HFMA2 R22, -RZ, RZ, 0, 0 ;  /* 0x00000000ff167431 */ /* 0x000fe200000001ff */
[----:B------:R-:W-:Y:S02]  /*edc0*/  IADD3 R42, PT, PT, R20, -0x61c88647, RZ ;  /* 0x9e3779b9142a7810 */ /* 0x000fe40007ffe0ff */
[----:B------:R-:W-:Y:S01]  /*edd0*/  LOP3.LUT R12, R25, R20, R5, 0x96, !PT ;  /* 0x00000014190c7212 */ /* 0x000fe200078e9605 */
[----:B------:R-:W-:Y:S01]  /*ede0*/  IMAD.WIDE.U32 R10, R10, -0x326172a9, RZ ;  /* 0xcd9e8d570a0a7825 */ /* 0x000fe200078e00ff */
[----:B------:R-:W-:Y:S02]  /*edf0*/  IADD3 R5, PT, PT, R21, -0x4498517b, RZ ;  /* 0xbb67ae8515057810 */ /* 0x000fe40007ffe0ff */
[----:B------:R-:W-:Y:S01]  /*ee00*/  IADD3 R0, PT, PT, R20, 0x1715609d, RZ ;  /* 0x1715609d14007810 */ /* 0x000fe20007ffe0ff */
[----:B------:R-:W-:Y:S01]  /*ee10*/  IMAD.WIDE.U32 R12, R12, -0x2daee0ad, RZ ;  /* 0xd2511f530c0c7825 */ /* 0x000fe200078e00ff */
[----:B------:R-:W-:Y:S02]  /*ee20*/  LOP3.LUT R3, R42, R4, R11, 0x96, !PT ;  /* 0x000000042a037212 */ /* 0x000fe400078e960b */
[----:B------:R-:W-:-:S02]  /*ee30*/  IADD3 R11, PT, PT, R20, 0x3c6ef372, RZ ;  /* 0x3c6ef372140b7810 */ /* 0x000fc40007ffe0ff */
[----:B------:R-:W-:Y:S01]  /*ee40*/  LOP3.LUT R5, R5, R2, R13, 0x96, !PT ;  /* 0x0000000205057212 */ /* 0x000fe200078e960d */
[----:B------:R-:W-:Y:S01]  /*ee50*/  IMAD.WIDE.U32 R2, R3, -0x2daee0ad, RZ ;  /* 0xd2511f5303027825 */ /* 0x000fe200078e00ff */
[C---:B------:R-:W-:Y:S02]  /*ee60*/  IADD3 R13, PT, PT, R21.reuse, 0x76cf5d0a, RZ ;  /* 0x76cf5d0a150d7810 */ /* 0x040fe40007ffe0ff */
[----:B------:R-:W-:Y:S01]  /*ee70*/  IADD3 R43, PT, PT, R21, -0x56f99767, RZ ;  /* 0xa9066899152b7810 */ /* 0x000fe20007ffe0ff */
        /* <DEDUP_REMOVED lines=15> */
[----:B------:R-:W-:-:S03]  /*ef70*/  IADD3 R3, PT, PT, R21, 0x646e171e, RZ ;  /* 0x646e171e15037810 */ /* 0x000fc60007ffe0ff */
[----:B0-----:R-:W-:Y:S01]  /*ef80*/  IMAD.WIDE.U32 R14, R11, -0x2daee0ad, RZ ;  /* 0xd2511f530b0e7825 */ /* 0x001fe200078e00ff */
        /* <DEDUP_REMOVED lines=24> */
[----:B------:R-:W-:Y:S02]  /*f110*/  LOP3.LUT R6, R11, R10, R15, 0x96, !PT ;  /* 0x0000000a0b067212 */ /* 0x000fe400078e960f */
[----:B------:R-:W-:Y:S02]  /*f120*/  MOV R10, R7 ;  /* 0x00000007000a7202 */ /* 0x000fe40000000f00 */
[----:B------:R-:W-:-:S07]  /*f130*/  MOV R7, R14 ;  /* 0x0000000e00077202 */ /* 0x000fce0000000f00 */
.L_x_63:
[----:B------:R-:W-:Y:S05]  /*f140*/  BSYNC.RECONVERGENT B0 ;  /* 0x0000000000007941 */ /* 0x000fea0003800200 */
.L_x_62:
[----:B------:R-:W-:Y:S01]  /*f150*/  I2FP.F32.U32 R10, R10 ;  /* 0x0000000a000a7245 */ /* 0x000fe20000201000 */
[----:B------:R-:W-:Y:S01]  /*f160*/  ULEA UR6, UR5, UR10, 0x2 ;  /* 0x0000000a05067291 */ /* 0x000fe2000f8e10ff */
[----:B------:R-:W-:-:S05]  /*f170*/  MOV R13, 0x2f800000 ;  /* 0x2f800000000d7802 */ /* 0x000fca0000000f00 */
[----:B------:R-:W-:-:S04]  /*f180*/  FFMA R13, R10, R13, 1.1641532182693481445e-10 ;  /* 0x2f0000000a0d7423 */ /* 0x000fc8000000000d */
[----:B------:R-:W1:Y:S01]  /*f190*/  F2F.F64.F32 R10, R13 ;  /* 0x0000000d000a7310 */ /* 0x000e620000201800 */
[----:B------:R-:W-:-:S05]  /*f1a0*/  FADD R12, R13, R13 ;  /* 0x0000000d0d0c7221 */ /* 0x000fca0000000000 */
[----:B------:R-:W-:Y:S01]  /*f1b0*/  STL [R1], R12 ;  /* 0x0000000c01007387 */ /* 0x000fe20000100800 */
[----:B-1----:R-:W-:-:S10]  /*f1c0*/  DFMA R10, R16, R10, -R8 ;  /* 0x0000000a100a722b */ /* 0x002fd40000000808 */
[----:B------:R-:W1:Y:S02]  /*f1d0*/  F2F.F32.F64 R10, R10 ;  /* 0x0000000a000a7310 */ /* 0x000e640000301000 */
[C---:B-1----:R-:W-:Y:S01]  /*f1e0*/  FSETP.GE.AND P0, PT, |R10|.reuse, 1, PT ;  /* 0x3f8000000a00780b */ /* 0x042fe20003f06200 */
[----:B0-----:R-:W-:-:S03]  /*f1f0*/  FADD R28, -R10, -RZ ;  /* 0x800000ff0a1c7221 */ /* 0x001fc60000000100 */
[----:B------:R-:W-:Y:S02]  /*f200*/  FSETP.LTU.AND P0, PT, R37, 0.5, P0 ;  /* 0x3f0000002500780b */ /* 0x000fe40000709000 */
[----:B------:R-:W-:Y:S02]  /*f210*/  STL [R1+0x80], R28 ;  /* 0x0000801c01007387 */ /* 0x000fe40000100800 */
[----:B------:R-:W-:Y:S02]  /*f220*/  SEL R14, RZ, 0x1, !P0 ;  /* 0x00000001ff0e7807 */ /* 0x000fe40004000000 */
[----:B------:R-:W2:Y:S02]  /*f230*/  LDL R13, [UR6] ;  /* 0x00000006ff0d7983 */ /* 0x000ea40008100800 */
[----:B------:R-:W-:Y:S02]  /*f240*/  LEA R15, R14, UR7, 0x2 ;  /* 0x000000070e0f7c11 */ /* 0x000fe4000f8e10ff */
[----:B------:R-:W3:Y:S04]  /*f250*/  LDL R11, [R18] ;  /* 0x00000000120b7983 */ /* 0x000ee80000100800 */
[----:B------:R-:W2:Y:S04]  /*f260*/  LDL R10, [R15] ;  /* 0x000000000f0a7983 */ /* 0x000ea80000100800 */
[----:B------:R-:W4:Y:S01]  /*f270*/  LDL R14, [R18+0x80] ;  /* 0x00008000120e7983 */ /* 0x000f220000100800 */
[----:B------:R-:W-:-:S04]  /*f280*/  UIADD3 UR5, UPT, UPT, UR5, 0x1, URZ ;  /* 0x0000000105057890 */ /* 0x000fc8000fffe0ff */
[----:B------:R-:W-:Y:S01]  /*f290*/  UISETP.NE.AND UP0, UPT, UR5, 0x1e, UPT ;  /* 0x0000001e0500788c */ /* 0x000fe2000bf05270 */
[----:B--2---:R-:W3:Y:S02]  /*f2a0*/  SHFL.IDX PT, R10, R13, R10, 0x1f ;  /* 0x00001f0a0d0a7589 */ /* 0x004ee400000e0000 */
[----:B---3--:R-:W-:-:S04]  /*f2b0*/  FFMA R11, R10, R11, -R13 ;  /* 0x0000000b0a0b7223 */ /* 0x008fc8000000080d */
[----:B----4-:R-:W-:-:S05]  /*f2c0*/  FFMA R11, |R11|, R14, R10 ;  /* 0x0000000e0b0b7223 */ /* 0x010fca000000020a */
[----:B------:R-:W-:-:S04]  /*f2d0*/  FSETP.GEU.AND P0, PT, R11, UR11, PT ;  /* 0x0000000b0b007c0b */ /* 0x000fc8000bf0e000 */
[----:B------:R-:W-:-:S04]  /*f2e0*/  FSEL R11, R11, UR11, P0 ;  /* 0x0000000b0b0b7c08 */ /* 0x000fc80008000000 */
[----:B------:R-:W-:-:S04]  /*f2f0*/  FSETP.GT.AND P0, PT, R11, UR12, PT ;  /* 0x0000000c0b007c0b */ /* 0x000fc8000bf04000 */
[----:B------:R-:W-:-:S05]  /*f300*/  FSEL R11, R11, UR12, !P0 ;  /* 0x0000000c0b0b7c08 */ /* 0x000fca000c000000 */
[----:B------:R1:W-:Y:S01]  /*f310*/  STL [UR6], R11 ;  /* 0x0000000bff007987 */ /* 0x0003e20008100806 */
[----:B------:R-:W-:Y:S05]  /*f320*/  BRA.U UP0, `(.L_x_67) ;  /* 0xfffffff900287547 */ /* 0x000fea000b83ffff */
[----:B------:R-:W0:Y:S02]  /*f330*/  LDCU UR5, c[0x0][0x380] ;  /* 0x00007000ff0577ac */ /* 0x000e240008000800 */
[----:B0-----:R-:W-:-:S09]  /*f340*/  UISETP.GT.AND UP0, UPT, UR5, 0x2, UPT ;  /* 0x000000020500788c */ /* 0x001fd2000bf04270 */
[----:B------:R-:W-:Y:S05]  /*f350*/  BRA.U UP0, `(.L_x_68) ;  /* 0x0000000d00c07547 */ /* 0x000fea000b800000 */
[----:B------:R-:W-:-:S09]  /*f360*/  UISETP.NE.AND UP0, UPT, UR5, 0x1, UPT ;  /* 0x000000010500788c */ /* 0x000fd2000bf05270 */
[----:B------:R-:W-:Y:S05]  /*f370*/  BRA.U !UP0, `(.L_x_69) ;  /* 0x0000000d08007547 */ /* 0x000fea000b800000 */
[----:B------:R-:W-:-:S09]  /*f380*/  UISETP.NE.AND UP0, UPT, UR5, 0x2, UPT ;  /* 0x000000020500788c */ /* 0x000fd2000bf05270 */
[----:B------:R-:W-:Y:S05]  /*f390*/  BRA.U UP0, `(.L_x_70) ;  /* 0x0000003100bc7547 */ /* 0x000fea000b800000 */
[----:B------:R-:W2:Y:S04]  /*f3a0*/  LDL.64 R18, [R1+0xf8] ;  /* 0x0000f80001127983 */ /* 0x000ea80000100a00 */
[----:B-1----:R-:W3:Y:S04]  /*f3b0*/  LDL.64 R10, [R1+0x100] ;  /* 0x00010000010a7983 */ /* 0x002ee80000100a00 */
[----:B------:R-:W4:Y:S04]  /*f3c0*/  LDL.64 R12, [R1+0x108] ;  /* 0x00010800010c7983 */ /* 0x000f280000100a00 */
[----:B------:R-:W5:Y:S04]  /*f3d0*/  LDL.64 R14, [R1+0x110] ;  /* 0x00011000010e7983 */ /* 0x000f680000100a00 */
[----:B------:R-:W5:Y:S04]  /*f3e0*/  LDL.64 R16, [R1+0x118] ;  /* 0x0001180001107983 */ /* 0x000f680000100a00 */
[----:B------:R-:W5:Y:S01]  /*f3f0*/  LDL.64 R8, [R1+0x120] ;  /* 0x0001200001087983 */ /* 0x000f620000100a00 */
[C---:B--2---:R-:W-:Y:S01]  /*f400*/  FADD R28, -R18.reuse, 1 ;  /* 0x3f800000121c7421 */ /* 0x044fe20000000100 */
[----:B------:R-:W-:Y:S01]  /*f410*/  FFMA R18, R18, R18, -R19 ;  /* 0x0000001212127223 */ /* 0x000fe20000000813 */
[----:B------:R-:W-:-:S02]  /*f420*/  FADD R30, -R19, 1 ;  /* 0x3f800000131e7421 */ /* 0x000fc40000000100 */
[----:B------:R-:W-:Y:S01]  /*f430*/  FMUL R31, R28, R28 ;  /* 0x0000001c1c1f7220 */ /* 0x000fe20000400000 */
[----:B------:R-:W-:Y:S01]  /*f440*/  FMUL R29, R18, 100 ;  /* 0x42c80000121d7820 */ /* 0x000fe20000400000 */
[----:B---3--:R-:W-:-:S03]  /*f450*/  FFMA R19, R19, R19, -R10 ;  /* 0x0000001313137223 */ /* 0x008fc6000000080a */
[----:B------:R-:W-:Y:S01]  /*f460*/  FFMA R28, R18, R29, R31 ;  /* 0x0000001d121c7223 */ /* 0x000fe2000000001f */
[----:B------:R-:W-:Y:S01]  /*f470*/  FMUL R18, R30, R30 ;  /* 0x0000001e1e127220 */ /* 0x000fe20000400000 */
[----:B------:R-:W-:Y:S01]  /*f480*/  FMUL R30, R19, 100 ;  /* 0x42c80000131e7820 */ /* 0x000fe20000400000 */
[C---:B------:R-:W-:Y:S01]  /*f490*/  FADD R29, -R10.reuse, 1 ;  /* 0x3f8000000a1d7421 */ /* 0x040fe20000000100 */
[----:B------:R-:W-:Y:S01]  /*f4a0*/  FFMA R10, R10, R10, -R11 ;  /* 0x0000000a0a0a7223 */ /* 0x000fe2000000080b */
[----:B----4-:R-:W-:Y:S01]  /*f4b0*/  FADD R31, -R13, 1 ;  /* 0x3f8000000d1f7421 */ /* 0x010fe20000000100 */
[----:B------:R-:W-:Y:S01]  /*f4c0*/  FFMA R30, R19, R30, R18 ;  /* 0x0000001e131e7223 */ /* 0x000fe20000000012 */
[----:B------:R-:W-:Y:S01]  /*f4d0*/  FMUL R29, R29, R29 ;  /* 0x0000001d1d1d7220 */ /* 0x000fe20000400000 */
[----:B------:R-:W-:Y:S01]  /*f4e0*/  FMUL R19, R10, 100 ;  /* 0x42c800000a137820 */ /* 0x000fe20000400000 */
[C---:B------:R-:W-:Y:S01]  /*f4f0*/  FADD R18, -R11.reuse, 1 ;  /* 0x3f8000000b127421 */ /* 0x040fe20000000100 */
[----:B------:R-:W-:-:S02]  /*f500*/  FFMA R11, R11, R11, -R12 ;  /* 0x0000000b0b0b7223 */ /* 0x000fc4000000080c */
[----:B------:R-:W-:Y:S01]  /*f510*/  FFMA R10, R10, R19, R29 ;  /* 0x000000130a0a7223 */ /* 0x000fe2000000001d */
[C---:B------:R-:W-:Y:S01]  /*f520*/  FADD R19, -R12.reuse, 1 ;  /* 0x3f8000000c137421 */ /* 0x040fe20000000100 */
[----:B------:R-:W-:Y:S01]  /*f530*/  FFMA R12, R12, R12, -R13 ;  /* 0x0000000c0c0c7223 */ /* 0x000fe2000000080d */
[----:B------:R-:W-:Y:S01]  /*f540*/  FMUL R38, R18, R18 ;  /* 0x0000001212267220 */ /* 0x000fe20000400000 */
[----:B------:R-:W-:Y:S01]  /*f550*/  FMUL R18, R11, 100 ;  /* 0x42c800000b127820 */ /* 0x000fe20000400000 */
[----:B------:R-:W-:Y:S01]  /*f560*/  FMUL R29, R19, R19 ;  /* 0x00000013131d7220 */ /* 0x000fe20000400000 */
[C---:B------:R-:W-:Y:S01]  /*f570*/  FMUL R19, R12.reuse, 100 ;  /* 0x42c800000c137820 */ /* 0x040fe20000400000 */
[----:B-----5:R-:W-:Y:S01]  /*f580*/  FFMA R13, R13, R13, -R14 ;  /* 0x0000000d0d0d7223 */ /* 0x020fe2000000080e */
[----:B------:R-:W-:Y:S01]  /*f590*/  FFMA R11, R11, R18, R38 ;  /* 0x000000120b0b7223 */ /* 0x000fe20000000026 */
[----:B------:R-:W-:Y:S01]  /*f5a0*/  FMUL R38, R31, R31 ;  /* 0x0000001f1f267220 */ /* 0x000fe20000400000 */
[----:B------:R-:W-:Y:S01]  /*f5b0*/  FFMA R18, R12, R19, R29 ;  /* 0x000000130c127223 */ /* 0x000fe2000000001d */
        /* <DEDUP_REMOVED lines=13> */
[----:B------:R-:W-:Y:S01]  /*f690*/  FFMA R16, R16, R16, -R17 ;  /* 0x0000001010107223 */ /* 0x000fe20000000811 */
[----:B------:R-:W2:Y:S01]  /*f6a0*/  LDL.64 R14, [R1+0x128] ;  /* 0x00012800010e7983 */ /* 0x000ea20000100a00 */
[----:B------:R-:W-:Y:S01]  /*f6b0*/  FMUL R13, R13, R13 ;  /* 0x0000000d0d0d7220 */ /* 0x000fe20000400000 */
[C---:B------:R-:W-:Y:S01]  /*f6c0*/  FADD R12, -R17.reuse, 1 ;  /* 0x3f800000110c7421 */ /* 0x040fe20000000100 */
[----:B------:R-:W-:Y:S01]  /*f6d0*/  FMUL R31, R16, 100 ;  /* 0x42c80000101f7820 */ /* 0x000fe20000400000 */
[----:B------:R-:W-:-:S03]  /*f6e0*/  FFMA R17, R17, R17, -R8 ;  /* 0x0000001111117223 */ /* 0x000fc60000000808 */
[----:B------:R-:W-:Y:S01]  /*f6f0*/  FFMA R31, R16, R31, R13 ;  /* 0x0000001f101f7223 */ /* 0x000fe2000000000d */
[----:B------:R-:W-:Y:S01]  /*f700*/  FMUL R16, R12, R12 ;  /* 0x0000000c0c107220 */ /* 0x000fe20000400000 */
[----:B------:R-:W-:-:S04]  /*f710*/  FMUL R12, R17, 100 ;  /* 0x42c80000110c7820 */ /* 0x000fc80000400000 */
[----:B------:R-:W-:Y:S01]  /*f720*/  FFMA R41, R17, R12, R16 ;  /* 0x0000000c11297223 */ /* 0x000fe20000000010 */
[C---:B------:R-:W-:Y:S01]  /*f730*/  FADD R12, -R8.reuse, 1 ;  /* 0x3f800000080c7421 */ /* 0x040fe20000000100 */
[----:B------:R-:W-:Y:S01]  /*f740*/  FFMA R8, R8, R8, -R9 ;  /* 0x0000000808087223 */ /* 0x000fe20000000809 */
[----:B------:R-:W3:Y:S02]  /*f750*/  LDL.64 R16, [R1+0x130] ;  /* 0x0001300001107983 */ /* 0x000ee40000100a00 */
[----:B------:R-:W-:Y:S01]  /*f760*/  FMUL R13, R12, R12 ;  /* 0x0000000c0c0d7220 */ /* 0x000fe20000400000 */
[----:B------:R-:W-:-:S04]  /*f770*/  FMUL R29, R8, 100 ;  /* 0x42c80000081d7820 */ /* 0x000fc80000400000 */
[----:B------:R-:W-:Y:S01]  /*f780*/  FFMA R29, R8, R29, R13 ;  /* 0x0000001d081d7223 */ /* 0x000fe2000000000d */
[----:B------:R-:W-:-:S04]  /*f790*/  FADD R13, RZ, R28 ;  /* 0x0000001cff0d7221 */ /* 0x000fc80000000000 */
[----:B------:R-:W-:Y:S02]  /*f7a0*/  FADD R37, R13, R30 ;  /* 0x0000001e0d257221 */ /* 0x000fe40000000000 */
[----:B------:R-:W4:Y:S02]  /*f7b0*/  LDL.64 R12, [R1+0x138] ;  /* 0x00013800010c7983 */ /* 0x000f240000100a00 */
[----:B------:R-:W-:-:S04]  /*f7c0*/  FADD R10, R37, R10 ;  /* 0x0000000a250a7221 */ /* 0x000fc80000000000 */
[----:B------:R-:W-:Y:S02]  /*f7d0*/  FADD R49, R10, R11 ;  /* 0x0000000b0a317221 */ /* 0x000fe40000000000 */
[----:B------:R-:W5:Y:S01]  /*f7e0*/  LDL.64 R10, [R1+0x140] ;  /* 0x00014000010a7983 */ /* 0x000f620000100a00 */
[----:B------:R-:W-:-:S04]  /*f7f0*/  FADD R8, -R9, 1 ;  /* 0x3f80000009087421 */ /* 0x000fc80000000100 */
[----:B------:R-:W-:Y:S01]  /*f800*/  FMUL R28, R8, R8 ;  /* 0x00000008081c7220 */ /* 0x000fe20000400000 */
[----:B------:R-:W-:Y:S01]  /*f810*/  FADD R18, R49, R18 ;  /* 0x0000001231127221 */ /* 0x000fe20000000000 */
[----:B--2---:R-:W-:-:S04]  /*f820*/  FFMA R9, R9, R9, -R14 ;  /* 0x0000000909097223 */ /* 0x004fc8000000080e */
[----:B------:R-:W-:-:S04]  /*f830*/  FMUL R8, R9, 100 ;  /* 0x42c8000009087820 */ /* 0x000fc80000400000 */
[----:B------:R-:W-:Y:S01]  /*f840*/  FFMA R39, R9, R8, R28 ;  /* 0x0000000809277223 */ /* 0x000fe2000000001c */
[C---:B------:R-:W-:Y:S01]  /*f850*/  FADD R8, -R14.reuse, 1 ;  /* 0x3f8000000e087421 */ /* 0x040fe20000000100 */
[----:B------:R-:W-:-:S03]  /*f860*/  FFMA R14, R14, R14, -R15 ;  /* 0x0000000e0e0e7223 */ /* 0x000fc6000000080f */
[----:B------:R-:W-:Y:S01]  /*f870*/  FMUL R37, R8, R8 ;  /* 0x0000000808257220 */ /* 0x000fe20000400000 */
[C---:B------:R-:W-:Y:S01]  /*f880*/  FMUL R9, R14.reuse, 100 ;  /* 0x42c800000e097820 */ /* 0x040fe20000400000 */
[C---:B------:R-:W-:Y:S01]  /*f890*/  FADD R8, -R15.reuse, 1 ;  /* 0x3f8000000f087421 */ /* 0x040fe20000000100 */
[----:B---3--:R-:W-:Y:S02]  /*f8a0*/  FFMA R15, R15, R15, -R16 ;  /* 0x0000000f0f0f7223 */ /* 0x008fe40000000810 */
[----:B------:R-:W-:Y:S01]  /*f8b0*/  FFMA R28, R14, R9, R37 ;  /* 0x000000090e1c7223 */ /* 0x000fe20000000025 */
[----:B------:R-:W-:Y:S01]  /*f8c0*/  FMUL R14, R8, R8 ;  /* 0x00000008080e7220 */ /* 0x000fe20000400000 */
[----:B------:R-:W-:-:S04]  /*f8d0*/  FMUL R8, R15, 100 ;  /* 0x42c800000f087820 */ /* 0x000fc80000400000 */
[----:B------:R-:W-:Y:S01]  /*f8e0*/  FFMA R37, R15, R8, R14 ;  /* 0x000000080f257223 */ /* 0x000fe2000000000e */
[C---:B------:R-:W-:Y:S01]  /*f8f0*/  FADD R8, -R16.reuse, 1 ;  /* 0x3f80000010087421 */ /* 0x040fe20000000100 */
[----:B------:R-:W-:-:S03]  /*f900*/  FFMA R16, R16, R16, -R17 ;  /* 0x0000001010107223 */ /* 0x000fc60000000811 */
[----:B------:R-:W-:Y:S01]  /*f910*/  FMUL R15, R8, R8 ;  /* 0x00000008080f7220 */ /* 0x000fe20000400000 */
[C---:B------:R-:W-:Y:S01]  /*f920*/  FADD R8, -R17.reuse, 1 ;  /* 0x3f80000011087421 */ /* 0x040fe20000000100 */
[----:B----4-:R-:W-:-:S03]  /*f930*/  FFMA R17, R17, R17, -R12 ;  /* 0x0000001111117223 */ /* 0x010fc6000000080c */
[----:B------:R-:W-:Y:S01]  /*f940*/  FMUL R8, R8, R8 ;  /* 0x0000000808087220 */ /* 0x000fe20000400000 */
[----:B------:R-:W-:Y:S01]  /*f950*/  FMUL R38, R17, 100 ;  /* 0x42c8000011267820 */ /* 0x000fe20000400000 */
[----:B------:R-:W-:-:S03]  /*f960*/  FMUL R9, R16, 100 ;  /* 0x42c8000010097820 */ /* 0x000fc60000400000 */
[----:B------:R-:W-:Y:S01]  /*f970*/  FFMA R38, R17, R38, R8 ;  /* 0x0000002611267223 */ /* 0x000fe20000000008 */
[C---:B------:R-:W-:Y:S01]  /*f980*/  FADD R8, -R12.reuse, 1 ;  /* 0x3f8000000c087421 */ /* 0x040fe20000000100 */
[----:B------:R-:W-:Y:S01]  /*f990*/  FFMA R12, R12, R12, -R13 ;  /* 0x0000000c0c0c7223 */ /* 0x000fe2000000080d */
[----:B------:R-:W-:Y:S02]  /*f9a0*/  FFMA R30, R16, R9, R15 ;  /* 0x00000009101e7223 */ /* 0x000fe4000000000f */
[----:B------:R-:W-:Y:S01]  /*f9b0*/  FMUL R9, R8, R8 ;  /* 0x0000000808097220 */ /* 0x000fe20000400000 */
[C---:B------:R-:W-:Y:S01]  /*f9c0*/  FMUL R45, R12.reuse, 100 ;  /* 0x42c800000c2d7820 */ /* 0x040fe20000400000 */
[----:B------:R-:W2:Y:S03]  /*f9d0*/  LDL.64 R14, [R1+0x160] ;  /* 0x00016000010e7983 */ /* 0x000ea60000100a00 */
[----:B------:R-:W-:Y:S01]  /*f9e0*/  FFMA R45, R12, R45, R9 ;  /* 0x0000002d0c2d7223 */ /* 0x000fe20000000009 */
[----:B------:R-:W-:Y:S01]  /*f9f0*/  FADD R9, R18, R19 ;  /* 0x0000001312097221 */ /* 0x000fe20000000000 */
[----:B------:R-:W3:Y:S04]  /*fa00*/  LDL.64 R16, [R1+0x168] ;  /* 0x0001680001107983 */ /* 0x000ee80000100a00 */
[----:B------:R-:W4:Y:S01]  /*fa10*/  LDL.64 R18, [R1+0x148] ;  /* 0x0001480001127983 */ /* 0x000f220000100a00 */
[C---:B------:R-:W-:Y:S01]  /*fa20*/  FADD R8, -R13.reuse, 1 ;  /* 0x3f8000000d087421 */ /* 0x040fe20000000100 */
[----:B-----5:R-:W-:Y:S01]  /*fa30*/  FFMA R13, R13, R13, -R10 ;  /* 0x0000000d0d0d7223 */ /* 0x020fe2000000080a */
[----:B------:R-:W-:-:S02]  /*fa40*/  FADD R9, R9, R44 ;  /* 0x0000002c09097221 */ /* 0x000fc40000000000 */
[----:B------:R-:W-:Y:S01]  /*fa50*/  FMUL R12, R8, R8 ;  /* 0x00000008080c7220 */ /* 0x000fe20000400000 */
[----:B------:R-:W-:Y:S01]  /*fa60*/  FMUL R8, R13, 100 ;  /* 0x42c800000d087820 */ /* 0x000fe20000400000 */
[----:B------:R-:W-:-:S03]  /*fa70*/  FADD R48, R9, R48 ;  /* 0x0000003009307221 */ /* 0x000fc60000000000 */
        /* <DEDUP_REMOVED lines=53> */
[----:B------:R-:W-:Y:S01]  /*fdd0*/  FFMA R13, R13, R13, -R14 ;  /* 0x0000000d0d0d7223 */ /* 0x000fe2000000080e */
        /* <DEDUP_REMOVED lines=12> */
[----:B---3--:R-:W-:Y:S01]  /*fea0*/  FFMA R15, R15, R15, -R16 ;  /* 0x0000000f0f0f7223 */ /* 0x008fe20000000810 */
        /* <DEDUP_REMOVED lines=13> */
.L_x_69:
[----:B------:R-:W2:Y:S04]  /*ff80*/  LDL.64 R18, [R1+0xf8] ;  /* 0x0000f80001127983 */ /* 0x000ea80000100a00 */
[----:B------:R-:W3:Y:S04]  /*ff90*/  LDL.64 R16, [R1+0x100] ;  /* 0x0001000001107983 */ /* 0x000ee80000100a00 */
[----:B------:R-:W4:Y:S04]  /*ffa0*/  LDL.64 R14, [R1+0x108] ;  /* 0x00010800010e7983 */ /* 0x000f280000100a00 */
[----:B------:R-:W5:Y:S04]  /*ffb0*/  LDL.64 R12, [R1+0x110] ;  /* 0x00011000010c7983 */ /* 0x000f680000100a00 */
[----:B-1----:R-:W5:Y:S04]  /*ffc0*/  LDL.64 R10, [R1+0x118] ;  /* 0x00011800010a7983 */ /* 0x002f680000100a00 */
[----:B------:R-:W5:Y:S04]  /*ffd0*/  LDL.64 R8, [R1+0x120] ;  /* 0x0001200001087983 */ /* 0x000f680000100a00 */
[----:B------:R-:W5:Y:S04]  /*ffe0*/  LDL.64 R30, [R1+0x128] ;  /* 0x00012800011e7983 */ /* 0x000f680000100a00 */
[----:B------:R-:W5:Y:S04]  /*fff0*/  LDL.64 R28, [R1+0x130] ;  /* 0x00013000011c7983 */ /* 0x000f680000100a00 */
[----:B------:R-:W5:Y:S01]  /*10000*/  LDL.64 R38, [R1+0x168] ;  /* 0x0001680001267983 */ /* 0x000f620000100a00 */
[----:B--2---:R-:W-:-:S04]  /*10010*/  FFMA R18, R18, R18, RZ ;  /* 0x0000001212127223 */ /* 0x004fc800000000ff */
[----:B------:R-:W-:-:S04]  /*10020*/  FFMA R19, R19, R19, R18 ;  /* 0x0000001313137223 */ /* 0x000fc80000000012 */
[----:B---3--:R-:W-:Y:S02]  /*10030*/  FFMA R16, R16, R16, R19 ;  /* 0x0000001010107223 */ /* 0x008fe40000000013 */
[----:B------:R-:W2:Y:S02]  /*10040*/  LDL.64 R18, [R1+0x138] ;  /* 0x0001380001127983 */ /* 0x000ea40000100a00 */
[----:B------:R-:W-:-:S04]  /*10050*/  FFMA R17, R17, R17, R16 ;  /* 0x0000001111117223 */ /* 0x000fc80000000010 */
[----:B----4-:R-:W-:Y:S02]  /*10060*/  FFMA R14, R14, R14, R17 ;  /* 0x0000000e0e0e7223 */ /* 0x010fe40000000011 */
[----:B------:R-:W3:Y:S02]  /*10070*/  LDL.64 R16, [R1+0x140] ;  /* 0x0001400001107983 */ /* 0x000ee40000100a00 */
[----:B------:R-:W-:-:S04]  /*10080*/  FFMA R15, R15, R15, R14 ;  /* 0x0000000f0f0f7223 */ /* 0x000fc8000000000e */
[----:B-----5:R-:W-:Y:S02]  /*10090*/  FFMA R12, R12, R12, R15 ;  /* 0x0000000c0c0c7223 */ /* 0x020fe4000000000f */
[----:B------:R-:W4:Y:S02]  /*100a0*/  LDL.64 R14, [R1+0x148] ;  /* 0x00014800010e7983 */ /* 0x000f240000100a00 */
[----:B------:R-:W-:-:S04]  /*100b0*/  FFMA R13, R13, R13, R12 ;  /* 0x0000000d0d0d7223 */ /* 0x000fc8000000000c */
        /* <DEDUP_REMOVED lines=26> */
.L_x_68:
        /* <DEDUP_REMOVED lines=9> */
[----:B------:R-:W5:Y:S04]  /*102f0*/  LDL.64 R12, [R1+0x120] ;  /* 0x00012000010c7983 */ /* 0x000f680000100a00 */
[----:B------:R-:W5:Y:S01]  /*10300*/  LDL.64 R8, [R1+0x128] ;  /* 0x0001280001087983 */ /* 0x000f620000100a00 */
[----:B--2---:R-:W-:Y:S01]  /*10310*/  FMUL R10, R30, R30 ;  /* 0x0000001e1e0a7220 */ /* 0x004fe20000400000 */
[----:B------:R-:W-:-:S03]  /*10320*/  FMUL R37, R31, R31 ;  /* 0x0000001f1f257220 */ /* 0x000fc60000400000 */
[----:B------:R-:W-:-:S04]  /*10330*/  FFMA R10, RZ, R10, RZ ;  /* 0x0000000aff0a7223 */ /* 0x000fc800000000ff */
[----:B------:R-:W-:Y:S02]  /*10340*/  FFMA R37, RZ, R37, R10 ;  /* 0x00000025ff257223 */ /* 0x000fe4000000000a */
[----:B-1----:R-:W2:Y:S01]  /*10350*/  LDL.64 R10, [R1+0x130] ;  /* 0x00013000010a7983 */ /* 0x002ea20000100a00 */
[----:B------:R-:W-:Y:S01]  /*10360*/  FMUL R31, R31, 0.70710676908493041992 ;  /* 0x3f3504f31f1f7820 */ /* 0x000fe20000400000 */
[----:B------:R-:W-:-:S03]  /*10370*/  FMUL.RZ R38, R30, 0.15915493667125701904 ;  /* 0x3e22f9831e267820 */ /* 0x000fc6000040c000 */
[----:B------:R-:W-:Y:S01]  /*10380*/  FMUL.RZ R39, R31, 0.15915493667125701904 ;  /* 0x3e22f9831f277820 */ /* 0x000fe2000040c000 */
[----:B------:R-:W-:Y:S08]  /*10390*/  MUFU.COS R30, R38 ;  /* 0x00000026001e7308 */ /* 0x000ff00000000000 */
[----:B------:R-:W0:Y:S02]  /*103a0*/  MUFU.COS R31, R39 ;  /* 0x00000027001f7308 */ /* 0x000e240000000000 */
[----:B0-----:R-:W-:Y:S01]  /*103b0*/  FMUL R30, R30, R31 ;  /* 0x0000001f1e1e7220 */ /* 0x001fe20000400000 */
[C---:B---3--:R-:W-:Y:S01]  /*103c0*/  FMUL R31, R18.reuse, 0.57735025882720947266 ;  /* 0x3f13cd3a121f7820 */ /* 0x048fe20000400000 */
[----:B------:R-:W-:-:S03]  /*103d0*/  FMUL R18, R18, R18 ;  /* 0x0000001212127220 */ /* 0x000fc60000400000 */
[----:B------:R-:W-:Y:S01]  /*103e0*/  FMUL.RZ R31, R31, 0.15915493667125701904 ;  /* 0x3e22f9831f1f7820 */ /* 0x000fe2000040c000 */
[----:B------:R-:W-:Y:S01]  /*103f0*/  FFMA R37, RZ, R18, R37 ;  /* 0x00000012ff257223 */ /* 0x000fe20000000025 */
[----:B------:R-:W-:-:S04]  /*10400*/  FMUL R18, R19, 0.5 ;  /* 0x3f00000013127820 */ /* 0x000fc80000400000 */
[----:B------:R-:W0:Y:S01]  /*10410*/  MUFU.COS R31, R31 ;  /* 0x0000001f001f7308 */ /* 0x000e220000000000 */
[----:B------:R-:W-:-:S07]  /*10420*/  FMUL.RZ R44, R18, 0.15915493667125701904 ;  /* 0x3e22f983122c7820 */ /* 0x000fce000040c000 */
[----:B------:R-:W1:Y:S01]  /*10430*/  MUFU.COS R18, R44 ;  /* 0x0000002c00127308 */ /* 0x000e620000000000 */
[----:B0-----:R-:W-:Y:S01]  /*10440*/  FMUL R41, R30, R31 ;  /* 0x0000001f1e297220 */ /* 0x001fe20000400000 */
[C---:B----4-:R-:W-:Y:S01]  /*10450*/  FMUL R30, R28.reuse, 0.44721359014511108398 ;  /* 0x3ee4f92e1c1e7820 */ /* 0x050fe20000400000 */
[----:B------:R-:W-:-:S03]  /*10460*/  FMUL R31, R28, R28 ;  /* 0x0000001c1c1f7220 */ /* 0x000fc60000400000 */
[----:B------:R-:W-:Y:S01]  /*10470*/  FMUL.RZ R38, R30, 0.15915493667125701904 ;  /* 0x3e22f9831e267820 */ /* 0x000fe2000040c000 */
[----:B------:R-:W-:Y:S01]  /*10480*/  FMUL R30, R19, R19 ;  /* 0x00000013131e7220 */ /* 0x000fe20000400000 */
[----:B-1----:R-:W-:Y:S02]  /*10490*/  FMUL R28, R41, R18 ;  /* 0x00000012291c7220 */ /* 0x002fe40000400000 */
[----:B------:R-:W0:Y:S01]  /*104a0*/  MUFU.COS R19, R38 ;  /* 0x0000002600137308 */ /* 0x000e220000000000 */
[----:B------:R-:W-:-:S04]  /*104b0*/  FFMA R30, RZ, R30, R37 ;  /* 0x0000001eff1e7223 */ /* 0x000fc80000000025 */
[----:B------:R-:W-:Y:S01]  /*104c0*/  FFMA R18, RZ, R31, R30 ;  /* 0x0000001fff127223 */ /* 0x000fe2000000001e */
[C---:B------:R-:W-:Y:S01]  /*104d0*/  FMUL R30, R29.reuse, 0.40824830532073974609 ;  /* 0x3ed105ec1d1e7820 */ /* 0x040fe20000400000 */
[----:B------:R-:W-:-:S03]  /*104e0*/  FMUL R29, R29, R29 ;  /* 0x0000001d1d1d7220 */ /* 0x000fc60000400000 */
[----:B------:R-:W-:Y:S01]  /*104f0*/  FMUL.RZ R37, R30, 0.15915493667125701904 ;  /* 0x3e22f9831e257820 */ /* 0x000fe2000040c000 */
[----:B------:R-:W-:-:S05]  /*10500*/  FFMA R29, RZ, R29, R18 ;  /* 0x0000001dff1d7223 */ /* 0x000fca0000000012 */
[----:B------:R-:W1:Y:S01]  /*10510*/  MUFU.COS R37, R37 ;  /* 0x0000002500257308 */ /* 0x000e620000000000 */
[----:B0-----:R-:W-:Y:S01]  /*10520*/  FMUL R30, R28, R19 ;  /* 0x000000131c1e7220 */ /* 0x001fe20000400000 */
[----:B-----5:R-:W-:Y:S01]  /*10530*/  FMUL R19, R16, 0.37796446681022644043 ;  /* 0x3ec1848f10137820 */ /* 0x020fe20000400000 */
[----:B------:R-:W-:-:S03]  /*10540*/  FMUL R28, R17, 0.35355338454246520996 ;  /* 0x3eb504f3111c7820 */ /* 0x000fc60000400000 */
[----:B------:R-:W-:Y:S01]  /*10550*/  FMUL.RZ R38, R19, 0.15915493667125701904 ;  /* 0x3e22f98313267820 */ /* 0x000fe2000040c000 */
[----:B------:R-:W-:Y:S01]  /*10560*/  FMUL.RZ R28, R28, 0.15915493667125701904 ;  /* 0x3e22f9831c1c7820 */ /* 0x000fe2000040c000 */
[----:B------:R-:W-:Y:S01]  /*10570*/  FMUL R16, R16, R16 ;  /* 0x0000001010107220 */ /* 0x000fe20000400000 */
[----:B------:R-:W3:Y:S01]  /*10580*/  LDL.64 R18, [R1+0x138] ;  /* 0x0001380001127983 */ /* 0x000ee20000100a00 */
[----:B------:R-:W0:Y:S08]  /*10590*/  MUFU.COS R31, R38 ;  /* 0x00000026001f7308 */ /* 0x000e300000000000 */
[----:B------:R-:W4:Y:S01]  /*105a0*/  MUFU.COS R28, R28 ;  /* 0x0000001c001c7308 */ /* 0x000f220000000000 */
[----:B------:R-:W-:Y:S01]  /*105b0*/  FFMA R29, RZ, R16, R29 ;  /* 0x00000010ff1d7223 */ /* 0x000fe2000000001d */
[----:B-1----:R-:W-:Y:S01]  /*105c0*/  FMUL R30, R30, R37 ;  /* 0x000000251e1e7220 */ /* 0x002fe20000400000 */
[----:B------:R-:W-:Y:S01]  /*105d0*/  FMUL R16, R17, R17 ;  /* 0x0000001111107220 */ /* 0x000fe20000400000 */
[----:B------:R-:W-:-:S03]  /*105e0*/  FMUL R17, R14, 0.3333333432674407959 ;  /* 0x3eaaaaab0e117820 */ /* 0x000fc60000400000 */
[----:B------:R-:W-:Y:S01]  /*105f0*/  FFMA R29, RZ, R16, R29 ;  /* 0x00000010ff1d7223 */ /* 0x000fe2000000001d */
[----:B------:R-:W-:Y:S01]  /*10600*/  FMUL R16, R15, 0.31622776389122009277 ;  /* 0x3ea1e89b0f107820 */ /* 0x000fe20000400000 */
[----:B0-----:R-:W-:Y:S01]  /*10610*/  FMUL R31, R30, R31 ;  /* 0x0000001f1e1f7220 */ /* 0x001fe20000400000 */
[----:B------:R-:W-:Y:S01]  /*10620*/  FMUL.RZ R30, R17, 0.15915493667125701904 ;  /* 0x3e22f983111e7820 */ /* 0x000fe2000040c000 */
[----:B------:R-:W-:Y:S02]  /*10630*/  FMUL R37, R12, 0.30151134729385375977 ;  /* 0x3e9a5fb20c257820 */ /* 0x000fe40000400000 */
[----:B----4-:R-:W-:Y:S01]  /*10640*/  FMUL R31, R31, R28 ;  /* 0x0000001c1f1f7220 */ /* 0x010fe20000400000 */
[----:B------:R-:W-:Y:S02]  /*10650*/  FMUL.RZ R28, R16, 0.15915493667125701904 ;  /* 0x3e22f983101c7820 */ /* 0x000fe4000040c000 */
[----:B------:R-:W0:Y:S01]  /*10660*/  MUFU.COS R30, R30 ;  /* 0x0000001e001e7308 */ /* 0x000e220000000000 */
[----:B------:R-:W-:Y:S01]  /*10670*/  FMUL R14, R14, R14 ;  /* 0x0000000e0e0e7220 */ /* 0x000fe20000400000 */
[----:B------:R-:W-:Y:S01]  /*10680*/  FMUL.RZ R37, R37, 0.15915493667125701904 ;  /* 0x3e22f98325257820 */ /* 0x000fe2000040c000 */
[----:B------:R-:W4:Y:S05]  /*10690*/  LDL.64 R16, [R1+0x140] ;  /* 0x0001400001107983 */ /* 0x000f2a0000100a00 */
[----:B------:R-:W1:Y:S01]  /*106a0*/  MUFU.COS R28, R28 ;  /* 0x0000001c001c7308 */ /* 0x000e620000000000 */
[----:B------:R-:W-:Y:S01]  /*106b0*/  FFMA R29, RZ, R14, R29 ;  /* 0x0000000eff1d7223 */ /* 0x000fe2000000001d */
[----:B------:R-:W-:-:S06]  /*106c0*/  FMUL R38, R15, R15 ;  /* 0x0000000f0f267220 */ /* 0x000fcc0000400000 */
[----:B------:R5:W5:Y:S01]  /*106d0*/  MUFU.COS R14, R37 ;  /* 0x00000025000e7308 */ /* 0x000b620000000000 */
[----:B0-----:R-:W-:Y:S01]  /*106e0*/  FMUL R15, R31, R30 ;  /* 0x0000001e1f0f7220 */ /* 0x001fe20000400000 */
[----:B------:R-:W-:Y:S01]  /*106f0*/  FFMA R29, RZ, R38, R29 ;  /* 0x00000026ff1d7223 */ /* 0x000fe2000000001d */
[----:B------:R-:W-:Y:S01]  /*10700*/  FMUL R12, R12, R12 ;  /* 0x0000000c0c0c7220 */ /* 0x000fe20000400000 */
[----:B------:R-:W-:Y:S01]  /*10710*/  FMUL R30, R13, 0.28867512941360473633 ;  /* 0x3e93cd3a0d1e7820 */ /* 0x000fe20000400000 */
[----:B-1----:R-:W-:Y:S02]  /*10720*/  FMUL R31, R15, R28 ;  /* 0x0000001c0f1f7220 */ /* 0x002fe40000400000 */
[----:B------:R-:W-:Y:S01]  /*10730*/  FFMA R15, RZ, R12, R29 ;  /* 0x0000000cff0f7223 */ /* 0x000fe2000000001d */
[----:B------:R-:W-:Y:S01]  /*10740*/  FMUL.RZ R38, R30, 0.15915493667125701904 ;  /* 0x3e22f9831e267820 */ /* 0x000fe2000040c000 */
[----:B------:R-:W-:Y:S01]  /*10750*/  FMUL R12, R8, 0.2773500978946685791 ;  /* 0x3e8e00d5080c7820 */ /* 0x000fe20000400000 */
[----:B------:R-:W4:Y:S03]  /*10760*/  LDL.64 R28, [R1+0x148] ;  /* 0x00014800011c7983 */ /* 0x000f260000100a00 */
[----:B-----5:R-:W-:Y:S01]  /*10770*/  FMUL.RZ R37, R12, 0.15915493667125701904 ;  /* 0x3e22f9830c257820 */ /* 0x020fe2000040c000 */
[----:B------:R-:W-:-:S02]  /*10780*/  FMUL R30, R31, R14 ;  /* 0x0000000e1f1e7220 */ /* 0x000fc40000400000 */
[----:B------:R-:W0:Y:S01]  /*10790*/  MUFU.COS R31, R38 ;  /* 0x00000026001f7308 */ /* 0x000e220000000000 */
[----:B------:R-:W-:-:S07]  /*107a0*/  FMUL R14, R13, R13 ;  /* 0x0000000d0d0e7220 */ /* 0x000fce0000400000 */
[----:B------:R-:W1:Y:S01]  /*107b0*/  MUFU.COS R12, R37 ;  /* 0x00000025000c7308 */ /* 0x000e620000000000 */
[----:B------:R-:W-:Y:S01]  /*107c0*/  FFMA R13, RZ, R14, R15 ;  /* 0x0000000eff0d7223 */ /* 0x000fe2000000000f */
[----:B------:R-:W-:Y:S01]  /*107d0*/  FMUL R8, R8, R8 ;  /* 0x0000000808087220 */ /* 0x000fe20000400000 */
[----:B------:R-:W5:Y:S03]  /*107e0*/  LDL.64 R14, [R1+0x150] ;  /* 0x00015000010e7983 */ /* 0x000f660000100a00 */
[----:B------:R-:W-:Y:S01]  /*107f0*/  FFMA R8, RZ, R8, R13 ;  /* 0x00000008ff087223 */ /* 0x000fe2000000000d */
[----:B------:R-:W-:Y:S01]  /*10800*/  FMUL R13, R9, 0.26726123690605163574 ;  /* 0x3e88d677090d7820 */ /* 0x000fe20000400000 */
[----:B0-----:R-:W-:-:S03]  /*10810*/  FMUL R31, R30, R31 ;  /* 0x0000001f1e1f7220 */ /* 0x001fc60000400000 */
[----:B------:R-:W-:Y:S01]  /*10820*/  FMUL.RZ R38, R13, 0.15915493667125701904 ;  /* 0x3e22f9830d267820 */ /* 0x000fe2000040c000 */
[----:B-1----:R-:W-:-:S05]  /*10830*/  FMUL R31, R31, R12 ;  /* 0x0000000c1f1f7220 */ /* 0x002fca0000400000 */
[----:B------:R-:W0:Y:S01]  /*10840*/  MUFU.COS R38, R38 ;  /* 0x0000002600267308 */ /* 0x000e220000000000 */
[----:B------:R-:W-:-:S04]  /*10850*/  FMUL R9, R9, R9 ;  /* 0x0000000909097220 */ /* 0x000fc80000400000 */
[----:B------:R-:W-:Y:S02]  /*10860*/  FFMA R37, RZ, R9, R8 ;  /* 0x00000009ff257223 */ /* 0x000fe40000000008 */
[----:B------:R-:W5:Y:S01]  /*10870*/  LDL.64 R8, [R1+0x160] ;  /* 0x0001600001087983 */ /* 0x000f620000100a00 */
[----:B0-----:R-:W-:Y:S01]  /*10880*/  FMUL R31, R31, R38 ;  /* 0x000000261f1f7220 */ /* 0x001fe20000400000 */
[----:B--2---:R-:W-:-:S04]  /*10890*/  FMUL R12, R10, 0.25819888710975646973 ;  /* 0x3e8432a50a0c7820 */ /* 0x004fc80000400000 */
[----:B------:R-:W-:Y:S02]  /*108a0*/  FMUL.RZ R39, R12, 0.15915493667125701904 ;  /* 0x3e22f9830c277820 */ /* 0x000fe4000040c000 */
[----:B------:R-:W2:Y:S02]  /*108b0*/  LDL.64 R12, [R1+0x158] ;  /* 0x00015800010c7983 */ /* 0x000ea40000100a00 */
[----:B------:R-:W0:Y:S01]  /*108c0*/  MUFU.COS R30, R39 ;  /* 0x00000027001e7308 */ /* 0x000e220000000000 */
[----:B------:R-:W-:-:S04]  /*108d0*/  FMUL R10, R10, R10 ;  /* 0x0000000a0a0a7220 */ /* 0x000fc80000400000 */
[----:B------:R-:W-:Y:S01]  /*108e0*/  FFMA R10, RZ, R10, R37 ;  /* 0x0000000aff0a7223 */ /* 0x000fe20000000025 */
[----:B0-----:R-:W-:Y:S01]  /*108f0*/  FMUL R37, R31, R30 ;  /* 0x0000001e1f257220 */ /* 0x001fe20000400000 */
[----:B------:R-:W-:-:S04]  /*10900*/  FMUL R31, R11, R11 ;  /* 0x0000000b0b1f7220 */ /* 0x000fc80000400000 */
[----:B------:R-:W-:Y:S02]  /*10910*/  FFMA R10, RZ, R31, R10 ;  /* 0x0000001fff0a7223 */ /* 0x000fe4000000000a */
[----:B------:R-:W2:Y:S01]  /*10920*/  LDL.64 R30, [R1+0x168] ;  /* 0x00016800011e7983 */ /* 0x000ea20000100a00 */
[----:B------:R-:W-:-:S04]  /*10930*/  FMUL R11, R11, 0.25 ;  /* 0x3e8000000b0b7820 */ /* 0x000fc80000400000 */
[----:B------:R-:W-:-:S04]  /*10940*/  FMUL.RZ R39, R11, 0.15915493667125701904 ;  /* 0x3e22f9830b277820 */ /* 0x000fc8000040c000 */
[----:B------:R-:W0:Y:S02]  /*10950*/  MUFU.COS R38, R39 ;  /* 0x0000002700267308 */ /* 0x000e240000000000 */
[----:B0-----:R-:W-:Y:S01]  /*10960*/  FMUL R37, R37, R38 ;  /* 0x0000002625257220 */ /* 0x001fe20000400000 */
[----:B---3--:R-:W-:-:S04]  /*10970*/  FMUL R11, R18, 0.24253562092781066895 ;  /* 0x3e785b42120b7820 */ /* 0x008fc80000400000 */
[----:B------:R-:W-:Y:S01]  /*10980*/  FMUL.RZ R38, R11, 0.15915493667125701904 ;  /* 0x3e22f9830b267820 */ /* 0x000fe2000040c000 */
[----:B------:R-:W-:-:S04]  /*10990*/  FMUL R11, R18, R18 ;  /* 0x00000012120b7220 */ /* 0x000fc80000400000 */
[----:B------:R-:W-:Y:S01]  /*109a0*/  FFMA R10, RZ, R11, R10 ;  /* 0x0000000bff0a7223 */ /* 0x000fe2000000000a */
[----:B------:R-:W-:Y:S01]  /*109b0*/  FMUL R11, R19, 0.23570226132869720459 ;  /* 0x3e715bef130b7820 */ /* 0x000fe20000400000 */
[----:B------:R-:W0:Y:S03]  /*109c0*/  MUFU.COS R38, R38 ;  /* 0x0000002600267308 */ /* 0x000e260000000000 */
[----:B------:R-:W-:-:S05]  /*109d0*/  FMUL.RZ R41, R11, 0.15915493667125701904 ;  /* 0x3e22f9830b297820 */ /* 0x000fca000040c000 */
[----:B------:R-:W1:Y:S01]  /*109e0*/  MUFU.COS R18, R41 ;  /* 0x0000002900127308 */ /* 0x000e620000000000 */
[----:B----4-:R-:W-:-:S04]  /*109f0*/  FMUL R11, R16, 0.22941572964191436768 ;  /* 0x3e6aebf5100b7820 */ /* 0x010fc80000400000 */
[----:B------:R-:W-:-:S04]  /*10a00*/  FMUL.RZ R39, R11, 0.15915493667125701904 ;  /* 0x3e22f9830b277820 */ /* 0x000fc8000040c000 */
[----:B------:R-:W3:Y:S01]  /*10a10*/  MUFU.COS R11, R39 ;  /* 0x00000027000b7308 */ /* 0x000ee20000000000 */
[----:B------:R-:W-:Y:S01]  /*10a20*/  FMUL R19, R19, R19 ;  /* 0x0000001313137220 */ /* 0x000fe20000400000 */
[----:B0-----:R-:W-:-:S03]  /*10a30*/  FMUL R37, R37, R38 ;  /* 0x0000002625257220 */ /* 0x001fc60000400000 */
[----:B------:R-:W-:Y:S01]  /*10a40*/  FFMA R10, RZ, R19, R10 ;  /* 0x00000013ff0a7223 */ /* 0x000fe2000000000a */
[----:B------:R-:W-:Y:S01]  /*10a50*/  FMUL R19, R16, R16 ;  /* 0x0000001010137220 */ /* 0x000fe20000400000 */
[----:B------:R-:W-:Y:S01]  /*10a60*/  FMUL R16, R17, 0.22360679507255554199 ;  /* 0x3e64f92e11107820 */ /* 0x000fe20000400000 */
[----:B-1----:R-:W-:-:S03]  /*10a70*/  FMUL R18, R37, R18 ;  /* 0x0000001225127220 */ /* 0x002fc60000400000 */
[----:B------:R-:W-:Y:S01]  /*10a80*/  FMUL.RZ R37, R16, 0.15915493667125701904 ;  /* 0x3e22f98310257820 */ /* 0x000fe2000040c000 */
[----:B------:R-:W-:Y:S01]  /*10a90*/  FFMA R10, RZ, R19, R10 ;  /* 0x00000013ff0a7223 */ /* 0x000fe2000000000a */
[----:B---3--:R-:W-:Y:S01]  /*10aa0*/  FMUL R11, R18, R11 ;  /* 0x0000000b120b7220 */ /* 0x008fe20000400000 */
[----:B------:R-:W-:Y:S01]  /*10ab0*/  FMUL R16, R28, 0.21821789443492889404 ;  /* 0x3e5f74831c107820 */ /* 0x000fe20000400000 */
[----:B------:R-:W0:Y:S01]  /*10ac0*/  MUFU.COS R18, R37 ;  /* 0x0000002500127308 */ /* 0x000e220000000000 */
[----:B------:R-:W-:Y:S02]  /*10ad0*/  FMUL R17, R17, R17 ;  /* 0x0000001111117220 */ /* 0x000fe40000400000 */
[----:B------:R-:W-:Y:S02]  /*10ae0*/  FMUL.RZ R16, R16, 0.15915493667125701904 ;  /* 0x3e22f98310107820 */ /* 0x000fe4000040c000 */
[----:B------:R-:W-:Y:S01]  /*10af0*/  FFMA R10, RZ, R17, R10 ;  /* 0x00000011ff0a7223 */ /* 0x000fe2000000000a */
[----:B------:R-:W-:-:S03]  /*10b00*/  FMUL R17, R29, 0.21320071816444396973 ;  /* 0x3e5a514a1d117820 */ /* 0x000fc60000400000 */
[----:B------:R-:W1:Y:S01]  /*10b10*/  MUFU.COS R16, R16 ;  /* 0x0000001000107308 */ /* 0x000e620000000000 */
[----:B------:R-:W-:Y:S01]  /*10b20*/  FMUL.RZ R17, R17, 0.15915493667125701904 ;  /* 0x3e22f98311117820 */ /* 0x000fe2000040c000 */
[----:B0-----:R-:W-:Y:S01]  /*10b30*/  FMUL R19, R11, R18 ;  /* 0x000000120b137220 */ /* 0x001fe20000400000 */
[----:B-----5:R-:W-:-:S05]  /*10b40*/  FMUL R18, R14, 0.20851440727710723877 ;  /* 0x3e5584cd0e127820 */ /* 0x020fca0000400000 */
[----:B------:R-:W0:Y:S01]  /*10b50*/  MUFU.COS R17, R17 ;  /* 0x0000001100117308 */ /* 0x000e220000000000 */
[----:B------:R-:W-:Y:S01]  /*10b60*/  FMUL R11, R28, R28 ;  /* 0x0000001c1c0b7220 */ /* 0x000fe20000400000 */
[----:B------:R-:W-:Y:S01]  /*10b70*/  FMUL.RZ R37, R18, 0.15915493667125701904 ;  /* 0x3e22f98312257820 */ /* 0x000fe2000040c000 */
[----:B------:R-:W-:Y:S02]  /*10b80*/  FMUL R18, R15, 0.20412415266036987305 ;  /* 0x3e5105ec0f127820 */ /* 0x000fe40000400000 */
[----:B------:R-:W-:Y:S01]  /*10b90*/  FFMA R10, RZ, R11, R10 ;  /* 0x0000000bff0a7223 */ /* 0x000fe2000000000a */
[----:B------:R-:W-:Y:S01]  /*10ba0*/  FMUL R29, R29, R29 ;  /* 0x0000001d1d1d7220 */ /* 0x000fe20000400000 */
[----:B------:R-:W-:Y:S01]  /*10bb0*/  FMUL.RZ R38, R18, 0.15915493667125701904 ;  /* 0x3e22f98312267820 */ /* 0x000fe2000040c000 */
[----:B-1----:R-:W-:Y:S01]  /*10bc0*/  FMUL R18, R19, R16 ;  /* 0x0000001013127220 */ /* 0x002fe20000400000 */
[----:B------:R1:W3:Y:S01]  /*10bd0*/  MUFU.COS R11, R37 ;  /* 0x00000025000b7308 */ /* 0x0002e20000000000 */
[----:B------:R-:W-:-:S07]  /*10be0*/  FFMA R10, RZ, R29, R10 ;  /* 0x0000001dff0a7223 */ /* 0x000fce000000000a */
[----:B------:R-:W4:Y:S01]  /*10bf0*/  MUFU.COS R16, R38 ;  /* 0x0000002600107308 */ /* 0x000f220000000000 */
[----:B0-----:R-:W-:Y:S01]  /*10c00*/  FMUL R18, R18, R17 ;  /* 0x0000001112127220 */ /* 0x001fe20000400000 */
[----:B------:R-:W-:Y:S01]  /*10c10*/  FMUL R15, R15, R15 ;  /* 0x0000000f0f0f7220 */ /* 0x000fe20000400000 */
[----:B--2---:R-:W-:Y:S01]  /*10c20*/  FMUL R19, R12, 0.20000000298023223877 ;  /* 0x3e4ccccd0c137820 */ /* 0x004fe20000400000 */
[----:B------:R-:W-:-:S03]  /*10c30*/  FMUL R28, R13, 0.19611613452434539795 ;  /* 0x3e48d2ab0d1c7820 */ /* 0x000fc60000400000 */
[----:B------:R-:W-:Y:S01]  /*10c40*/  FMUL.RZ R29, R19, 0.15915493667125701904 ;  /* 0x3e22f983131d7820 */ /* 0x000fe2000040c000 */
[----:B------:R-:W-:Y:S01]  /*10c50*/  FMUL R19, R14, R14 ;  /* 0x0000000e0e137220 */ /* 0x000fe20000400000 */
[----:B------:R-:W-:Y:S02]  /*10c60*/  FMUL.RZ R14, R28, 0.15915493667125701904 ;  /* 0x3e22f9831c0e7820 */ /* 0x000fe4000040c000 */
[----:B------:R0:W2:Y:S01]  /*10c70*/  MUFU.COS R17, R29 ;  /* 0x0000001d00117308 */ /* 0x0000a20000000000 */
[----:B------:R-:W-:Y:S01]  /*10c80*/  FFMA R10, RZ, R19, R10 ;  /* 0x00000013ff0a7223 */ /* 0x000fe2000000000a */
[----:B------:R-:W-:Y:S01]  /*10c90*/  FMUL R19, R8, 0.19245009124279022217 ;  /* 0x3e4511a308137820 */ /* 0x000fe20000400000 */
[----:B------:R-:W-:Y:S02]  /*10ca0*/  FMUL R28, R9, 0.18898223340511322021 ;  /* 0x3e41848f091c7820 */ /* 0x000fe40000400000 */
[----:B------:R-:W-:Y:S01]  /*10cb0*/  FFMA R10, RZ, R15, R10 ;  /* 0x0000000fff0a7223 */ /* 0x000fe2000000000a */
[----:B-1----:R-:W-:Y:S01]  /*10cc0*/  FMUL.RZ R37, R19, 0.15915493667125701904 ;  /* 0x3e22f98313257820 */ /* 0x002fe2000040c000 */
[----:B---3--:R-:W-:Y:S01]  /*10cd0*/  FMUL R19, R18, R11 ;  /* 0x0000000b12137220 */ /* 0x008fe20000400000 */
[----:B------:R-:W1:Y:S01]  /*10ce0*/  MUFU.COS R14, R14 ;  /* 0x0000000e000e7308 */ /* 0x000e620000000000 */
[----:B0-----:R-:W-:Y:S01]  /*10cf0*/  FMUL R29, R12, R12 ;  /* 0x0000000c0c1d7220 */ /* 0x001fe20000400000 */
[----:B------:R-:W-:Y:S01]  /*10d00*/  FMUL.RZ R11, R28, 0.15915493667125701904 ;  /* 0x3e22f9831c0b7820 */ /* 0x000fe2000040c000 */
[----:B------:R-:W-:Y:S01]  /*10d10*/  FMUL R13, R13, R13 ;  /* 0x0000000d0d0d7220 */ /* 0x000fe20000400000 */
[----:B----4-:R-:W-:Y:S01]  /*10d20*/  FMUL R16, R19, R16 ;  /* 0x0000001013107220 */ /* 0x010fe20000400000 */
[----:B------:R-:W-:Y:S01]  /*10d30*/  FFMA R10, RZ, R29, R10 ;  /* 0x0000001dff0a7223 */ /* 0x000fe2000000000a */
[----:B------:R-:W-:-:S02]  /*10d40*/  FMUL R12, R30, 0.1856953352689743042 ;  /* 0x3e3e26eb1e0c7820 */ /* 0x000fc40000400000 */
[----:B------:R-:W0:Y:S02]  /*10d50*/  MUFU.COS R15, R37 ;  /* 0x00000025000f7308 */ /* 0x000e240000000000 */
[----:B------:R-:W-:Y:S01]  /*10d60*/  FMUL.RZ R18, R12, 0.15915493667125701904 ;  /* 0x3e22f9830c127820 */ /* 0x000fe2000040c000 */
[----:B------:R-:W-:Y:S01]  /*10d70*/  FMUL R12, R31, 0.18257418274879455566 ;  /* 0x3e3af4ba1f0c7820 */ /* 0x000fe20000400000 */
[----:B------:R-:W-:Y:S01]  /*10d80*/  FFMA R10, RZ, R13, R10 ;  /* 0x0000000dff0a7223 */ /* 0x000fe2000000000a */
[----:B------:R-:W-:Y:S01]  /*10d90*/  FMUL R13, R8, R8 ;  /* 0x00000008080d7220 */ /* 0x000fe20000400000 */
[----:B--2---:R-:W-:Y:S02]  /*10da0*/  FMUL R17, R16, R17 ;  /* 0x0000001110117220 */ /* 0x004fe40000400000 */
[----:B------:R-:W2:Y:S01]  /*10db0*/  MUFU.COS R11, R11 ;  /* 0x0000000b000b7308 */ /* 0x000ea20000000000 */
[----:B------:R-:W-:Y:S01]  /*10dc0*/  FMUL.RZ R16, R12, 0.15915493667125701904 ;  /* 0x3e22f9830c107820 */ /* 0x000fe2000040c000 */
[----:B------:R-:W-:Y:S01]  /*10dd0*/  FFMA R10, RZ, R13, R10 ;  /* 0x0000000dff0a7223 */ /* 0x000fe2000000000a */
[----:B------:R-:W-:-:S05]  /*10de0*/  FMUL R9, R9, R9 ;  /* 0x0000000909097220 */ /* 0x000fca0000400000 */
[----:B------:R-:W3:Y:S01]  /*10df0*/  MUFU.COS R8, R18 ;  /* 0x0000001200087308 */ /* 0x000ee20000000000 */
[----:B-1----:R-:W-:Y:S01]  /*10e00*/  FMUL R14, R17, R14 ;  /* 0x0000000e110e7220 */ /* 0x002fe20000400000 */
[----:B------:R-:W-:Y:S01]  /*10e10*/  FFMA R10, RZ, R9, R10 ;  /* 0x00000009ff0a7223 */ /* 0x000fe2000000000a */
[----:B------:R-:W-:-:S05]  /*10e20*/  FMUL R9, R30, R30 ;  /* 0x0000001e1e097220 */ /* 0x000fca0000400000 */
[----:B------:R-:W1:Y:S01]  /*10e30*/  MUFU.COS R16, R16 ;  /* 0x0000001000107308 */ /* 0x000e620000000000 */
[----:B0-----:R-:W-:Y:S01]  /*10e40*/  FMUL R14, R14, R15 ;  /* 0x0000000f0e0e7220 */ /* 0x001fe20000400000 */
[----:B------:R-:W-:Y:S01]  /*10e50*/  FFMA R9, RZ, R9, R10 ;  /* 0x00000009ff097223 */ /* 0x000fe2000000000a */
[----:B------:R-:W-:Y:S02]  /*10e60*/  FMUL R10, R31, R31 ;  /* 0x0000001f1f0a7220 */ /* 0x000fe40000400000 */
[----:B--2---:R-:W-:Y:S02]  /*10e70*/  FMUL R11, R14, R11 ;  /* 0x0000000b0e0b7220 */ /* 0x004fe40000400000 */
[----:B------:R-:W-:Y:S02]  /*10e80*/  FFMA R12, RZ, R10, R9 ;  /* 0x0000000aff0c7223 */ /* 0x000fe40000000009 */
[----:B---3--:R-:W-:Y:S02]  /*10e90*/  FMUL R11, R11, R8 ;  /* 0x000000080b0b7220 */ /* 0x008fe40000400000 */
[----:B------:R-:W0:Y:S02]  /*10ea0*/  F2F.F64.F32 R8, R12 ;  /* 0x0000000c00087310 */ /* 0x000e240000201800 */
[----:B-1----:R-:W-:-:S06]  /*10eb0*/  FMUL R11, R11, R16 ;  /* 0x000000100b0b7220 */ /* 0x002fcc0000400000 */
[----:B------:R-:W1:Y:S01]  /*10ec0*/  F2F.F64.F32 R10, R11 ;  /* 0x0000000b000a7310 */ /* 0x000e620000201800 */
[----:B0-----:R-:W-:-:S08]  /*10ed0*/  DADD R8, R8, 1 ;  /* 0x3ff0000008087429 */ /* 0x001fd00000000000 */
[----:B-1----:R-:W-:-:S06]  /*10ee0*/  DADD R8, R8, -R10 ;  /* 0x0000000008087229 */ /* 0x002fcc000000080a */
[----:B------:R0:W2:Y:S01]  /*10ef0*/  F2F.F32.F64 R39, R8 ;  /* 0x0000000800277310 */ /* 0x0000a20000301000 */
[----:B------:R-:W-:Y:S05]  /*10f00*/  BRA `(.L_x_70) ;  /* 0x0000001400e07947 */ /* 0x000fea0003800000 */
.L_x_71:
[----:B------:R-:W1:Y:S04]  /*10f10*/  LDL.64 R16, [R1+0xf8] ;  /* 0x0000f80001107983 */ /* 0x000e680000100a00 */
[----:B------:R-:W2:Y:S04]  /*10f20*/  LDL.64 R14, [R1+0x100] ;  /* 0x00010000010e7983 */ /* 0x000ea80000100a00 */
[----:B------:R-:W3:Y:S04]  /*10f30*/  LDL.64 R12, [R1+0x108] ;  /* 0x00010800010c7983 */ /* 0x000ee80000100a00 */
[----:B------:R-:W4:Y:S01]  /*10f40*/  LDL.64 R8, [R1+0x110] ;  /* 0x0001100001087983 */ /* 0x000f220000100a00 */
[----:B------:R-:W-:Y:S01]  /*10f50*/  UMOV UR12, 0x54442d18 ;  /* 0x54442d18000c7882 */ /* 0x000fe20000000000 */
[----:B------:R-:W-:Y:S01]  /*10f60*/  UMOV UR13, 0x401921fb ;  /* 0x401921fb000d7882 */ /* 0x000fe20000000000 */
[----:B-1----:R-:W0:Y:S08]  /*10f70*/  F2F.F64.F32 R10, R16 ;  /* 0x00000010000a7310 */ /* 0x002e300000201800 */
[----:B------:R-:W1:Y:S01]  /*10f80*/  F2F.F64.F32 R38, R17 ;  /* 0x0000001100267310 */ /* 0x000e620000201800 */
[----:B0-----:R-:W-:Y:S01]  /*10f90*/  DMUL R44, R10, UR12 ;  /* 0x0000000c0a2c7c28 */ /* 0x001fe20008000000 */
[----:B------:R-:W5:Y:S09]  /*10fa0*/  LDL.64 R10, [R1+0x118] ;  /* 0x00011800010a7983 */ /* 0x000f720000100a00 */
[----:B------:R-:W0:Y:S01]  /*10fb0*/  F2F.F32.F64 R44, R44 ;  /* 0x0000002c002c7310 */ /* 0x000e220000301000 */
[----:B-1----:R-:W-:Y:S01]  /*10fc0*/  DMUL R38, R38, UR12 ;  /* 0x0000000c26267c28 */ /* 0x002fe20008000000 */
[----:B0-----:R-:W-:-:S06]  /*10fd0*/  FMUL.RZ R37, R44, 0.15915493667125701904 ;  /* 0x3e22f9832c257820 */ /* 0x001fcc000040c000 */
[----:B------:R-:W0:Y:S01]  /*10fe0*/  MUFU.COS R37, R37 ;  /* 0x0000002500257308 */ /* 0x000e220000000000 */
[----:B------:R-:W-:-:S07]  /*10ff0*/  FMUL R48, R16, R16 ;  /* 0x0000001010307220 */ /* 0x000fce0000400000 */
[----:B------:R-:W1:Y:S08]  /*11000*/  F2F.F32.F64 R38, R38 ;  /* 0x0000002600267310 */ /* 0x000e700000301000 */
[----:B------:R-:W-:Y:S08]  /*11010*/  F2F.F64.F32 R30, R48 ;  /* 0x00000030001e7310 */ /* 0x000ff00000201800 */
[----:B0-----:R-:W0:Y:S01]  /*11020*/  F2F.F64.F32 R28, R37 ;  /* 0x00000025001c7310 */ /* 0x001e220000201800 */
[----:B-1----:R-:W-:-:S07]  /*11030*/  FMUL.RZ R41, R38, 0.15915493667125701904 ;  /* 0x3e22f98326297820 */ /* 0x002fce000040c000 */
[----:B--2---:R-:W1:Y:S01]  /*11040*/  F2F.F64.F32 R18, R14 ;  /* 0x0000000e00127310 */ /* 0x004e620000201800 */
[----:B0-----:R-:W-:-:S07]  /*11050*/  DFMA R28, R28, -10, R30 ;  /* 0xc02400001c1c782b */ /* 0x001fce000000001e */
[----:B------:R-:W0:Y:S01]  /*11060*/  MUFU.COS R45, R41 ;  /* 0x00000029002d7308 */ /* 0x000e220000000000 */
[----:B-1----:R-:W-:-:S07]  /*11070*/  DMUL R30, R18, UR12 ;  /* 0x0000000c121e7c28 */ /* 0x002fce0008000000 */
[----:B------:R-:W1:Y:S01]  /*11080*/  F2F.F32.F64 R28, R28 ;  /* 0x0000001c001c7310 */ /* 0x000e620000301000 */
[----:B------:R-:W-:-:S07]  /*11090*/  FMUL R18, R17, R17 ;  /* 0x0000001111127220 */ /* 0x000fce0000400000 */
[----:B------:R-:W-:Y:S08]  /*110a0*/  F2F.F64.F32 R18, R18 ;  /* 0x0000001200127310 */ /* 0x000ff00000201800 */
[----:B0-----:R-:W0:Y:S08]  /*110b0*/  F2F.F64.F32 R16, R45 ;  /* 0x0000002d00107310 */ /* 0x001e300000201800 */
[----:B-1----:R-:W1:Y:S01]  /*110c0*/  F2F.F64.F32 R48, R28 ;  /* 0x0000001c00307310 */ /* 0x002e620000201800 */
[----:B0-----:R-:W-:-:S07]  /*110d0*/  DFMA R16, R16, -10, R18 ;  /* 0xc02400001010782b */ /* 0x001fce0000000012 */
[----:B------:R-:W0:Y:S01]  /*110e0*/  F2F.F32.F64 R30, R30 ;  /* 0x0000001e001e7310 */ /* 0x000e220000301000 */
[----:B-1----:R-:W-:Y:S02]  /*110f0*/  DADD R48, R16, R48 ;  /* 0x0000000010307229 */ /* 0x002fe40000000030 */
[----:B------:R-:W2:Y:S01]  /*11100*/  LDL.64 R16, [R1+0x120] ;  /* 0x0001200001107983 */ /* 0x000ea20000100a00 */
[----:B0-----:R-:W-:-:S04]  /*11110*/  FMUL.RZ R44, R30, 0.15915493667125701904 ;  /* 0x3e22f9831e2c7820 */ /* 0x001fc8000040c000 */
[----:B------:R-:W0:Y:S08]  /*11120*/  F2F.F64.F32 R38, R15 ;  /* 0x0000000f00267310 */ /* 0x000e300000201800 */
[----:B------:R-:W1:Y:S01]  /*11130*/  MUFU.COS R44, R44 ;  /* 0x0000002c002c7308 */ /* 0x000e620000000000 */
[----:B------:R-:W-:-:S07]  /*11140*/  FMUL R14, R14, R14 ;  /* 0x0000000e0e0e7220 */ /* 0x000fce0000400000 */
[----:B------:R-:W3:Y:S01]  /*11150*/  F2F.F32.F64 R41, R48 ;  /* 0x0000003000297310 */ /* 0x000ee20000301000 */
[----:B0-----:R-:W-:-:S07]  /*11160*/  DMUL R38, R38, UR12 ;  /* 0x0000000c26267c28 */ /* 0x001fce0008000000 */
[----:B------:R-:W-:Y:S08]  /*11170*/  F2F.F64.F32 R18, R14 ;  /* 0x0000000e00127310 */ /* 0x000ff00000201800 */
[----:B-1----:R-:W0:Y:S08]  /*11180*/  F2F.F64.F32 R30, R44 ;  /* 0x0000002c001e7310 */ /* 0x002e300000201800 */
[----:B------:R-:W1:Y:S08]  /*11190*/  F2F.F32.F64 R37, R38 ;  /* 0x0000002600257310 */ /* 0x000e700000301000 */
[----:B---3--:R-:W3:Y:S01]  /*111a0*/  F2F.F64.F32 R28, R41 ;  /* 0x00000029001c7310 */ /* 0x008ee20000201800 */
[----:B0-----:R-:W-:-:S07]  /*111b0*/  DFMA R30, R30, -10, R18 ;  /* 0xc02400001e1e782b */ /* 0x001fce0000000012 */
[----:B------:R-:W0:Y:S01]  /*111c0*/  F2F.F64.F32 R18, R12 ;  /* 0x0000000c00127310 */ /* 0x000e220000201800 */
[----:B-1----:R-:W-:Y:S01]  /*111d0*/  FMUL.RZ R37, R37, 0.15915493667125701904 ;  /* 0x3e22f98325257820 */ /* 0x002fe2000040c000 */
[----:B---3--:R-:W-:-:S06]  /*111e0*/  DADD R28, R30, R28 ;  /* 0x000000001e1c7229 */ /* 0x008fcc000000001c */
        /* <DEDUP_REMOVED lines=8> */
[----:B------:R-:W0:Y:S01]  /*11270*/  F2F.F64.F32 R44, R28 ;  /* 0x0000001c002c7310 */ /* 0x000e220000201800 */
[----:B-1----:R-:W-:-:S07]  /*11280*/  DFMA R14, R14, -10, R18 ;  /* 0xc02400000e0e782b */ /* 0x002fce0000000012 */
[----:B------:R-:W1:Y:S08]  /*11290*/  MUFU.COS R41, R41 ;  /* 0x0000002900297308 */ /* 0x000e700000000000 */
[----:B------:R-:W3:Y:S01]  /*112a0*/  F2F.F64.F32 R38, R13 ;  /* 0x0000000d00267310 */ /* 0x000ee20000201800 */
[----:B0-----:R-:W-:Y:S01]  /*112b0*/  DADD R44, R14, R44 ;  /* 0x000000000e2c7229 */ /* 0x001fe2000000002c */
[----:B------:R-:W2:Y:S01]  /*112c0*/  LDL.64 R14, [R1+0x128] ;  /* 0x00012800010e7983 */ /* 0x000ea20000100a00 */
[----:B------:R-:W-:-:S05]  /*112d0*/  FMUL R12, R12, R12 ;  /* 0x0000000c0c0c7220 */ /* 0x000fca0000400000 */
[----:B------:R-:W0:Y:S01]  /*112e0*/  F2F.F32.F64 R37, R44 ;  /* 0x0000002c00257310 */ /* 0x000e220000301000 */
[----:B---3--:R-:W-:-:S07]  /*112f0*/  DMUL R38, R38, UR12 ;  /* 0x0000000c26267c28 */ /* 0x008fce0008000000 */
[----:B------:R-:W-:Y:S08]  /*11300*/  F2F.F64.F32 R30, R12 ;  /* 0x0000000c001e7310 */ /* 0x000ff00000201800 */
[----:B-1----:R-:W1:Y:S08]  /*11310*/  F2F.F64.F32 R28, R41 ;  /* 0x00000029001c7310 */ /* 0x002e700000201800 */
[----:B0-----:R-:W0:Y:S08]  /*11320*/  F2F.F64.F32 R18, R37 ;  /* 0x0000002500127310 */ /* 0x001e300000201800 */
[----:B------:R-:W3:Y:S01]  /*11330*/  F2F.F32.F64 R38, R38 ;  /* 0x0000002600267310 */ /* 0x000ee20000301000 */
[----:B-1----:R-:W-:-:S08]  /*11340*/  DFMA R28, R28, -10, R30 ;  /* 0xc02400001c1c782b */ /* 0x002fd0000000001e */
[----:B0-----:R-:W-:Y:S01]  /*11350*/  DADD R48, R28, R18 ;  /* 0x000000001c307229 */ /* 0x001fe20000000012 */
[----:B----4-:R-:W0:Y:S01]  /*11360*/  F2F.F64.F32 R18, R8 ;  /* 0x0000000800127310 */ /* 0x010e220000201800 */
[----:B---3--:R-:W-:-:S07]  /*11370*/  FMUL.RZ R50, R38, 0.15915493667125701904 ;  /* 0x3e22f98326327820 */ /* 0x008fce000040c000 */
[----:B------:R-:W1:Y:S01]  /*11380*/  MUFU.COS R50, R50 ;  /* 0x0000003200327308 */ /* 0x000e620000000000 */
[----:B------:R-:W-:Y:S01]  /*11390*/  FMUL R30, R13, R13 ;  /* 0x0000000d0d1e7220 */ /* 0x000fe20000400000 */
[----:B0-----:R-:W-:-:S06]  /*113a0*/  DMUL R38, R18, UR12 ;  /* 0x0000000c12267c28 */ /* 0x001fcc0008000000 */
[----:B------:R-:W0:Y:S08]  /*113b0*/  F2F.F32.F64 R51, R48 ;  /* 0x0000003000337310 */ /* 0x000e300000301000 */
        /* <DEDUP_REMOVED lines=9> */
[----:B------:R-:W3:Y:S01]  /*11450*/  LDL.64 R12, [R1+0x130] ;  /* 0x00013000010c7983 */ /* 0x000ee20000100a00 */
[----:B------:R-:W-:-:S06]  /*11460*/  FMUL R8, R8, R8 ;  /* 0x0000000808087220 */ /* 0x000fcc0000400000 */
[----:B------:R-:W4:Y:S01]  /*11470*/  F2F.F32.F64 R44, R44 ;  /* 0x0000002c002c7310 */ /* 0x000f220000301000 */
[----:B-1----:R-:W-:-:S07]  /*11480*/  DMUL R48, R18, UR12 ;  /* 0x0000000c12307c28 */ /* 0x002fce0008000000 */
[----:B------:R-:W-:Y:S08]  /*11490*/  F2F.F64.F32 R18, R8 ;  /* 0x0000000800127310 */ /* 0x000ff00000201800 */
[----:B0-----:R-:W0:Y:S08]  /*114a0*/  F2F.F64.F32 R30, R41 ;  /* 0x00000029001e7310 */ /* 0x001e300000201800 */
[----:B------:R-:W1:Y:S08]  /*114b0*/  F2F.F32.F64 R37, R48 ;  /* 0x0000003000257310 */ /* 0x000e700000301000 */
[----:B----4-:R-:W4:Y:S01]  /*114c0*/  F2F.F64.F32 R28, R44 ;  /* 0x0000002c001c7310 */ /* 0x010f220000201800 */
[----:B0-----:R-:W-:Y:S01]  /*114d0*/  DFMA R30, R30, -10, R18 ;  /* 0xc02400001e1e782b */ /* 0x001fe20000000012 */
[----:B-1----:R-:W-:-:S06]  /*114e0*/  FMUL.RZ R37, R37, 0.15915493667125701904 ;  /* 0x3e22f98325257820 */ /* 0x002fcc000040c000 */
[----:B-----5:R-:W0:Y:S01]  /*114f0*/  F2F.F64.F32 R18, R10 ;  /* 0x0000000a00127310 */ /* 0x020e220000201800 */
[----:B----4-:R-:W-:-:S07]  /*11500*/  DADD R28, R30, R28 ;  /* 0x000000001e1c7229 */ /* 0x010fce000000001c */
[----:B------:R-:W1:Y:S01]  /*11510*/  MUFU.COS R45, R37 ;  /* 0x00000025002d7308 */ /* 0x000e620000000000 */
[----:B0-----:R-:W-:-:S07]  /*11520*/  DMUL R30, R18, UR12 ;  /* 0x0000000c121e7c28 */ /* 0x001fce0008000000 */
[----:B------:R-:W0:Y:S01]  /*11530*/  F2F.F32.F64 R28, R28 ;  /* 0x0000001c001c7310 */ /* 0x000e220000301000 */
[----:B------:R-:W-:-:S07]  /*11540*/  FMUL R18, R9, R9 ;  /* 0x0000000909127220 */ /* 0x000fce0000400000 */
        /* <DEDUP_REMOVED lines=9> */
[----:B------:R-:W4:Y:S01]  /*115e0*/  LDL.64 R8, [R1+0x138] ;  /* 0x0001380001087983 */ /* 0x000f220000100a00 */
[----:B------:R-:W-:-:S06]  /*115f0*/  FMUL R10, R10, R10 ;  /* 0x0000000a0a0a7220 */ /* 0x000fcc0000400000 */
[----:B------:R-:W5:Y:S01]  /*11600*/  F2F.F32.F64 R41, R48 ;  /* 0x0000003000297310 */ /* 0x000f620000301000 */
[----:B-1----:R-:W-:-:S07]  /*11610*/  DMUL R38, R38, UR12 ;  /* 0x0000000c26267c28 */ /* 0x002fce0008000000 */
[----:B------:R-:W-:Y:S08]  /*11620*/  F2F.F64.F32 R18, R10 ;  /* 0x0000000a00127310 */ /* 0x000ff00000201800 */
[----:B0-----:R-:W0:Y:S08]  /*11630*/  F2F.F64.F32 R30, R44 ;  /* 0x0000002c001e7310 */ /* 0x001e300000201800 */
[----:B------:R-:W1:Y:S08]  /*11640*/  F2F.F32.F64 R37, R38 ;  /* 0x0000002600257310 */ /* 0x000e700000301000 */
[----:B-----5:R-:W5:Y:S01]  /*11650*/  F2F.F64.F32 R28, R41 ;  /* 0x00000029001c7310 */ /* 0x020f620000201800 */
[----:B0-----:R-:W-:Y:S01]  /*11660*/  DFMA R30, R30, -10, R18 ;  /* 0xc02400001e1e782b */ /* 0x001fe20000000012 */
[----:B-1----:R-:W-:-:S06]  /*11670*/  FMUL.RZ R37, R37, 0.15915493667125701904 ;  /* 0x3e22f98325257820 */ /* 0x002fcc000040c000 */
[----:B--2---:R-:W0:Y:S01]  /*11680*/  F2F.F64.F32 R18, R16 ;  /* 0x0000001000127310 */ /* 0x004e220000201800 */
[----:B-----5:R-:W-:-:S07]  /*11690*/  DADD R28, R30, R28 ;  /* 0x000000001e1c7229 */ /* 0x020fce000000001c */
[----:B------:R-:W1:Y:S01]  /*116a0*/  MUFU.COS R45, R37 ;  /* 0x00000025002d7308 */ /* 0x000e620000000000 */
[----:B0-----:R-:W-:-:S07]  /*116b0*/  DMUL R30, R18, UR12 ;  /* 0x0000000c121e7c28 */ /* 0x001fce0008000000 */
[----:B------:R-:W0:Y:S01]  /*116c0*/  F2F.F32.F64 R28, R28 ;  /* 0x0000001c001c7310 */ /* 0x000e220000301000 */
[----:B------:R-:W-:-:S07]  /*116d0*/  FMUL R18, R11, R11 ;  /* 0x0000000b0b127220 */ /* 0x000fce0000400000 */
[----:B------:R-:W-:Y:S08]  /*116e0*/  F2F.F64.F32 R18, R18 ;  /* 0x0000001200127310 */ /* 0x000ff00000201800 */
[----:B-1----:R-:W1:Y:S08]  /*116f0*/  F2F.F64.F32 R10, R45 ;  /* 0x0000002d000a7310 */ /* 0x002e700000201800 */
[----:B0-----:R-:W0:Y:S01]  /*11700*/  F2F.F64.F32 R48, R28 ;  /* 0x0000001c00307310 */ /* 0x001e220000201800 */
[----:B-1----:R-:W-:-:S07]  /*11710*/  DFMA R10, R10, -10, R18 ;  /* 0xc02400000a0a782b */ /* 0x002fce0000000012 */
[----:B------:R-:W1:Y:S01]  /*11720*/  F2F.F32.F64 R30, R30 ;  /* 0x0000001e001e7310 */ /* 0x000e620000301000 */
[----:B0-----:R-:W-:Y:S02]  /*11730*/  DADD R48, R10, R48 ;  /* 0x000000000a307229 */ /* 0x001fe40000000030 */
[----:B------:R-:W2:Y:S01]  /*11740*/  LDL.64 R10, [R1+0x140] ;  /* 0x00014000010a7983 */ /* 0x000ea20000100a00 */
[----:B-1----:R-:W-:-:S04]  /*11750*/  FMUL.RZ R44, R30, 0.15915493667125701904 ;  /* 0x3e22f9831e2c7820 */ /* 0x002fc8000040c000 */
[----:B------:R-:W0:Y:S08]  /*11760*/  F2F.F64.F32 R38, R17 ;  /* 0x0000001100267310 */ /* 0x000e300000201800 */
[----:B------:R-:W1:Y:S01]  /*11770*/  MUFU.COS R44, R44 ;  /* 0x0000002c002c7308 */ /* 0x000e620000000000 */
[----:B------:R-:W-:-:S07]  /*11780*/  FMUL R16, R16, R16 ;  /* 0x0000001010107220 */ /* 0x000fce0000400000 */
[----:B------:R-:W5:Y:S01]  /*11790*/  F2F.F32.F64 R41, R48 ;  /* 0x0000003000297310 */ /* 0x000f620000301000 */
[----:B0-----:R-:W-:-:S07]  /*117a0*/  DMUL R38, R38, UR12 ;  /* 0x0000000c26267c28 */ /* 0x001fce0008000000 */
[----:B------:R-:W-:Y:S08]  /*117b0*/  F2F.F64.F32 R18, R16 ;  /* 0x0000001000127310 */ /* 0x000ff00000201800 */
[----:B-1----:R-:W0:Y:S08]  /*117c0*/  F2F.F64.F32 R30, R44 ;  /* 0x0000002c001e7310 */ /* 0x002e300000201800 */
[----:B------:R-:W1:Y:S08]  /*117d0*/  F2F.F32.F64 R37, R38 ;  /* 0x0000002600257310 */ /* 0x000e700000301000 */
[----:B-----5:R-:W5:Y:S01]  /*117e0*/  F2F.F64.F32 R28, R41 ;  /* 0x00000029001c7310 */ /* 0x020f620000201800 */
[----:B0-----:R-:W-:Y:S01]  /*117f0*/  DFMA R30, R30, -10, R18 ;  /* 0xc02400001e1e782b */ /* 0x001fe20000000012 */
[----:B-1----:R-:W-:-:S06]  /*11800*/  FMUL.RZ R37, R37, 0.15915493667125701904 ;  /* 0x3e22f98325257820 */ /* 0x002fcc000040c000 */
[----:B------:R-:W0:Y:S01]  /*11810*/  F2F.F64.F32 R18, R14 ;  /* 0x0000000e00127310 */ /* 0x000e220000201800 */
[----:B-----5:R-:W-:-:S07]  /*11820*/  DADD R28, R30, R28 ;  /* 0x000000001e1c7229 */ /* 0x020fce000000001c */
[----:B------:R-:W1:Y:S01]  /*11830*/  MUFU.COS R50, R37 ;  /* 0x0000002500327308 */ /* 0x000e620000000000 */
[----:B------:R-:W-:Y:S01]  /*11840*/  FMUL R52, R17, R17 ;  /* 0x0000001111347220 */ /* 0x000fe20000400000 */
[----:B0-----:R-:W-:-:S06]  /*11850*/  DMUL R48, R18, UR12 ;  /* 0x0000000c12307c28 */ /* 0x001fcc0008000000 */
[----:B------:R-:W0:Y:S08]  /*11860*/  F2F.F32.F64 R28, R28 ;  /* 0x0000001c001c7310 */ /* 0x000e300000301000 */
        /* <DEDUP_REMOVED lines=9> */
[----:B------:R-:W-:-:S07]  /*11900*/  FMUL R31, R14, R14 ;  /* 0x0000000e0e1f7220 */ /* 0x000fce0000400000 */
[----:B------:R-:W5:Y:S01]  /*11910*/  F2F.F32.F64 R38, R38 ;  /* 0x0000002600267310 */ /* 0x000f620000301000 */
[----:B-1----:R-:W-:Y:S01]  /*11920*/  DMUL R44, R16, UR12 ;  /* 0x0000000c102c7c28 */ /* 0x002fe20008000000 */
[----:B------:R-:W2:Y:S06]  /*11930*/  LDL.64 R16, [R1+0x148] ;  /* 0x0001480001107983 */ /* 0x000eac0000100a00 */
[----:B------:R-:W-:Y:S08]  /*11940*/  F2F.F64.F32 R30, R31 ;  /* 0x0000001f001e7310 */ /* 0x000ff00000201800 */
[----:B0-----:R-:W0:Y:S08]  /*11950*/  F2F.F64.F32 R28, R37 ;  /* 0x00000025001c7310 */ /* 0x001e300000201800 */
[----:B-----5:R-:W1:Y:S08]  /*11960*/  F2F.F64.F32 R18, R38 ;  /* 0x0000002600127310 */ /* 0x020e700000201800 */
[----:B------:R-:W5:Y:S01]  /*11970*/  F2F.F32.F64 R41, R44 ;  /* 0x0000002c00297310 */ /* 0x000f620000301000 */
[----:B0-----:R-:W-:-:S08]  /*11980*/  DFMA R28, R28, -10, R30 ;  /* 0xc02400001c1c782b */ /* 0x001fd0000000001e */
[----:B-1----:R-:W-:Y:S01]  /*11990*/  DADD R48, R28, R18 ;  /* 0x000000001c307229 */ /* 0x002fe20000000012 */
[----:B---3--:R-:W0:Y:S01]  /*119a0*/  F2F.F64.F32 R18, R12 ;  /* 0x0000000c00127310 */ /* 0x008e220000201800 */
[----:B-----5:R-:W-:-:S07]  /*119b0*/  FMUL.RZ R41, R41, 0.15915493667125701904 ;  /* 0x3e22f98329297820 */ /* 0x020fce000040c000 */
[----:B------:R-:W1:Y:S01]  /*119c0*/  MUFU.COS R41, R41 ;  /* 0x0000002900297308 */ /* 0x000e620000000000 */
[----:B0-----:R-:W-:Y:S01]  /*119d0*/  DMUL R38, R18, UR12 ;  /* 0x0000000c12267c28 */ /* 0x001fe20008000000 */
[----:B------:R-:W-:-:S06]  /*119e0*/  FMUL R30, R15, R15 ;  /* 0x0000000f0f1e7220 */ /* 0x000fcc0000400000 */
[----:B------:R-:W-:Y:S08]  /*119f0*/  F2F.F32.F64 R14, R48 ;  /* 0x00000030000e7310 */ /* 0x000ff00000301000 */
        /* <DEDUP_REMOVED lines=9> */
[----:B------:R-:W5:Y:S01]  /*11a90*/  LDL.64 R14, [R1+0x150] ;  /* 0x00015000010e7983 */ /* 0x000f620000100a00 */
[----:B------:R-:W-:-:S08]  /*11aa0*/  FMUL R12, R12, R12 ;  /* 0x0000000c0c0c7220 */ /* 0x000fd00000400000 */
[----:B------:R-:W0:Y:S01]  /*11ab0*/  F2F.F32.F64 R44, R44 ;  /* 0x0000002c002c7310 */ /* 0x000e220000301000 */
[----:B---3--:R-:W-:-:S07]  /*11ac0*/  DMUL R48, R18, UR12 ;  /* 0x0000000c12307c28 */ /* 0x008fce0008000000 */
[----:B------:R-:W-:Y:S08]  /*11ad0*/  F2F.F64.F32 R18, R12 ;  /* 0x0000000c00127310 */ /* 0x000ff00000201800 */
[----:B-1----:R-:W1:Y:S08]  /*11ae0*/  F2F.F64.F32 R30, R52 ;  /* 0x00000034001e7310 */ /* 0x002e700000201800 */
[----:B------:R-:W3:Y:S08]  /*11af0*/  F2F.F32.F64 R37, R48 ;  /* 0x0000003000257310 */ /* 0x000ef00000301000 */
[----:B0-----:R-:W0:Y:S01]  /*11b00*/  F2F.F64.F32 R28, R44 ;  /* 0x0000002c001c7310 */ /* 0x001e220000201800 */
[----:B-1----:R-:W-:-:S07]  /*11b10*/  DFMA R30, R30, -10, R18 ;  /* 0xc02400001e1e782b */ /* 0x002fce0000000012 */
[----:B----4-:R-:W1:Y:S01]  /*11b20*/  F2F.F64.F32 R18, R8 ;  /* 0x0000000800127310 */ /* 0x010e620000201800 */
[----:B---3--:R-:W-:Y:S01]  /*11b30*/  FMUL.RZ R37, R37, 0.15915493667125701904 ;  /* 0x3e22f98325257820 */ /* 0x008fe2000040c000 */
        /* <DEDUP_REMOVED lines=9> */
[----:B------:R-:W1:Y:S01]  /*11bd0*/  F2F.F64.F32 R12, R28 ;  /* 0x0000001c000c7310 */ /* 0x000e620000201800 */
[----:B0-----:R-:W-:-:S07]  /*11be0*/  DFMA R18, R18, -10, R30 ;  /* 0xc02400001212782b */ /* 0x001fce000000001e */
[----:B------:R-:W0:Y:S08]  /*11bf0*/  F2F.F64.F32 R38, R9 ;  /* 0x0000000900267310 */ /* 0x000e300000201800 */
[----:B------:R-:W3:Y:S01]  /*11c00*/  MUFU.COS R44, R44 ;  /* 0x0000002c002c7308 */ /* 0x000ee20000000000 */
[----:B-1----:R-:W-:Y:S01]  /*11c10*/  DADD R48, R18, R12 ;  /* 0x0000000012307229 */ /* 0x002fe2000000000c */
[----:B------:R-:W4:Y:S01]  /*11c20*/  LDL.64 R12, [R1+0x158] ;  /* 0x00015800010c7983 */ /* 0x000f220000100a00 */
[----:B------:R-:W-:-:S05]  /*11c30*/  FMUL R8, R8, R8 ;  /* 0x0000000808087220 */ /* 0x000fca0000400000 */
[----:B------:R-:W1:Y:S01]  /*11c40*/  F2F.F32.F64 R41, R48 ;  /* 0x0000003000297310 */ /* 0x000e620000301000 */
[----:B0-----:R-:W-:-:S07]  /*11c50*/  DMUL R38, R38, UR12 ;  /* 0x0000000c26267c28 */ /* 0x001fce0008000000 */
[----:B------:R-:W-:Y:S08]  /*11c60*/  F2F.F64.F32 R18, R8 ;  /* 0x0000000800127310 */ /* 0x000ff00000201800 */
[----:B---3--:R-:W0:Y:S08]  /*11c70*/  F2F.F64.F32 R30, R44 ;  /* 0x0000002c001e7310 */ /* 0x008e300000201800 */
[----:B------:R-:W3:Y:S08]  /*11c80*/  F2F.F32.F64 R37, R38 ;  /* 0x0000002600257310 */ /* 0x000ef00000301000 */
[----:B-1----:R-:W1:Y:S01]  /*11c90*/  F2F.F64.F32 R28, R41 ;  /* 0x00000029001c7310 */ /* 0x002e620000201800 */
[----:B0-----:R-:W-:Y:S01]  /*11ca0*/  DFMA R30, R30, -10, R18 ;  /* 0xc02400001e1e782b */ /* 0x001fe20000000012 */
[----:B---3--:R-:W-:-:S06]  /*11cb0*/  FMUL.RZ R37, R37, 0.15915493667125701904 ;  /* 0x3e22f98325257820 */ /* 0x008fcc000040c000 */
[----:B--2---:R-:W0:Y:S01]  /*11cc0*/  F2F.F64.F32 R18, R10 ;  /* 0x0000000a00127310 */ /* 0x004e220000201800 */
[----:B-1----:R-:W-:-:S07]  /*11cd0*/  DADD R28, R30, R28 ;  /* 0x000000001e1c7229 */ /* 0x002fce000000001c */
        /* <DEDUP_REMOVED lines=8> */
[----:B------:R-:W1:Y:S01]  /*11d60*/  F2F.F64.F32 R38, R11 ;  /* 0x0000000b00267310 */ /* 0x000e620000201800 */
[----:B0-----:R-:W-:Y:S02]  /*11d70*/  DADD R44, R8, R44 ;  /* 0x00000000082c7229 */ /* 0x001fe4000000002c */
[----:B------:R-:W2:Y:S05]  /*11d80*/  LDL.64 R8, [R1+0x160] ;  /* 0x0001600001087983 */ /* 0x000eaa0000100a00 */
[----:B------:R-:W0:Y:S01]  /*11d90*/  F2F.F32.F64 R30, R30 ;  /* 0x0000001e001e7310 */ /* 0x000e220000301000 */
[----:B-1----:R-:W-:-:S10]  /*11da0*/  DMUL R38, R38, UR12 ;  /* 0x0000000c26267c28 */ /* 0x002fd40008000000 */
[----:B------:R-:W1:Y:S01]  /*11db0*/  F2F.F32.F64 R38, R38 ;  /* 0x0000002600267310 */ /* 0x000e620000301000 */
[----:B0-----:R-:W-:-:S07]  /*11dc0*/  FMUL.RZ R49, R30, 0.15915493667125701904 ;  /* 0x3e22f9831e317820 */ /* 0x001fce000040c000 */
[----:B------:R-:W0:Y:S01]  /*11dd0*/  MUFU.COS R37, R49 ;  /* 0x0000003100257308 */ /* 0x000e220000000000 */
[----:B------:R-:W-:Y:S01]  /*11de0*/  FMUL R48, R10, R10 ;  /* 0x0000000a0a307220 */ /* 0x000fe20000400000 */
[----:B-1----:R-:W-:-:S06]  /*11df0*/  FMUL.RZ R41, R38, 0.15915493667125701904 ;  /* 0x3e22f98326297820 */ /* 0x002fcc000040c000 */
[----:B------:R1:W3:Y:S08]  /*11e00*/  F2F.F32.F64 R18, R44 ;  /* 0x0000002c00127310 */ /* 0x0002f00000301000 */
[----:B------:R-:W5:Y:S08]  /*11e10*/  MUFU.COS R41, R41 ;  /* 0x0000002900297308 */ /* 0x000f700000000000 */
[----:B------:R-:W-:Y:S08]  /*11e20*/  F2F.F64.F32 R30, R48 ;  /* 0x00000030001e7310 */ /* 0x000ff00000201800 */
[----:B0-----:R-:W0:Y:S01]  /*11e30*/  F2F.F64.F32 R28, R37 ;  /* 0x00000025001c7310 */ /* 0x001e220000201800 */
[----:B-1----:R-:W-:-:S07]  /*11e40*/  FMUL R45, R11, R11 ;  /* 0x0000000b0b2d7220 */ /* 0x002fce0000400000 */
[----:B---3--:R-:W1:Y:S01]  /*11e50*/  F2F.F64.F32 R18, R18 ;  /* 0x0000001200127310 */ /* 0x008e620000201800 */
[----:B0-----:R-:W-:-:S07]  /*11e60*/  DFMA R28, R28, -10, R30 ;  /* 0xc02400001c1c782b */ /* 0x001fce000000001e */
[----:B------:R-:W-:Y:S08]  /*11e70*/  F2F.F64.F32 R10, R45 ;  /* 0x0000002d000a7310 */ /* 0x000ff00000201800 */
[----:B-----5:R-:W0:Y:S01]  /*11e80*/  F2F.F64.F32 R30, R41 ;  /* 0x00000029001e7310 */ /* 0x020e220000201800 */
[----:B-1----:R-:W-:-:S07]  /*11e90*/  DADD R50, R28, R18 ;  /* 0x000000001c327229 */ /* 0x002fce0000000012 */
[----:B------:R-:W1:Y:S01]  /*11ea0*/  F2F.F64.F32 R28, R16 ;  /* 0x00000010001c7310 */ /* 0x000e620000201800 */
[----:B0-----:R-:W-:Y:S01]  /*11eb0*/  DFMA R30, R30, -10, R10 ;  /* 0xc02400001e1e782b */ /* 0x001fe2000000000a */
[----:B------:R-:W3:Y:S01]  /*11ec0*/  LDL.64 R10, [R1+0x168] ;  /* 0x00016800010a7983 */ /* 0x000ee20000100a00 */
[----:B-1----:R-:W-:-:S05]  /*11ed0*/  DMUL R28, R28, UR12 ;  /* 0x0000000c1c1c7c28 */ /* 0x002fca0008000000 */
[----:B------:R-:W0:Y:S08]  /*11ee0*/  F2F.F32.F64 R19, R50 ;  /* 0x0000003200137310 */ /* 0x000e300000301000 */
[----:B------:R-:W1:Y:S08]  /*11ef0*/  F2F.F32.F64 R28, R28 ;  /* 0x0000001c001c7310 */ /* 0x000e700000301000 */
[----:B0-----:R-:W0:Y:S01]  /*11f00*/  F2F.F64.F32 R18, R19 ;  /* 0x0000001300127310 */ /* 0x001e220000201800 */
[----:B-1----:R-:W-:-:S07]  /*11f10*/  FMUL.RZ R44, R28, 0.15915493667125701904 ;  /* 0x3e22f9831c2c7820 */ /* 0x002fce000040c000 */
[----:B------:R-:W1:Y:S08]  /*11f20*/  F2F.F64.F32 R38, R17 ;  /* 0x0000001100267310 */ /* 0x000e700000201800 */
[----:B------:R-:W5:Y:S01]  /*11f30*/  MUFU.COS R44, R44 ;  /* 0x0000002c002c7308 */ /* 0x000f620000000000 */
[----:B------:R-:W-:Y:S01]  /*11f40*/  FMUL R16, R16, R16 ;  /* 0x0000001010107220 */ /* 0x000fe20000400000 */
[----:B0-----:R-:W-:-:S02]  /*11f50*/  DADD R48, R30, R18 ;  /* 0x000000001e307229 */ /* 0x001fc40000000012 */
[----:B-1----:R-:W-:-:S04]  /*11f60*/  DMUL R38, R38, UR12 ;  /* 0x0000000c26267c28 */ /* 0x002fc80008000000 */
[----:B------:R-:W-:Y:S08]  /*11f70*/  F2F.F64.F32 R18, R16 ;  /* 0x0000001000127310 */ /* 0x000ff00000201800 */
[----:B-----5:R-:W0:Y:S08]  /*11f80*/  F2F.F64.F32 R30, R44 ;  /* 0x0000002c001e7310 */ /* 0x020e300000201800 */
[----:B------:R-:W1:Y:S08]  /*11f90*/  F2F.F32.F64 R37, R38 ;  /* 0x0000002600257310 */ /* 0x000e700000301000 */
[----:B------:R-:W5:Y:S01]  /*11fa0*/  F2F.F32.F64 R41, R48 ;  /* 0x0000003000297310 */ /* 0x000f620000301000 */
[----:B0-----:R-:W-:-:S07]  /*11fb0*/  DFMA R30, R30, -10, R18 ;  /* 0xc02400001e1e782b */ /* 0x001fce0000000012 */
[----:B------:R-:W0:Y:S01]  /*11fc0*/  F2F.F64.F32 R18, R14 ;  /* 0x0000000e00127310 */ /* 0x000e220000201800 */
[----:B-1----:R-:W-:-:S07]  /*11fd0*/  FMUL.RZ R45, R37, 0.15915493667125701904 ;  /* 0x3e22f983252d7820 */ /* 0x002fce000040c000 */
[----:B-----5:R-:W1:Y:S08]  /*11fe0*/  F2F.F64.F32 R28, R41 ;  /* 0x00000029001c7310 */ /* 0x020e700000201800 */
[----:B------:R-:W5:Y:S01]  /*11ff0*/  MUFU.COS R45, R45 ;  /* 0x0000002d002d7308 */ /* 0x000f620000000000 */
[----:B0-----:R-:W-:Y:S01]  /*12000*/  DMUL R48, R18, UR12 ;  /* 0x0000000c12307c28 */ /* 0x001fe20008000000 */
[----:B------:R-:W-:Y:S01]  /*12010*/  FMUL R51, R17, R17 ;  /* 0x0000001111337220 */ /* 0x000fe20000400000 */
[----:B-1----:R-:W-:-:S05]  /*12020*/  DADD R28, R30, R28 ;  /* 0x000000001e1c7229 */ /* 0x002fca000000001c */
[----:B------:R-:W-:Y:S08]  /*12030*/  F2F.F64.F32 R16, R51 ;  /* 0x0000003300107310 */ /* 0x000ff00000201800 */
[----:B------:R-:W0:Y:S08]  /*12040*/  F2F.F32.F64 R48, R48 ;  /* 0x0000003000307310 */ /* 0x000e300000301000 */
[----:B------:R-:W1:Y:S08]  /*12050*/  F2F.F32.F64 R50, R28 ;  /* 0x0000001c00327310 */ /* 0x000e700000301000 */
[----:B-----5:R-:W5:Y:S01]  /*12060*/  F2F.F64.F32 R30, R45 ;  /* 0x0000002d001e7310 */ /* 0x020f620000201800 */
[----:B0-----:R-:W-:-:S07]  /*12070*/  FMUL.RZ R37, R48, 0.15915493667125701904 ;  /* 0x3e22f98330257820 */ /* 0x001fce000040c000 */
[----:B-1----:R-:W0:Y:S01]  /*12080*/  F2F.F64.F32 R18, R50 ;  /* 0x0000003200127310 */ /* 0x002e220000201800 */
[----:B-----5:R-:W-:-:S07]  /*12090*/  DFMA R30, R30, -10, R16 ;  /* 0xc02400001e1e782b */ /* 0x020fce0000000010 */
[----:B------:R-:W1:Y:S08]  /*120a0*/  F2F.F64.F32 R16, R15 ;  /* 0x0000000f00107310 */ /* 0x000e700000201800 */
[----:B------:R-:W5:Y:S01]  /*120b0*/  MUFU.COS R37, R37 ;  /* 0x0000002500257308 */ /* 0x000f620000000000 */
[----:B0-----:R-:W-:Y:S01]  /*120c0*/  DADD R38, R30, R18 ;  /* 0x000000001e267229 */ /* 0x001fe20000000012 */
[----:B------:R-:W-:Y:S01]  /*120d0*/  FMUL R48, R14, R14 ;  /* 0x0000000e0e307220 */ /* 0x000fe20000400000 */
[----:B-1----:R-:W-:-:S05]  /*120e0*/  DMUL R16, R16, UR12 ;  /* 0x0000000c10107c28 */ /* 0x002fca0008000000 */
[----:B------:R-:W-:Y:S08]  /*120f0*/  F2F.F32.F64 R44, R38 ;  /* 0x00000026002c7310 */ /* 0x000ff00000301000 */
[----:B------:R-:W-:Y:S08]  /*12100*/  F2F.F64.F32 R18, R48 ;  /* 0x0000003000127310 */ /* 0x000ff00000201800 */
[----:B-----5:R-:W0:Y:S08]  /*12110*/  F2F.F64.F32 R28, R37 ;  /* 0x00000025001c7310 */ /* 0x020e300000201800 */
[----:B------:R-:W1:Y:S01]  /*12120*/  F2F.F32.F64 R16, R16 ;  /* 0x0000001000107310 */ /* 0x000e620000301000 */
[----:B0-----:R-:W-:-:S07]  /*12130*/  DFMA R28, R28, -10, R18 ;  /* 0xc02400001c1c782b */ /* 0x001fce0000000012 */
[----:B------:R-:W0:Y:S08]  /*12140*/  F2F.F64.F32 R30, R44 ;  /* 0x0000002c001e7310 */ /* 0x000e300000201800 */
[----:B----4-:R-:W4:Y:S01]  /*12150*/  F2F.F64.F32 R18, R12 ;  /* 0x0000000c00127310 */ /* 0x010f220000201800 */
[----:B-1----:R-:W-:-:S07]  /*12160*/  FMUL.RZ R41, R16, 0.15915493667125701904 ;  /* 0x3e22f98310297820 */ /* 0x002fce000040c000 */
[----:B------:R-:W1:Y:S01]  /*12170*/  MUFU.COS R41, R41 ;  /* 0x0000002900297308 */ /* 0x000e620000000000 */
[----:B0-----:R-:W-:Y:S02]  /*12180*/  DADD R30, R28, R30 ;  /* 0x000000001c1e7229 */ /* 0x001fe4000000001e */
[----:B----4-:R-:W-:-:S05]  /*12190*/  DMUL R38, R18, UR12 ;  /* 0x0000000c12267c28 */ /* 0x010fca0008000000 */
[----:B------:R-:W-:Y:S01]  /*121a0*/  F2F.F32.F64 R14, R30 ;  /* 0x0000001e000e7310 */ /* 0x000fe20000301000 */
[----:B------:R-:W-:-:S07]  /*121b0*/  FMUL R28, R15, R15 ;  /* 0x0000000f0f1c7220 */ /* 0x000fce0000400000 */
[----:B------:R-:W0:Y:S08]  /*121c0*/  F2F.F32.F64 R38, R38 ;  /* 0x0000002600267310 */ /* 0x000e300000301000 */
[----:B------:R-:W-:Y:S08]  /*121d0*/  F2F.F64.F32 R28, R28 ;  /* 0x0000001c001c7310 */ /* 0x000ff00000201800 */
[----:B-1----:R-:W1:Y:S01]  /*121e0*/  F2F.F64.F32 R18, R41 ;  /* 0x0000002900127310 */ /* 0x002e620000201800 */
[----:B0-----:R-:W-:-:S07]  /*121f0*/  FMUL.RZ R37, R38, 0.15915493667125701904 ;  /* 0x3e22f98326257820 */ /* 0x001fce000040c000 */
[----:B------:R-:W0:Y:S08]  /*12200*/  F2F.F64.F32 R14, R14 ;  /* 0x0000000e000e7310 */ /* 0x000e300000201800 */
[----:B------:R-:W4:Y:S01]  /*12210*/  F2F.F64.F32 R16, R13 ;  /* 0x0000000d00107310 */ /* 0x000f220000201800 */
[----:B-1----:R-:W-:-:S07]  /*12220*/  DFMA R18, R18, -10, R28 ;  /* 0xc02400001212782b */ /* 0x002fce000000001c */
        /* <DEDUP_REMOVED lines=70> */
.L_x_70:
[----:B------:R-:W3:Y:S01]  /*12690*/  LDCU UR5, c[0x0][0x398] ;  /* 0x00007300ff0577ac */ /* 0x000ee20008000800 */
[----:B------:R-:W-:-:S04]  /*126a0*/  UIADD3 UR4, UPT, UPT, UR4, 0x1, URZ ;  /* 0x0000000104047890 */ /* 0x000fc8000fffe0ff */
[----:B---3--:R-:W-:-:S09]  /*126b0*/  UISETP.NE.AND UP0, UPT, UR4, UR5, UPT ;  /* 0x000000050400728c */ /* 0x008fd2000bf05270 */
[----:B------:R-:W-:Y:S05]  /*126c0*/  BRA.U UP0, `(.L_x_72) ;  /* 0xffffff1500287547 */ /* 0x000fea000b83ffff */
.L_x_10:
[----:B--2---:R-:W2:Y:S01]  /*126d0*/  SHFL.BFLY PT, R0, R39, 0x10, 0x1f ;  /* 0x0e001f0027007f89 */ /* 0x004ea200000e0000 */
[----:B------:R-:W-:Y:S01]  /*126e0*/  ISETP.NE.AND P1, PT, R36, RZ, PT ;  /* 0x000000ff2400720c */ /* 0x000fe20003f25270 */
[----:B-1----:R-:W1:Y:S01]  /*126f0*/  S2R R11, SR_CTAID.X ;  /* 0x00000000000b7919 */ /* 0x002e620000002500 */
[----:B--2---:R-:W-:-:S04]  /*12700*/  FSETP.GT.AND P0, PT, R39, R0, PT ;  /* 0x000000002700720b */ /* 0x004fc80003f04000 */
[----:B------:R-:W-:-:S05]  /*12710*/  FSEL R0, R0, R39, P0 ;  /* 0x0000002700007208 */ /* 0x000fca0000000000 */
[----:B------:R-:W2:Y:S01]  /*12720*/  SHFL.BFLY PT, R3, R0, 0x8, 0x1f ;  /* 0x0d001f0000037f89 */ /* 0x000ea200000e0000 */
[----:B-1----:R-:W-:Y:S02]  /*12730*/  LEA R13, R11, R36, 0x5 ;  /* 0x000000240b0d7211 */ /* 0x002fe400078e28ff */
[----:B--2---:R-:W-:-:S04]  /*12740*/  FSETP.GT.AND P0, PT, R0, R3, PT ;  /* 0x000000030000720b */ /* 0x004fc80003f04000 */
[----:B0-----:R-:W-:-:S05]  /*12750*/  FSEL R8, R3, R0, P0 ;  /* 0x0000000003087208 */ /* 0x001fca0000000000 */
[----:B------:R-:W0:Y:S02]  /*12760*/  SHFL.BFLY PT, R3, R8, 0x4, 0x1f ;  /* 0x0c801f0008037f89 */ /* 0x000e2400000e0000 */
[----:B0-----:R-:W-:-:S04]  /*12770*/  FSETP.GT.AND P0, PT, R8, R3, PT ;  /* 0x000000030800720b */ /* 0x001fc80003f04000 */
[----:B------:R-:W-:Y:S02]  /*12780*/  FSEL R9, R3, R8, P0 ;  /* 0x0000000803097208 */ /* 0x000fe40000000000 */
[----:B------:R-:W0:Y:S03]  /*12790*/  LDC.64 R2, c[0x0][0x3a0] ;  /* 0x0000e800ff027b82 */ /* 0x000e260000000a00 */
[----:B------:R-:W1:Y:S01]  /*127a0*/  SHFL.BFLY PT, R10, R9, 0x2, 0x1f ;  /* 0x0c401f00090a7f89 */ /* 0x000e6200000e0000 */
[----:B0-----:R-:W-:Y:S01]  /*127b0*/  IMAD.WIDE.U32 R2, R13, 0x40, R2 ;  /* 0x000000400d027825 */ /* 0x001fe200078e0002 */
[----:B-1----:R-:W-:-:S04]  /*127c0*/  FSETP.GT.AND P0, PT, R9, R10, PT ;  /* 0x0000000a0900720b */ /* 0x002fc80003f04000 */
[----:B------:R0:W-:Y:S01]  /*127d0*/  STG.E.128 desc[UR8][R2.64], R24 ;  /* 0x0000001802007986 */ /* 0x0001e2000c101d08 */
[----:B------:R-:W-:-:S03]  /*127e0*/  FSEL R10, R10, R9, P0 ;  /* 0x000000090a0a7208 */ /* 0x000fc60000000000 */
[----:B------:R0:W-:Y:S04]  /*127f0*/  STG.E.128 desc[UR8][R2.64+0x10], R4 ;  /* 0x0000100402007986 */ /* 0x0001e8000c101d08 */
[----:B------:R0:W-:Y:S04]  /*12800*/  STG.E.128 desc[UR8][R2.64+0x20], R20 ;  /* 0x0000201402007986 */ /* 0x0001e8000c101d08 */
[----:B------:R0:W-:Y:S04]  /*12810*/  STG.E.64 desc[UR8][R2.64+0x30], R32 ;  /* 0x0000302002007986 */ /* 0x0001e8000c101b08 */
[----:B------:R0:W-:Y:S04]  /*12820*/  STG.E.64 desc[UR8][R2.64+0x38], R46 ;  /* 0x0000382e02007986 */ /* 0x0001e8000c101b08 */
[----:B------:R0:W1:Y:S01]  /*12830*/  SHFL.BFLY PT, R9, R10, 0x1, 0x1f ;  /* 0x0c201f000a097f89 */ /* 0x00006200000e0000 */
[----:B------:R-:W-:Y:S05]  /*12840*/  @P1 EXIT ;  /* 0x000000000000194d */ /* 0x000fea0003800000 */
[----:B0-----:R-:W0:Y:S01]  /*12850*/  LDC.64 R2, c[0x0][0x390] ;  /* 0x0000e400ff027b82 */ /* 0x001e220000000a00 */
[----:B-1----:R-:W-:-:S04]  /*12860*/  FSETP.GT.AND P0, PT, R10, R9, PT ;  /* 0x000000090a00720b */ /* 0x002fc80003f04000 */
[----:B------:R-:W-:Y:S01]  /*12870*/  FSEL R9, R9, R10, P0 ;  /* 0x0000000a09097208 */ /* 0x000fe20000000000 */
[----:B0-----:R-:W-:-:S05]  /*12880*/  IMAD.WIDE.U32 R2, R11, 0x4, R2 ;  /* 0x000000040b027825 */ /* 0x001fca00078e0002 */
[----:B------:R-:W-:Y:S01]  /*12890*/  STG.E desc[UR8][R2.64], R9 ;  /* 0x0000000902007986 */ /* 0x000fe2000c101908 */
[----:B------:R-:W-:Y:S05]  /*128a0*/  EXIT ;  /* 0x000000000000794d */ /* 0x000fea0003800000 */
.L_x_73:
[----:B------:R-:W-:-:S00]  /*128b0*/  BRA `(.L_x_73) ;  /* 0xfffffffc00fc7947 */ /* 0x000fc0000383ffff */
[----:B------:R-:W-:-:S00]  /*128c0*/  NOP ;  /* 0x0000000000007918 */ /* 0x000fc00000000000 */
        /* <DEDUP_REMOVED lines=11> */
.L_x_83:


//--------------------- .text._Z12setup_kerneliP24curandStatePhilox4_32_10 --------------------------
	.section	.text._Z12setup_kerneliP24curandStatePhilox4_32_10,"ax",@progbits
	.align	128
        .global         _Z12setup_kerneliP24curandStatePhilox4_32_10
        .type           _Z12setup_kerneliP24curandStatePhilox4_32_10,@function
        .size           _Z12setup_kerneliP24curandStatePhilox4_32_10,(.L_x_84 - _Z12setup_kerneliP24curandStatePhilox4_32_10)
        .other          _Z12setup_kerneliP24curandStatePhilox4_32_10,@"STO_CUDA_ENTRY STV_DEFAULT"
_Z12setup_kerneliP24curandStatePhilox4_32_10:
.text._Z12setup_kerneliP24curandStatePhilox4_32_10:
[----:B------:R-:W-:Y:S01]  /*0000*/  LDC R1, c[0x0][0x37c] ;  /* 0x0000df00ff017b82 */ /* 0x000fe20000000800 */
[----:B------:R-:W0:Y:S07]  /*0010*/  S2R R6, SR_TID.X ;  /* 0x0000000000067919 */ /* 0x000e2e0000002100 */
[----:B------:R-:W1:Y:S01]  /*0020*/  LDC R8, c[0x0][0x380] ;  /* 0x0000e000ff087b82 */ /* 0x000e620000000800 */
[----:B------:R-:W2:Y:S01]  /*0030*/  LDCU.64 UR4, c[0x0][0x358] ;  /* 0x00006b00ff0477ac */ /* 0x000ea20008000a00 */
[----:B------:R-:W0:Y:S01]  /*0040*/  S2R R3, SR_CTAID.X ;  /* 0x0000000000037919 */ /* 0x000e220000002500 */
[----:B-1----:R-:W-:-:S05]  /*0050*/  SHF.R.S32.HI R9, RZ, 0x1f, R8 ;  /* 0x0000001fff097819 */ /* 0x002fca0000011408 */
[----:B------:R-:W-:Y:S02]  /*0060*/  VIADD R5, R9, 0xbb67ae85 ;  /* 0xbb67ae8509057836 */ /* 0x000fe40000000000 */
[----:B0-----:R-:W-:-:S04]  /*0070*/  IMAD R6, R3, 0x20, R6 ;  /* 0x0000002003067824 */ /* 0x001fc800078e0206 */
[----:B------:R-:W-:Y:S01]  /*0080*/  IMAD.WIDE.U32 R10, R6, -0x326172a9, RZ ;  /* 0xcd9e8d57060a7825 */ /* 0x000fe200078e00ff */
[----:B------:R-:W-:-:S04]  /*0090*/  SHF.R.S32.HI R7, RZ, 0x1f, R6 ;  /* 0x0000001fff077819 */ /* 0x000fc80000011406 */
[----:B------:R-:W-:Y:S01]  /*00a0*/  LOP3.LUT R2, R11, R8, RZ, 0x3c, !PT ;  /* 0x000000080b027212 */ /* 0x000fe200078e3cff */
[----:B------:R-:W-:Y:S01]  /*00b0*/  VIADD R11, R8, 0x3c6ef372 ;  /* 0x3c6ef372080b7836 */ /* 0x000fe20000000000 */
[----:B------:R-:W-:-:S03]  /*00c0*/  LOP3.LUT R12, R7, R9, RZ, 0x3c, !PT ;  /* 0x00000009070c7212 */ /* 0x000fc600078e3cff */
[----:B------:R-:W-:-:S04]  /*00d0*/  IMAD.WIDE.U32 R2, R2, -0x2daee0ad, RZ ;  /* 0xd2511f5302027825 */ /* 0x000fc800078e00ff */
[----:B------:R-:W-:Y:S01]  /*00e0*/  IMAD.WIDE.U32 R12, R12, -0x326172a9, RZ ;  /* 0xcd9e8d570c0c7825 */ /* 0x000fe200078e00ff */
[----:B------:R-:W-:Y:S02]  /*00f0*/  LOP3.LUT R5, R5, R3, RZ, 0x3c, !PT ;  /* 0x0000000305057212 */ /* 0x000fe400078e3cff */
[----:B------:R-:W-:-:S03]  /*0100*/  IADD3 R3, PT, PT, R8, -0x61c88647, RZ ;  /* 0x9e3779b908037810 */ /* 0x000fc60007ffe0ff */
[----:B------:R-:W-:Y:S01]  /*0110*/  IMAD.WIDE.U32 R4, R5, -0x326172a9, RZ ;  /* 0xcd9e8d5705047825 */ /* 0x000fe200078e00ff */
[----:B------:R-:W-:-:S04]  /*0120*/  LOP3.LUT R3, R3, R10, R13, 0x96, !PT ;  /* 0x0000000a03037212 */ /* 0x000fc800078e960d */
[----:B------:R-:W-:Y:S01]  /*0130*/  LOP3.LUT R11, R5, R12, R11, 0x96, !PT ;  /* 0x0000000c050b7212 */ /* 0x000fe200078e960b */
[----:B------:R-:W-:Y:S01]  /*0140*/  IMAD.WIDE.U32 R12, R3, -0x2daee0ad, RZ ;  /* 0xd2511f53030c7825 */ /* 0x000fe200078e00ff */
[----:B------:R-:W-:-:S03]  /*0150*/  IADD3 R3, PT, PT, R9, 0x76cf5d0a, RZ ;  /* 0x76cf5d0a09037810 */ /* 0x000fc60007ffe0ff */
[----:B------:R-:W-:Y:S01]  /*0160*/  IMAD.WIDE.U32 R10, R11, -0x2daee0ad, RZ ;  /* 0xd2511f530b0a7825 */ /* 0x000fe200078e00ff */
[----:B------:R-:W-:-:S03]  /*0170*/  LOP3.LUT R3, R13, R2, R3, 0x96, !PT ;  /* 0x000000020d037212 */ /* 0x000fc600078e9603 */
[----:B------:R-:W-:-:S05]  /*0180*/  VIADD R5, R9, 0x32370b8f ;  /* 0x32370b8f09057836 */ /* 0x000fca0000000000 */
[----:B------:R-:W-:Y:S01]  /*0190*/  LOP3.LUT R2, R11, R12, R5, 0x96, !PT ;  /* 0x0000000c0b027212 */ /* 0x000fe200078e9605 */
[----:B------:R-:W-:Y:S01]  /*01a0*/  IMAD.WIDE.U32 R12, R3, -0x326172a9, RZ ;  /* 0xcd9e8d57030c7825 */ /* 0x000fe200078e00ff */
[----:B------:R-:W-:-:S03]  /*01b0*/  IADD3 R5, PT, PT, R8, -0x255992d5, RZ ;  /* 0xdaa66d2b08057810 */ /* 0x000fc60007ffe0ff */
        /* <DEDUP_REMOVED lines=11> */
[----:B------:R-:W-:-:S03]  /*0270*/  IADD3 R3, PT, PT, R8, 0x1715609d, RZ ;  /* 0x1715609d08037810 */ /* 0x000fc60007ffe0ff */
[----:B------:R-:W-:Y:S01]  /*0280*/  IMAD.WIDE.U32 R10, R11, -0x326172a9, RZ ;  /* 0xcd9e8d570b0a7825 */ /* 0x000fe200078e00ff */
[----:B------:R-:W-:-:S03]  /*0290*/  LOP3.LUT R3, R13, R2, R3, 0x96, !PT ;  /* 0x000000020d037212 */ /* 0x000fc600078e9603 */
[----:B------:R-:W-:Y:S02]  /*02a0*/  VIADD R5, R8, 0xb54cda56 ;  /* 0xb54cda5608057836 */ /* 0x000fe40000000000 */
[----:B------:R-:W-:-:S03]  /*02b0*/  IMAD.WIDE.U32 R2, R3, -0x2daee0ad, RZ ;  /* 0xd2511f5303027825 */ /* 0x000fc600078e00ff */
[----:B------:R-:W-:Y:S01]  /*02c0*/  LOP3.LUT R14, R11, R12, R5, 0x96, !PT ;  /* 0x0000000c0b0e7212 */ /* 0x000fe200078e9605 */
[C---:B------:R-:W-:Y:S01]  /*02d0*/  VIADD R11, R9.reuse, 0x1fd5c5a3 ;  /* 0x1fd5c5a3090b7836 */ /* 0x040fe20000000000 */
[----:B------:R-:W-:-:S03]  /*02e0*/  IADD3 R5, PT, PT, R9, 0x646e171e, RZ ;  /* 0x646e171e09057810 */ /* 0x000fc60007ffe0ff */
[----:B------:R-:W-:Y:S01]  /*02f0*/  IMAD.WIDE.U32 R14, R14, -0x2daee0ad, RZ ;  /* 0xd2511f530e0e7825 */ /* 0x000fe200078e00ff */
[----:B------:R-:W-:-:S04]  /*0300*/  LOP3.LUT R5, R3, R4, R5, 0x96, !PT ;  /* 0x0000000403057212 */ /* 0x000fc800078e9605 */
[----:B------:R-:W-:Y:S01]  /*0310*/  LOP3.LUT R12, R15, R2, R11, 0x96, !PT ;  /* 0x000000020f0c7212 */ /* 0x000fe200078e960b */
[----:B------:R-:W-:Y:S01]  /*0320*/  IMAD.WIDE.U32 R4, R5, -0x326172a9, RZ ;  /* 0xcd9e8d5705047825 */ /* 0x000fe200078e00ff */
[----:B------:R-:W-:Y:S01]  /*0330*/  IADD3 R11, PT, PT, R8, 0x5384540f, RZ ;  /* 0x5384540f080b7810 */ /* 0x000fe20007ffe0ff */
[----:B------:R-:W0:Y:S02]  /*0340*/  LDC.64 R2, c[0x0][0x388] ;  /* 0x0000e200ff027b82 */ /* 0x000e240000000a00 */
        /* <DEDUP_REMOVED lines=8> */
[----:B------:R-:W-:Y:S02]  /*03d0*/  VIADD R13, R9, 0x96a522ad ;  /* 0x96a522ad090d7836 */ /* 0x000fe40000000000 */
[----:B------:R-:W-:Y:S01]  /*03e0*/  IMAD.WIDE.U32 R18, R11, -0x326172a9, RZ ;  /* 0xcd9e8d570b127825 */ /* 0x000fe200078e00ff */
[----:B------:R-:W-:Y:S02]  /*03f0*/  CS2R R10, SRZ ;  /* 0x00000000000a7805 */ /* 0x000fe4000001ff00 */
[----:B------:R-:W-:Y:S02]  /*0400*/  LOP3.LUT R14, R17, R4, R13, 0x96, !PT ;  /* 0x00000004110e7212 */ /* 0x000fe400078e960d */
[----:B------:R-:W-:Y:S02]  /*0410*/  CS2R R4, SRZ ;  /* 0x0000000000047805 */ /* 0x000fe4000001ff00 */
[----:B------:R-:W-:Y:S01]  /*0420*/  IADD3 R13, PT, PT, R8, -0x700cb87f, RZ ;  /* 0x8ff34781080d7810 */ /* 0x000fe20007ffe0ff */
[----:B0-----:R-:W-:-:S03]  /*0430*/  IMAD.WIDE R2, R6, 0x40, R2 ;  /* 0x0000004006027825 */ /* 0x001fc600078e0202 */
[----:B------:R-:W-:Y:S01]  /*0440*/  LOP3.LUT R12, R19, R12, R13, 0x96, !PT ;  /* 0x0000000c130c7212 */ /* 0x000fe200078e960d */
[----:B------:R-:W-:Y:S01]  /*0450*/  IMAD.MOV.U32 R15, RZ, RZ, R16 ;  /* 0x000000ffff0f7224 */ /* 0x000fe200078e0010 */
[----:B------:R-:W-:Y:S01]  /*0460*/  MOV R13, R18 ;  /* 0x00000012000d7202 */ /* 0x000fe20000000f00 */
[----:B--2---:R-:W-:Y:S04]  /*0470*/  STG.E.128 desc[UR4][R2.64], R4 ;  /* 0x0000000402007986 */ /* 0x004fe8000c101d04 */
[----:B------:R-:W-:Y:S04]  /*0480*/  STG.E.128 desc[UR4][R2.64+0x20], R8 ;  /* 0x0000200802007986 */ /* 0x000fe8000c101d04 */
[----:B------:R-:W-:Y:S04]  /*0490*/  STG.E.64 desc[UR4][R2.64+0x30], RZ ;  /* 0x000030ff02007986 */ /* 0x000fe8000c101b04 */
[----:B------:R-:W-:Y:S04]  /*04a0*/  STG.E.64 desc[UR4][R2.64+0x38], RZ ;  /* 0x000038ff02007986 */ /* 0x000fe8000c101b04 */
[----:B------:R-:W-:Y:S01]  /*04b0*/  STG.E.128 desc[UR4][R2.64+0x10], R12 ;  /* 0x0000100c02007986 */ /* 0x000fe2000c101d04 */
[----:B------:R-:W-:Y:S05]  /*04c0*/  EXIT ;  /* 0x000000000000794d */ /* 0x000fea0003800000 */
.L_x_74:
        /* <DEDUP_REMOVED lines=11> */
.L_x_84:


//--------------------- .nv.global.init           --------------------------
	.section	.nv.global.init,"aw",@progbits
	.align	4
.nv.global.init:
	.type		mrg32k3aM1SubSeq,@object
	.size		mrg32k3aM1SubSeq,(mrg32k3aM2SubSeq - mrg32k3aM1SubSeq)
mrg32k3aM1SubSeq:
        /*0000*/ 	.byte	0x0b, 0xcc, 0xee, 0x04, 0x73, 0x29, 0x8b, 0x6f, 0xf6, 0x53, 0x03, 0xf6, 0x23, 0xf6, 0xea, 0xda
        /* <DEDUP_REMOVED lines=125> */
	.type		mrg32k3aM2SubSeq,@object
	.size		mrg32k3aM2SubSeq,(mrg32k3aM1 - mrg32k3aM2SubSeq)
mrg32k3aM2SubSeq:
        /* <DEDUP_REMOVED lines=126> */
	.type		mrg32k3aM1,@object
	.size		mrg32k3aM1,(mrg32k3aM1Seq - mrg32k3aM1)
mrg32k3aM1:
        /* <DEDUP_REMOVED lines=144> */
	.type		mrg32k3aM1Seq,@object
	.size		mrg32k3aM1Seq,(mrg32k3aM2 - mrg32k3aM1Seq)
mrg32k3aM1Seq:
        /* <DEDUP_REMOVED lines=144> */
	.type		mrg32k3aM2,@object
	.size		mrg32k3aM2,(mrg32k3aM2Seq - mrg32k3aM2)
mrg32k3aM2:
        /* <DEDUP_REMOVED lines=144> */
	.type		mrg32k3aM2Seq,@object
	.size		mrg32k3aM2Seq,(precalc_xorwow_matrix - mrg32k3aM2Seq)
mrg32k3aM2Seq:
        /* <DEDUP_REMOVED lines=144> */
	.type		precalc_xorwow_matrix,@object
	.size		precalc_xorwow_matrix,(precalc_xorwow_offset_matrix - precalc_xorwow_matrix)
precalc_xorwow_matrix:
        /* <DEDUP_REMOVED lines=6400> */
	.type		precalc_xorwow_offset_matrix,@object
	.size		precalc_xorwow_offset_matrix,(.L_1 - precalc_xorwow_offset_matrix)
precalc_xorwow_offset_matrix:
        /* <DEDUP_REMOVED lines=6400> */
.L_1:


//--------------------- .nv.shared.reserved.0     --------------------------
	.section	.nv.shared.reserved.0,"aw",@nobits
	.weak		__nv_reservedSMEM_offset_0_alias
	.size		__nv_reservedSMEM_offset_0_alias, 0, 64
	.other		__nv_reservedSMEM_offset_0_alias,@"STO_CUDA_RESERVED_SHARED STV_DEFAULT"
__nv_reservedSMEM_offset_0_alias:
	.zero		0
	.zero		64


//--------------------- .nv.constant0._Z4woamiffPfiP24curandStatePhilox4_32_10 --------------------------
	.section	.nv.constant0._Z4woamiffPfiP24curandStatePhilox4_32_10,"a",@progbits
	.sectionflags	@""
	.align	4
.nv.constant0._Z4woamiffPfiP24curandStatePhilox4_32_10:
	.zero		936


//--------------------- .nv.constant0._Z12setup_kerneliP24curandStatePhilox4_32_10 --------------------------
	.section	.nv.constant0._Z12setup_kerneliP24curandStatePhilox4_32_10,"a",@progbits
	.sectionflags	@""
	.align	4
.nv.constant0._Z12setup_kerneliP24curandStatePhilox4_32_10:
	.zero		912


//--------------------- SYMBOLS --------------------------

	.type		.nv.reservedSmem.offset0,@object
	.size		.nv.reservedSmem.offset0,0x4
